// auto-generated by cutlass_sweep.gemm — config: {"arch": "sm_100", "cluster_m": 4, "cluster_n": 2, "dtype": "nvfp4", "dtype_b": "nvfp4", "layout": "nt", "stages": 0, "tile_k": 256, "tile_m": 128, "tile_n": 256}
#include "cutlass/cutlass.h"
#include "cutlass/gemm/collective/collective_builder.hpp"
#include "cutlass/gemm/device/gemm_universal_adapter.h"
#include "cutlass/gemm/kernel/gemm_universal.hpp"
#include "cutlass/epilogue/collective/collective_builder.hpp"

using ElemA = cutlass::nv_float4_t<cutlass::float_e2m1_t>;
using ElemB = cutlass::nv_float4_t<cutlass::float_e2m1_t>;
using ElemCD = cutlass::bfloat16_t;
using Acc  = float;
using TileShape    = cute::Shape<cute::_128, cute::_256, cute::_256>;
using ClusterShape = cute::Shape<cute::_4, cute::_2, cute::_1>;

using CollectiveEpilogue = typename cutlass::epilogue::collective::CollectiveBuilder<
    cutlass::arch::Sm100, cutlass::arch::OpClassTensorOp,
    TileShape, ClusterShape,
    cutlass::epilogue::collective::EpilogueTileAuto,
    Acc, Acc,
    ElemCD, cutlass::layout::RowMajor, 128 / cutlass::sizeof_bits<ElemCD>::value,
    ElemCD, cutlass::layout::RowMajor, 128 / cutlass::sizeof_bits<ElemCD>::value,
    cutlass::epilogue::collective::EpilogueScheduleAuto
  >::CollectiveOp;

using CollectiveMainloop = typename cutlass::gemm::collective::CollectiveBuilder<
    cutlass::arch::Sm100, cutlass::arch::OpClassBlockScaledTensorOp,
    ElemA, cutlass::layout::RowMajor, 32,
    ElemB, cutlass::layout::ColumnMajor, 32,
    Acc,
    TileShape, ClusterShape,
    cutlass::gemm::collective::StageCountAutoCarveout<static_cast<int>(sizeof(typename CollectiveEpilogue::SharedStorage))>,
    cutlass::gemm::collective::KernelScheduleAuto
  >::CollectiveOp;

using GemmKernel = cutlass::gemm::kernel::GemmUniversal<
    cute::Shape<int,int,int,int>,
    CollectiveMainloop,
    CollectiveEpilogue
>;
using Gemm = cutlass::gemm::device::GemmUniversalAdapter<GemmKernel>;

// Force the device kernel symbol into the cubin without needing a host main.
auto* _anchor = &cutlass::device_kernel<GemmKernel>;


// ===== COMPILED SASS (sm_100a) =====

	.target	sm_100a

	.elftype	@"ET_EXEC"


//--------------------- .note.nv.tkinfo           --------------------------
	.section	.note.nv.tkinfo,"",@"SHT_NOTE"
	.sectionflags	@"SHF_NOTE_NV_TKINFO"
	.tkinfo
        /*0018*/ 	.word	0x00000002
        /*0030*/ 	.string	""
        /*0030*/ 	.string	"ptxas"
        /*0030*/ 	.string	"Cuda compilation tools, release 13.0, V13.0.88"
        /*0030*/ 	.string	"Build cuda_13.0.r13.0/compiler.36424714_0"
        /*0030*/ 	.string	"-arch sm_100a -m 64 "



//--------------------- .note.nv.cuinfo           --------------------------
	.section	.note.nv.cuinfo,"",@"SHT_NOTE"
	.sectionflags	@"SHF_NOTE_NV_CUINFO"
        /*0018*/ 	.short	0x0002
        /*001a*/ 	.short	0x0064
        /*001c*/ 	.short	0x0082
	.zero		2


//--------------------- .nv.info                  --------------------------
	.section	.nv.info,"",@"SHT_CUDA_INFO"
	.align	4


	//----- nvinfo : EIATTR_REGCOUNT
	.align		4
        /*0000*/ 	.byte	0x04, 0x2f
        /*0002*/ 	.short	(.L_19 - .L_18)
	.align		4
.L_18:
        /*0004*/ 	.word	index@(_ZN7cutlass13device_kernelINS_4gemm6kernel13GemmUniversalIN4cute5tupleIJiiiiEEENS1_10collective13CollectiveMmaINS1_46MainloopSm100TmaUmmaWarpSpecializedBlockScaledILi3ELi2ELi1ENS5_IJNS4_1CILi4EEENSA_ILi2EEENSA_ILi1EEEEEEEENS5_IJNSA_ILi128EEENSA_ILi256EEESH_EEENS5_IJNS_12float_e2m1_tENS_13float_ue4m3_tEEEENS5_IJNS5_IJlSD_lEEENS4_6LayoutINS5_IJNS5_IJNS5_IJNSA_ILi32EEESB_EEEiEEENS5_IJNS5_IJNSA_ILi16EEESB_EEEiEEENS5_IJSD_iEEEEEENS5_IJST_NS5_IJNS5_IJNSA_ILi0EEESD_EEENSA_ILi512EEEEEENS5_IJSW_iEEEEEEEEEEESL_S13_NS4_8TiledMMAINS4_8MMA_AtomIJNS4_17SM100_MMA_MXF4_SSISJ_SJ_fSK_Li128ELi256ELi16ELNS4_4UMMA5MajorE0ELS18_0ELNS17_7ScaleInE0ELS19_0EEEEEENSN_INS5_IJSD_SD_SD_EEENS5_IJSW_SW_SW_EEEEENS5_IJNS4_10UnderscoreES1F_S1F_EEEEENS5_IJNS4_23SM90_TMA_LOAD_MULTICASTES1I_EEENS5_IJNS4_14ComposedLayoutINS4_7SwizzleILi3ELi4ELi3EEENS4_18smem_ptr_flag_bitsILi4EEENSN_INS5_IJNSA_ILi8EEESH_EEENS5_IJSH_SD_EEEEEEENSN_INS5_IJNS5_IJNS5_IJSP_SD_EEESS_EEESD_NS5_IJSD_SB_EEEEEENS5_IJNS5_IJNS5_IJSS_SY_EEESX_EEESW_NS5_IJSB_SY_EEEEEEEEEEEvNS4_8identityES1J_NS5_IJS1T_NSN_INS5_IJNS5_IJNS5_IJSP_SC_EEESS_EEESD_S1W_EEENS5_IJS1Z_SW_NS5_IJSB_NSA_ILi1024EEEEEEEEEEEEEEvS24_EENS_8epilogue10collective18CollectiveEpilogueINS2E_23Sm100TmaWarpSpecializedILi4ELi2ELi32ELb1ELb0EEEJNS5_IJNSA_ILi64EEESH_SH_EEENS5_IJNSN_IS2J_SD_EENSN_INS5_IJSO_SC_EEENS5_IJSD_SG_EEEEEEEENS_10bfloat16_tESM_S2Q_SM_NS2E_6fusion15FusionCallbacksIS2I_NS2R_17LinearCombinationIS2Q_fS2Q_fLNS_15FloatRoundStyleE2EEES2K_S2P_JEEENS4_5SM1004TMEM4LOAD26SM100_TMEM_LOAD_32dp32b32xENS4_13SM90_TMA_LOADENS1K_INS1L_ILi2ELi4ELi3EEENS1N_ILi16EEENSN_INS5_IJS1P_SO_EEENS5_IJSO_SD_EEEEEEENS4_39AutoVectorizingCopyWithAssumedAlignmentILi128EEENS4_14SM90_TMA_STOREES37_S39_S39_EEEvvEEEEvNT_6ParamsE)
        /*0008*/ 	.word	0x000000de


	//----- nvinfo : EIATTR_FRAME_SIZE
	.align		4
.L_19:
        /*000c*/ 	.byte	0x04, 0x11
        /*000e*/ 	.short	(.L_21 - .L_20)
	.align		4
.L_20:
        /*0010*/ 	.word	index@($__internal_2_$__cuda_sm10x_tcgen05_guardrail_trap_unallocated_columns_being_dealloced)
        /*0014*/ 	.word	0x00000000


	//----- nvinfo : EIATTR_FRAME_SIZE
	.align		4
.L_21:
        /*0018*/ 	.byte	0x04, 0x11
        /*001a*/ 	.short	(.L_23 - .L_22)
	.align		4
.L_22:
        /*001c*/ 	.word	index@($__internal_1_$__cuda_sm10x_tcgen05_guardrail_trap_phase_invalid_during_alloc)
        /*0020*/ 	.word	0x00000000


	//----- nvinfo : EIATTR_FRAME_SIZE
	.align		4
.L_23:
        /*0024*/ 	.byte	0x04, 0x11
        /*0026*/ 	.short	(.L_25 - .L_24)
	.align		4
.L_24:
        /*0028*/ 	.word	index@($__internal_0_$__cuda_sm10x_tcgen05_guardrail_trap_col_being_dealloced_not_returned_by_alloc)
        /*002c*/ 	.word	0x00000000


	//----- nvinfo : EIATTR_FRAME_SIZE
	.align		4
.L_25:
        /*0030*/ 	.byte	0x04, 0x11
        /*0032*/ 	.short	(.L_27 - .L_26)
	.align		4
.L_26:
        /*0034*/ 	.word	index@(_ZN7cutlass13device_kernelINS_4gemm6kernel13GemmUniversalIN4cute5tupleIJiiiiEEENS1_10collective13CollectiveMmaINS1_46MainloopSm100TmaUmmaWarpSpecializedBlockScaledILi3ELi2ELi1ENS5_IJNS4_1CILi4EEENSA_ILi2EEENSA_ILi1EEEEEEEENS5_IJNSA_ILi128EEENSA_ILi256EEESH_EEENS5_IJNS_12float_e2m1_tENS_13float_ue4m3_tEEEENS5_IJNS5_IJlSD_lEEENS4_6LayoutINS5_IJNS5_IJNS5_IJNSA_ILi32EEESB_EEEiEEENS5_IJNS5_IJNSA_ILi16EEESB_EEEiEEENS5_IJSD_iEEEEEENS5_IJST_NS5_IJNS5_IJNSA_ILi0EEESD_EEENSA_ILi512EEEEEENS5_IJSW_iEEEEEEEEEEESL_S13_NS4_8TiledMMAINS4_8MMA_AtomIJNS4_17SM100_MMA_MXF4_SSISJ_SJ_fSK_Li128ELi256ELi16ELNS4_4UMMA5MajorE0ELS18_0ELNS17_7ScaleInE0ELS19_0EEEEEENSN_INS5_IJSD_SD_SD_EEENS5_IJSW_SW_SW_EEEEENS5_IJNS4_10UnderscoreES1F_S1F_EEEEENS5_IJNS4_23SM90_TMA_LOAD_MULTICASTES1I_EEENS5_IJNS4_14ComposedLayoutINS4_7SwizzleILi3ELi4ELi3EEENS4_18smem_ptr_flag_bitsILi4EEENSN_INS5_IJNSA_ILi8EEESH_EEENS5_IJSH_SD_EEEEEEENSN_INS5_IJNS5_IJNS5_IJSP_SD_EEESS_EEESD_NS5_IJSD_SB_EEEEEENS5_IJNS5_IJNS5_IJSS_SY_EEESX_EEESW_NS5_IJSB_SY_EEEEEEEEEEEvNS4_8identityES1J_NS5_IJS1T_NSN_INS5_IJNS5_IJNS5_IJSP_SC_EEESS_EEESD_S1W_EEENS5_IJS1Z_SW_NS5_IJSB_NSA_ILi1024EEEEEEEEEEEEEEvS24_EENS_8epilogue10collective18CollectiveEpilogueINS2E_23Sm100TmaWarpSpecializedILi4ELi2ELi32ELb1ELb0EEEJNS5_IJNSA_ILi64EEESH_SH_EEENS5_IJNSN_IS2J_SD_EENSN_INS5_IJSO_SC_EEENS5_IJSD_SG_EEEEEEEENS_10bfloat16_tESM_S2Q_SM_NS2E_6fusion15FusionCallbacksIS2I_NS2R_17LinearCombinationIS2Q_fS2Q_fLNS_15FloatRoundStyleE2EEES2K_S2P_JEEENS4_5SM1004TMEM4LOAD26SM100_TMEM_LOAD_32dp32b32xENS4_13SM90_TMA_LOADENS1K_INS1L_ILi2ELi4ELi3EEENS1N_ILi16EEENSN_INS5_IJS1P_SO_EEENS5_IJSO_SD_EEEEEEENS4_39AutoVectorizingCopyWithAssumedAlignmentILi128EEENS4_14SM90_TMA_STOREES37_S39_S39_EEEvvEEEEvNT_6ParamsE)
        /*0038*/ 	.word	0x00000000


	//----- nvinfo : EIATTR_MIN_STACK_SIZE
	.align		4
.L_27:
        /*003c*/ 	.byte	0x04, 0x12
        /*003e*/ 	.short	(.L_29 - .L_28)
	.align		4
.L_28:
        /*0040*/ 	.word	index@(_ZN7cutlass13device_kernelINS_4gemm6kernel13GemmUniversalIN4cute5tupleIJiiiiEEENS1_10collective13CollectiveMmaINS1_46MainloopSm100TmaUmmaWarpSpecializedBlockScaledILi3ELi2ELi1ENS5_IJNS4_1CILi4EEENSA_ILi2EEENSA_ILi1EEEEEEEENS5_IJNSA_ILi128EEENSA_ILi256EEESH_EEENS5_IJNS_12float_e2m1_tENS_13float_ue4m3_tEEEENS5_IJNS5_IJlSD_lEEENS4_6LayoutINS5_IJNS5_IJNS5_IJNSA_ILi32EEESB_EEEiEEENS5_IJNS5_IJNSA_ILi16EEESB_EEEiEEENS5_IJSD_iEEEEEENS5_IJST_NS5_IJNS5_IJNSA_ILi0EEESD_EEENSA_ILi512EEEEEENS5_IJSW_iEEEEEEEEEEESL_S13_NS4_8TiledMMAINS4_8MMA_AtomIJNS4_17SM100_MMA_MXF4_SSISJ_SJ_fSK_Li128ELi256ELi16ELNS4_4UMMA5MajorE0ELS18_0ELNS17_7ScaleInE0ELS19_0EEEEEENSN_INS5_IJSD_SD_SD_EEENS5_IJSW_SW_SW_EEEEENS5_IJNS4_10UnderscoreES1F_S1F_EEEEENS5_IJNS4_23SM90_TMA_LOAD_MULTICASTES1I_EEENS5_IJNS4_14ComposedLayoutINS4_7SwizzleILi3ELi4ELi3EEENS4_18smem_ptr_flag_bitsILi4EEENSN_INS5_IJNSA_ILi8EEESH_EEENS5_IJSH_SD_EEEEEEENSN_INS5_IJNS5_IJNS5_IJSP_SD_EEESS_EEESD_NS5_IJSD_SB_EEEEEENS5_IJNS5_IJNS5_IJSS_SY_EEESX_EEESW_NS5_IJSB_SY_EEEEEEEEEEEvNS4_8identityES1J_NS5_IJS1T_NSN_INS5_IJNS5_IJNS5_IJSP_SC_EEESS_EEESD_S1W_EEENS5_IJS1Z_SW_NS5_IJSB_NSA_ILi1024EEEEEEEEEEEEEEvS24_EENS_8epilogue10collective18CollectiveEpilogueINS2E_23Sm100TmaWarpSpecializedILi4ELi2ELi32ELb1ELb0EEEJNS5_IJNSA_ILi64EEESH_SH_EEENS5_IJNSN_IS2J_SD_EENSN_INS5_IJSO_SC_EEENS5_IJSD_SG_EEEEEEEENS_10bfloat16_tESM_S2Q_SM_NS2E_6fusion15FusionCallbacksIS2I_NS2R_17LinearCombinationIS2Q_fS2Q_fLNS_15FloatRoundStyleE2EEES2K_S2P_JEEENS4_5SM1004TMEM4LOAD26SM100_TMEM_LOAD_32dp32b32xENS4_13SM90_TMA_LOADENS1K_INS1L_ILi2ELi4ELi3EEENS1N_ILi16EEENSN_INS5_IJS1P_SO_EEENS5_IJSO_SD_EEEEEEENS4_39AutoVectorizingCopyWithAssumedAlignmentILi128EEENS4_14SM90_TMA_STOREES37_S39_S39_EEEvvEEEEvNT_6ParamsE)
        /*0044*/ 	.word	0x00000000
.L_29:


//--------------------- .nv.compat                --------------------------
	.section	.nv.compat,"",@"SHT_CUDA_COMPAT_INFO"
	.align	4
        /*0000*/ 	.byte	0x02, 0x09, 0x01, 0x00, 0x02, 0x02, 0x02, 0x00, 0x02, 0x05, 0x05, 0x00, 0x03, 0x07, 0x01, 0x01
        /*0010*/ 	.byte	0x02, 0x03, 0x01, 0x00, 0x02, 0x06, 0x01, 0x00, 0x04, 0x0b, 0x08, 0x00, 0x09, 0x00, 0x00, 0x00
        /*0020*/ 	.byte	0x00, 0x00, 0x00, 0x00


//--------------------- .nv.info._ZN7cutlass13device_kernelINS_4gemm6kernel13GemmUniversalIN4cute5tupleIJiiiiEEENS1_10collective13CollectiveMmaINS1_46MainloopSm100TmaUmmaWarpSpecializedBlockScaledILi3ELi2ELi1ENS5_IJNS4_1CILi4EEENSA_ILi2EEENSA_ILi1EEEEEEEENS5_IJNSA_ILi128EEENSA_ILi256EEESH_EEENS5_IJNS_12float_e2m1_tENS_13float_ue4m3_tEEEENS5_IJNS5_IJlSD_lEEENS4_6LayoutINS5_IJNS5_IJNS5_IJNSA_ILi32EEESB_EEEiEEENS5_IJNS5_IJNSA_ILi16EEESB_EEEiEEENS5_IJSD_iEEEEEENS5_IJST_NS5_IJNS5_IJNSA_ILi0EEESD_EEENSA_ILi512EEEEEENS5_IJSW_iEEEEEEEEEEESL_S13_NS4_8TiledMMAINS4_8MMA_AtomIJNS4_17SM100_MMA_MXF4_SSISJ_SJ_fSK_Li128ELi256ELi16ELNS4_4UMMA5MajorE0ELS18_0ELNS17_7ScaleInE0ELS19_0EEEEEENSN_INS5_IJSD_SD_SD_EEENS5_IJSW_SW_SW_EEEEENS5_IJNS4_10UnderscoreES1F_S1F_EEEEENS5_IJNS4_23SM90_TMA_LOAD_MULTICASTES1I_EEENS5_IJNS4_14ComposedLayoutINS4_7SwizzleILi3ELi4ELi3EEENS4_18smem_ptr_flag_bitsILi4EEENSN_INS5_IJNSA_ILi8EEESH_EEENS5_IJSH_SD_EEEEEEENSN_INS5_IJNS5_IJNS5_IJSP_SD_EEESS_EEESD_NS5_IJSD_SB_EEEEEENS5_IJNS5_IJNS5_IJSS_SY_EEESX_EEESW_NS5_IJSB_SY_EEEEEEEEEEEvNS4_8identityES1J_NS5_IJS1T_NSN_INS5_IJNS5_IJNS5_IJSP_SC_EEESS_EEESD_S1W_EEENS5_IJS1Z_SW_NS5_IJSB_NSA_ILi1024EEEEEEEEEEEEEEvS24_EENS_8epilogue10collective18CollectiveEpilogueINS2E_23Sm100TmaWarpSpecializedILi4ELi2ELi32ELb1ELb0EEEJNS5_IJNSA_ILi64EEESH_SH_EEENS5_IJNSN_IS2J_SD_EENSN_INS5_IJSO_SC_EEENS5_IJSD_SG_EEEEEEEENS_10bfloat16_tESM_S2Q_SM_NS2E_6fusion15FusionCallbacksIS2I_NS2R_17LinearCombinationIS2Q_fS2Q_fLNS_15FloatRoundStyleE2EEES2K_S2P_JEEENS4_5SM1004TMEM4LOAD26SM100_TMEM_LOAD_32dp32b32xENS4_13SM90_TMA_LOADENS1K_INS1L_ILi2ELi4ELi3EEENS1N_ILi16EEENSN_INS5_IJS1P_SO_EEENS5_IJSO_SD_EEEEEEENS4_39AutoVectorizingCopyWithAssumedAlignmentILi128EEENS4_14SM90_TMA_STOREES37_S39_S39_EEEvvEEEEvNT_6ParamsE --------------------------
	.section	.nv.info._ZN7cutlass13device_kernelINS_4gemm6kernel13GemmUniversalIN4cute5tupleIJiiiiEEENS1_10collective13CollectiveMmaINS1_46MainloopSm100TmaUmmaWarpSpecializedBlockScaledILi3ELi2ELi1ENS5_IJNS4_1CILi4EEENSA_ILi2EEENSA_ILi1EEEEEEEENS5_IJNSA_ILi128EEENSA_ILi256EEESH_EEENS5_IJNS_12float_e2m1_tENS_13float_ue4m3_tEEEENS5_IJNS5_IJlSD_lEEENS4_6LayoutINS5_IJNS5_IJNS5_IJNSA_ILi32EEESB_EEEiEEENS5_IJNS5_IJNSA_ILi16EEESB_EEEiEEENS5_IJSD_iEEEEEENS5_IJST_NS5_IJNS5_IJNSA_ILi0EEESD_EEENSA_ILi512EEEEEENS5_IJSW_iEEEEEEEEEEESL_S13_NS4_8TiledMMAINS4_8MMA_AtomIJNS4_17SM100_MMA_MXF4_SSISJ_SJ_fSK_Li128ELi256ELi16ELNS4_4UMMA5MajorE0ELS18_0ELNS17_7ScaleInE0ELS19_0EEEEEENSN_INS5_IJSD_SD_SD_EEENS5_IJSW_SW_SW_EEEEENS5_IJNS4_10UnderscoreES1F_S1F_EEEEENS5_IJNS4_23SM90_TMA_LOAD_MULTICASTES1I_EEENS5_IJNS4_14ComposedLayoutINS4_7SwizzleILi3ELi4ELi3EEENS4_18smem_ptr_flag_bitsILi4EEENSN_INS5_IJNSA_ILi8EEESH_EEENS5_IJSH_SD_EEEEEEENSN_INS5_IJNS5_IJNS5_IJSP_SD_EEESS_EEESD_NS5_IJSD_SB_EEEEEENS5_IJNS5_IJNS5_IJSS_SY_EEESX_EEESW_NS5_IJSB_SY_EEEEEEEEEEEvNS4_8identityES1J_NS5_IJS1T_NSN_INS5_IJNS5_IJNS5_IJSP_SC_EEESS_EEESD_S1W_EEENS5_IJS1Z_SW_NS5_IJSB_NSA_ILi1024EEEEEEEEEEEEEEvS24_EENS_8epilogue10collective18CollectiveEpilogueINS2E_23Sm100TmaWarpSpecializedILi4ELi2ELi32ELb1ELb0EEEJNS5_IJNSA_ILi64EEESH_SH_EEENS5_IJNSN_IS2J_SD_EENSN_INS5_IJSO_SC_EEENS5_IJSD_SG_EEEEEEEENS_10bfloat16_tESM_S2Q_SM_NS2E_6fusion15FusionCallbacksIS2I_NS2R_17LinearCombinationIS2Q_fS2Q_fLNS_15FloatRoundStyleE2EEES2K_S2P_JEEENS4_5SM1004TMEM4LOAD26SM100_TMEM_LOAD_32dp32b32xENS4_13SM90_TMA_LOADENS1K_INS1L_ILi2ELi4ELi3EEENS1N_ILi16EEENSN_INS5_IJS1P_SO_EEENS5_IJSO_SD_EEEEEEENS4_39AutoVectorizingCopyWithAssumedAlignmentILi128EEENS4_14SM90_TMA_STOREES37_S39_S39_EEEvvEEEEvNT_6ParamsE,"",@"SHT_CUDA_INFO"
	.sectionflags	@""
	.align	4


	//----- nvinfo : EIATTR_CUDA_API_VERSION
	.align		4
        /*0000*/ 	.byte	0x04, 0x37
        /*0002*/ 	.short	(.L_31 - .L_30)
.L_30:
        /*0004*/ 	.word	0x00000082


	//----- nvinfo : EIATTR_KPARAM_INFO
	.align		4
.L_31:
        /*0008*/ 	.byte	0x04, 0x17
        /*000a*/ 	.short	(.L_33 - .L_32)
.L_32:
        /*000c*/ 	.word	0x00000000
        /*0010*/ 	.short	0x0000
        /*0012*/ 	.short	0x0000
        /*0014*/ 	.byte	0x00, 0xf0, 0x01, 0x30


	//----- nvinfo : EIATTR_AT_ENTRY_FRAGMENTS
	.align		4
.L_33:
        /*0018*/ 	.byte	0x04, 0x4f
        /*001a*/ 	.short	(.L_35 - .L_34)


	//   ....[0]....
.L_34:
        /*001c*/ 	.word	0x00000006


	//----- nvinfo : EIATTR_RESERVED_SMEM_USED
	.align		4
.L_35:
        /*0020*/ 	.byte	0x01, 0x41
	.zero		2


	//----- nvinfo : EIATTR_SPARSE_MMA_MASK
	.align		4
        /*0024*/ 	.byte	0x03, 0x50
        /*0026*/ 	.short	0x0000


	//----- nvinfo : EIATTR_TCGEN05_1CTA_USED
	.align		4
        /*0028*/ 	.byte	0x01, 0x51
	.zero		2


	//----- nvinfo : EIATTR_MAXREG_COUNT
	.align		4
        /*002c*/ 	.byte	0x03, 0x1b
        /*002e*/ 	.short	0x00ff


	//----- nvinfo : EIATTR_NUM_BARRIERS
	.align		4
        /*0030*/ 	.byte	0x02, 0x4c
        /*0032*/ 	.byte	0x07
	.zero		1


	//----- nvinfo : EIATTR_EXTERNS
	.align		4
        /*0034*/ 	.byte	0x04, 0x0f
        /*0036*/ 	.short	(.L_37 - .L_36)


	//   ....[0]....
	.align		4
.L_36:
        /*0038*/ 	.word	index@(__assertfail)


	//----- nvinfo : EIATTR_MERCURY_ISA_VERSION
	.align		4
.L_37:
        /*003c*/ 	.byte	0x03, 0x5f
        /*003e*/ 	.short	0x0101


	//----- nvinfo : EIATTR_INT_WARP_WIDE_INSTR_OFFSETS
	.align		4
        /*0040*/ 	.byte	0x04, 0x31
        /*0042*/ 	.short	(.L_39 - .L_38)


	//   ....[0]....
.L_38:
        /*0044*/ 	.word	0x00000d70


	//   ....[1]....
        /*0048*/ 	.word	0x00000e30


	//   ....[2]....
        /*004c*/ 	.word	0x00004ba0


	//   ....[3]....
        /*0050*/ 	.word	0x00004bc0


	//   ....[4]....
        /*0054*/ 	.word	0x00004bf0


	//   ....[5]....
        /*0058*/ 	.word	0x000057a0


	//   ....[6]....
        /*005c*/ 	.word	0x00005840


	//   ....[7]....
        /*0060*/ 	.word	0x000058e0


	//   ....[8]....
        /*0064*/ 	.word	0x00005960


	//   ....[9]....
        /*0068*/ 	.word	0x00005a20


	//   ....[10]....
        /*006c*/ 	.word	0x00005ac0


	//   ....[11]....
        /*0070*/ 	.word	0x00005b60


	//   ....[12]....
        /*0074*/ 	.word	0x00005c90


	//   ....[13]....
        /*0078*/ 	.word	0x00005cb0


	//   ....[14]....
        /*007c*/ 	.word	0x00005d30


	//   ....[15]....
        /*0080*/ 	.word	0x00005df0


	//   ....[16]....
        /*0084*/ 	.word	0x00005e90


	//   ....[17]....
        /*0088*/ 	.word	0x00005f10


	//   ....[18]....
        /*008c*/ 	.word	0x00005fa0


	//   ....[19]....
        /*0090*/ 	.word	0x00006080


	//   ....[20]....
        /*0094*/ 	.word	0x000060f0


	//   ....[21]....
        /*0098*/ 	.word	0x000061b0


	//   ....[22]....
        /*009c*/ 	.word	0x00006250


	//   ....[23]....
        /*00a0*/ 	.word	0x000062e0


	//   ....[24]....
        /*00a4*/ 	.word	0x00006380


	//   ....[25]....
        /*00a8*/ 	.word	0x00006440


	//   ....[26]....
        /*00ac*/ 	.word	0x000064e0


	//   ....[27]....
        /*00b0*/ 	.word	0x000065a0


	//   ....[28]....
        /*00b4*/ 	.word	0x000066a0


	//----- nvinfo : EIATTR_COOP_GROUP_MASK_REGIDS
	.align		4
.L_39:
        /*00b8*/ 	.byte	0x04, 0x29
        /*00ba*/ 	.short	(.L_41 - .L_40)


	//   ....[0]....
.L_40:
        /*00bc*/ 	.word	0xffffffff


	//   ....[1]....
        /*00c0*/ 	.word	0xffffffff


	//   ....[2]....
        /*00c4*/ 	.word	0xffffffff


	//   ....[3]....
        /*00c8*/ 	.word	0xffffffff


	//   ....[4]....
        /*00cc*/ 	.word	0xffffffff


	//   ....[5]....
        /*00d0*/ 	.word	0xffffffff


	//   ....[6]....
        /*00d4*/ 	.word	0xffffffff


	//   ....[7]....
        /*00d8*/ 	.word	0xffffffff


	//   ....[8]....
        /*00dc*/ 	.word	0xffffffff


	//   ....[9]....
        /*00e0*/ 	.word	0xffffffff


	//   ....[10]....
        /*00e4*/ 	.word	0xffffffff


	//   ....[11]....
        /*00e8*/ 	.word	0xffffffff


	//   ....[12]....
        /*00ec*/ 	.word	0xffffffff


	//   ....[13]....
        /*00f0*/ 	.word	0xffffffff


	//----- nvinfo : EIATTR_COOP_GROUP_INSTR_OFFSETS
	.align		4
.L_41:
        /*00f4*/ 	.byte	0x04, 0x28
        /*00f6*/ 	.short	(.L_43 - .L_42)


	//   ....[0]....
.L_42:
        /*00f8*/ 	.word	0x00000080


	//   ....[1]....
        /*00fc*/ 	.word	0x00000550


	//   ....[2]....
        /*0100*/ 	.word	0x000006e0


	//   ....[3]....
        /*0104*/ 	.word	0x00000880


	//   ....[4]....
        /*0108*/ 	.word	0x00000980


	//   ....[5]....
        /*010c*/ 	.word	0x00000af0


	//   ....[6]....
        /*0110*/ 	.word	0x00000c30


	//   ....[7]....
        /*0114*/ 	.word	0x00000ea0


	//   ....[8]....
        /*0118*/ 	.word	0x00002640


	//   ....[9]....
        /*011c*/ 	.word	0x000034a0


	//   ....[10]....
        /*0120*/ 	.word	0x000036b0


	//   ....[11]....
        /*0124*/ 	.word	0x000036e0


	//   ....[12]....
        /*0128*/ 	.word	0x00004a80


	//   ....[13]....
        /*012c*/ 	.word	0x00004cb0


	//----- nvinfo : EIATTR_VRC_CTA_INIT_COUNT
	.align		4
.L_43:
        /*0130*/ 	.byte	0x02, 0x4a
        /*0132*/ 	.byte	0x80
	.zero		1


	//----- nvinfo : EIATTR_SYSCALL_OFFSETS
	.align		4
        /*0134*/ 	.byte	0x04, 0x46
        /*0136*/ 	.short	(.L_45 - .L_44)


	//   ....[0]....
.L_44:
        /*0138*/ 	.word	0x00007290


	//   ....[1]....
        /*013c*/ 	.word	0x00007380


	//   ....[2]....
        /*0140*/ 	.word	0x00007f50


	//   ....[3]....
        /*0144*/ 	.word	0x000080c0


	//   ....[4]....
        /*0148*/ 	.word	0x00009580


	//   ....[5]....
        /*014c*/ 	.word	0x000096f0


	//   ....[6]....
        /*0150*/ 	.word	0x0000ac10


	//   ....[7]....
        /*0154*/ 	.word	0x0000ad80


	//   ....[8]....
        /*0158*/ 	.word	0x0000c230


	//   ....[9]....
        /*015c*/ 	.word	0x0000c3a0


	//   ....[10]....
        /*0160*/ 	.word	0x0000d8b0


	//   ....[11]....
        /*0164*/ 	.word	0x0000da20


	//   ....[12]....
        /*0168*/ 	.word	0x0000eef0


	//   ....[13]....
        /*016c*/ 	.word	0x0000f060


	//   ....[14]....
        /*0170*/ 	.word	0x00010560


	//   ....[15]....
        /*0174*/ 	.word	0x000106d0


	//   ....[16]....
        /*0178*/ 	.word	0x00011b30


	//   ....[17]....
        /*017c*/ 	.word	0x00011ca0


	//----- nvinfo : EIATTR_MBARRIER_INSTR_OFFSETS
	.align		4
.L_45:
        /*0180*/ 	.byte	0x04, 0x39
        /*0182*/ 	.short	(.L_47 - .L_46)


	//   ....[0]....
.L_46:
        /*0184*/ 	.word	0x00000670
        /*0188*/ 	.word	0x000000ff
        /*018c*/ 	.word	0x00000000
        /*0190*/ 	.short	0x0100
        /*0192*/ 	.byte	0x04
	.zero		1


	//   ....[1]....
        /*0194*/ 	.word	0x00000680
        /*0198*/ 	.word	0x000000ff
        /*019c*/ 	.word	0x00000018
        /*01a0*/ 	.short	0x0100
        /*01a2*/ 	.byte	0x04
	.zero		1


	//   ....[2]....
        /*01a4*/ 	.word	0x00000690
        /*01a8*/ 	.word	0x000000ff
        /*01ac*/ 	.word	0x00000008
        /*01b0*/ 	.short	0x0100
        /*01b2*/ 	.byte	0x04
	.zero		1


	//   ....[3]....
        /*01b4*/ 	.word	0x000006a0
        /*01b8*/ 	.word	0x000000ff
        /*01bc*/ 	.word	0x00000020
        /*01c0*/ 	.short	0x0100
        /*01c2*/ 	.byte	0x04
	.zero		1


	//   ....[4]....
        /*01c4*/ 	.word	0x000006b0
        /*01c8*/ 	.word	0x000000ff
        /*01cc*/ 	.word	0x00000010
        /*01d0*/ 	.short	0x0100
        /*01d2*/ 	.byte	0x04
	.zero		1


	//   ....[5]....
        /*01d4*/ 	.word	0x000006c0
        /*01d8*/ 	.word	0x000000ff
        /*01dc*/ 	.word	0x00000028
        /*01e0*/ 	.short	0x0100
        /*01e2*/ 	.byte	0x04
	.zero		1


	//   ....[6]....
        /*01e4*/ 	.word	0x000007f0
        /*01e8*/ 	.word	0x000000ff
        /*01ec*/ 	.word	0x00000030
        /*01f0*/ 	.short	0x0100
        /*01f2*/ 	.byte	0x04
	.zero		1


	//   ....[7]....
        /*01f4*/ 	.word	0x00000800
        /*01f8*/ 	.word	0x000000ff
        /*01fc*/ 	.word	0x00000050
        /*0200*/ 	.short	0x0100
        /*0202*/ 	.byte	0x04
	.zero		1


	//   ....[8]....
        /*0204*/ 	.word	0x00000810
        /*0208*/ 	.word	0x000000ff
        /*020c*/ 	.word	0x00000038
        /*0210*/ 	.short	0x0100
        /*0212*/ 	.byte	0x04
	.zero		1


	//   ....[9]....
        /*0214*/ 	.word	0x00000820
        /*0218*/ 	.word	0x000000ff
        /*021c*/ 	.word	0x00000058
        /*0220*/ 	.short	0x0100
        /*0222*/ 	.byte	0x04
	.zero		1


	//   ....[10]....
        /*0224*/ 	.word	0x00000830
        /*0228*/ 	.word	0x000000ff
        /*022c*/ 	.word	0x00000040
        /*0230*/ 	.short	0x0100
        /*0232*/ 	.byte	0x04
	.zero		1


	//   ....[11]....
        /*0234*/ 	.word	0x00000840
        /*0238*/ 	.word	0x000000ff
        /*023c*/ 	.word	0x00000060
        /*0240*/ 	.short	0x0100
        /*0242*/ 	.byte	0x04
	.zero		1


	//   ....[12]....
        /*0244*/ 	.word	0x00000850
        /*0248*/ 	.word	0x000000ff
        /*024c*/ 	.word	0x00000048
        /*0250*/ 	.short	0x0100
        /*0252*/ 	.byte	0x04
	.zero		1


	//   ....[13]....
        /*0254*/ 	.word	0x00000860
        /*0258*/ 	.word	0x000000ff
        /*025c*/ 	.word	0x00000068
        /*0260*/ 	.short	0x0100
        /*0262*/ 	.byte	0x04
	.zero		1


	//   ....[14]....
        /*0264*/ 	.word	0x00000950
        /*0268*/ 	.word	0x000000ff
        /*026c*/ 	.word	0x00000070
        /*0270*/ 	.short	0x0100
        /*0272*/ 	.byte	0x06
	.zero		1


	//   ....[15]....
        /*0274*/ 	.word	0x00000960
        /*0278*/ 	.word	0x000000ff
        /*027c*/ 	.word	0x00000078
        /*0280*/ 	.short	0x0100
        /*0282*/ 	.byte	0x06
	.zero		1


	//   ....[16]....
        /*0284*/ 	.word	0x00000aa0
        /*0288*/ 	.word	0x000000ff
        /*028c*/ 	.word	0x00000080
        /*0290*/ 	.short	0x0100
        /*0292*/ 	.byte	0x06
	.zero		1


	//   ....[17]....
        /*0294*/ 	.word	0x00000ab0
        /*0298*/ 	.word	0x000000ff
        /*029c*/ 	.word	0x00000090
        /*02a0*/ 	.short	0x0100
        /*02a2*/ 	.byte	0x06
	.zero		1


	//   ....[18]....
        /*02a4*/ 	.word	0x00000ac0
        /*02a8*/ 	.word	0x000000ff
        /*02ac*/ 	.word	0x00000088
        /*02b0*/ 	.short	0x0100
        /*02b2*/ 	.byte	0x06
	.zero		1


	//   ....[19]....
        /*02b4*/ 	.word	0x00000ad0
        /*02b8*/ 	.word	0x000000ff
        /*02bc*/ 	.word	0x00000098
        /*02c0*/ 	.short	0x0100
        /*02c2*/ 	.byte	0x06
	.zero		1


	//   ....[20]....
        /*02c4*/ 	.word	0x00000c00
        /*02c8*/ 	.word	0x000000ff
        /*02cc*/ 	.word	0x000000a0
        /*02d0*/ 	.short	0x0100
        /*02d2*/ 	.byte	0x04
	.zero		1


	//   ....[21]....
        /*02d4*/ 	.word	0x00000c10
        /*02d8*/ 	.word	0x000000ff
        /*02dc*/ 	.word	0x000000a8
        /*02e0*/ 	.short	0x0100
        /*02e2*/ 	.byte	0x04
	.zero		1


	//   ....[22]....
        /*02e4*/ 	.word	0x00000d10
        /*02e8*/ 	.word	0x000000ff
        /*02ec*/ 	.word	0x000000b0
        /*02f0*/ 	.short	0x0100
        /*02f2*/ 	.byte	0x04
	.zero		1


	//   ....[23]....
        /*02f4*/ 	.word	0x00000d20
        /*02f8*/ 	.word	0x000000ff
        /*02fc*/ 	.word	0x000000c0
        /*0300*/ 	.short	0x0100
        /*0302*/ 	.byte	0x04
	.zero		1


	//   ....[24]....
        /*0304*/ 	.word	0x00000d30
        /*0308*/ 	.word	0x000000ff
        /*030c*/ 	.word	0x000000b8
        /*0310*/ 	.short	0x0100
        /*0312*/ 	.byte	0x04
	.zero		1


	//   ....[25]....
        /*0314*/ 	.word	0x00000d40
        /*0318*/ 	.word	0x000000ff
        /*031c*/ 	.word	0x000000c8
        /*0320*/ 	.short	0x0100
        /*0322*/ 	.byte	0x04
	.zero		1


	//   ....[26]....
        /*0324*/ 	.word	0x00000e50
        /*0328*/ 	.word	0x000000ff
        /*032c*/ 	.word	0x000000d0
        /*0330*/ 	.short	0x0100
        /*0332*/ 	.byte	0x06
	.zero		1


	//   ....[27]....
        /*0334*/ 	.word	0x00001be0
        /*0338*/ 	.word	0x00000000
        /*033c*/ 	.word	0x000000c0
        /*0340*/ 	.short	0x010a
        /*0342*/ 	.byte	0xff
	.zero		1


	//   ....[28]....
        /*0344*/ 	.word	0x00001c00
        /*0348*/ 	.word	0x00000000
        /*034c*/ 	.word	0x000000b0
        /*0350*/ 	.short	0x0101
        /*0352*/ 	.byte	0xff
	.zero		1


	//   ....[29]....
        /*0354*/ 	.word	0x00001cc0
        /*0358*/ 	.word	0x000000ff
        /*035c*/ 	.word	0x00000018
        /*0360*/ 	.short	0x010a
        /*0362*/ 	.byte	0x04
	.zero		1


	//   ....[30]....
        /*0364*/ 	.word	0x00001d60
        /*0368*/ 	.word	0x000000ff
        /*036c*/ 	.word	0x00000018
        /*0370*/ 	.short	0x010a
        /*0372*/ 	.byte	0x21
	.zero		1


	//   ....[31]....
        /*0374*/ 	.word	0x00001ea0
        /*0378*/ 	.word	0x000000ff
        /*037c*/ 	.word	0x00000018
        /*0380*/ 	.short	0x010a
        /*0382*/ 	.byte	0x05
	.zero		1


	//   ....[32]....
        /*0384*/ 	.word	0x000021a0
        /*0388*/ 	.word	0x000000ff
        /*038c*/ 	.word	0x00000078
        /*0390*/ 	.short	0x0101
        /*0392*/ 	.byte	0x0e
	.zero		1


	//   ....[33]....
        /*0394*/ 	.word	0x000021c0
        /*0398*/ 	.word	0x000000ff
        /*039c*/ 	.word	0x00000018
        /*03a0*/ 	.short	0x010a
        /*03a2*/ 	.byte	0x04
	.zero		1


	//   ....[34]....
        /*03a4*/ 	.word	0x00002240
        /*03a8*/ 	.word	0x000000ff
        /*03ac*/ 	.word	0x00000018
        /*03b0*/ 	.short	0x010a
        /*03b2*/ 	.byte	0x21
	.zero		1


	//   ....[35]....
        /*03b4*/ 	.word	0x00002380
        /*03b8*/ 	.word	0x000000ff
        /*03bc*/ 	.word	0x00000018
        /*03c0*/ 	.short	0x010a
        /*03c2*/ 	.byte	0x04
	.zero		1


	//   ....[36]....
        /*03c4*/ 	.word	0x00002670
        /*03c8*/ 	.word	0x00000003
        /*03cc*/ 	.word	0x00000080
        /*03d0*/ 	.short	0x010a
        /*03d2*/ 	.byte	0xff
	.zero		1


	//   ....[37]....
        /*03d4*/ 	.word	0x000027c0
        /*03d8*/ 	.word	0x00000000
        /*03dc*/ 	.word	0x00000000
        /*03e0*/ 	.short	0x0101
        /*03e2*/ 	.byte	0xff
	.zero		1


	//   ....[38]....
        /*03e4*/ 	.word	0x00002d80
        /*03e8*/ 	.word	0x000000ff
        /*03ec*/ 	.word	0x00000000
        /*03f0*/ 	.short	0x010a
        /*03f2*/ 	.byte	0x04
	.zero		1


	//   ....[39]....
        /*03f4*/ 	.word	0x00002e10
        /*03f8*/ 	.word	0x000000ff
        /*03fc*/ 	.word	0x00000000
        /*0400*/ 	.short	0x010a
        /*0402*/ 	.byte	0x05
	.zero		1


	//   ....[40]....
        /*0404*/ 	.word	0x00002eb0
        /*0408*/ 	.word	0x00000000
        /*040c*/ 	.word	0x00000000
        /*0410*/ 	.short	0x010a
        /*0412*/ 	.byte	0xff
	.zero		1


	//   ....[41]....
        /*0414*/ 	.word	0x00002ff0
        /*0418*/ 	.word	0x00000002
        /*041c*/ 	.word	0x000000b0
        /*0420*/ 	.short	0x010a
        /*0422*/ 	.byte	0xff
	.zero		1


	//   ....[42]....
        /*0424*/ 	.word	0x00003050
        /*0428*/ 	.word	0x00000004
        /*042c*/ 	.word	0x00000000
        /*0430*/ 	.short	0x0101
        /*0432*/ 	.byte	0xff
	.zero		1


	//   ....[43]....
        /*0434*/ 	.word	0x00003070
        /*0438*/ 	.word	0x000000ff
        /*043c*/ 	.word	0x00000090
        /*0440*/ 	.short	0x010a
        /*0442*/ 	.byte	0x04
	.zero		1


	//   ....[44]....
        /*0444*/ 	.word	0x00003190
        /*0448*/ 	.word	0x00000002
        /*044c*/ 	.word	0x00000080
        /*0450*/ 	.short	0x010a
        /*0452*/ 	.byte	0xff
	.zero		1


	//   ....[45]....
        /*0454*/ 	.word	0x000032a0
        /*0458*/ 	.word	0x00000002
        /*045c*/ 	.word	0x00000000
        /*0460*/ 	.short	0x0101
        /*0462*/ 	.byte	0xff
	.zero		1


	//   ....[46]....
        /*0464*/ 	.word	0x00003330
        /*0468*/ 	.word	0x000000ff
        /*046c*/ 	.word	0x00000090
        /*0470*/ 	.short	0x0106
        /*0472*/ 	.byte	0x04
	.zero		1


	//   ....[47]....
        /*0474*/ 	.word	0x00003350
        /*0478*/ 	.word	0x000000ff
        /*047c*/ 	.word	0x00000090
        /*0480*/ 	.short	0x010a
        /*0482*/ 	.byte	0x04
	.zero		1


	//   ....[48]....
        /*0484*/ 	.word	0x000033e0
        /*0488*/ 	.word	0x000000ff
        /*048c*/ 	.word	0x00000090
        /*0490*/ 	.short	0x0106
        /*0492*/ 	.byte	0x07
	.zero		1


	//   ....[49]....
        /*0494*/ 	.word	0x00003420
        /*0498*/ 	.word	0x00000000
        /*049c*/ 	.word	0x00000090
        /*04a0*/ 	.short	0x010a
        /*04a2*/ 	.byte	0xff
	.zero		1


	//   ....[50]....
        /*04a4*/ 	.word	0x00003c90
        /*04a8*/ 	.word	0x00000000
        /*04ac*/ 	.word	0x00000080
        /*04b0*/ 	.short	0x010a
        /*04b2*/ 	.byte	0xff
	.zero		1


	//   ....[51]....
        /*04b4*/ 	.word	0x00003da0
        /*04b8*/ 	.word	0x00000000
        /*04bc*/ 	.word	0x00000000
        /*04c0*/ 	.short	0x0101
        /*04c2*/ 	.byte	0xff
	.zero		1


	//   ....[52]....
        /*04c4*/ 	.word	0x00003df0
        /*04c8*/ 	.word	0x000000ff
        /*04cc*/ 	.word	0x00000000
        /*04d0*/ 	.short	0x010a
        /*04d2*/ 	.byte	0x05
	.zero		1


	//   ....[53]....
        /*04d4*/ 	.word	0x00003e10
        /*04d8*/ 	.word	0x000000ff
        /*04dc*/ 	.word	0x00000000
        /*04e0*/ 	.short	0x010a
        /*04e2*/ 	.byte	0x05
	.zero		1


	//   ....[54]....
        /*04e4*/ 	.word	0x00003ef0
        /*04e8*/ 	.word	0x000000ff
        /*04ec*/ 	.word	0x00000000
        /*04f0*/ 	.short	0x010a
        /*04f2*/ 	.byte	0x04
	.zero		1


	//   ....[55]....
        /*04f4*/ 	.word	0x000041a0
        /*04f8*/ 	.word	0x000000ff
        /*04fc*/ 	.word	0x000000a8
        /*0500*/ 	.short	0x010a
        /*0502*/ 	.byte	0x32
	.zero		1


	//   ....[56]....
        /*0504*/ 	.word	0x00004420
        /*0508*/ 	.word	0x000000ff
        /*050c*/ 	.word	0x00000000
        /*0510*/ 	.short	0x010a
        /*0512*/ 	.byte	0x07
	.zero		1


	//   ....[57]....
        /*0514*/ 	.word	0x00004540
        /*0518*/ 	.word	0x000000ff
        /*051c*/ 	.word	0x00000000
        /*0520*/ 	.short	0x010a
        /*0522*/ 	.byte	0x04
	.zero		1


	//   ....[58]....
        /*0524*/ 	.word	0x00004a60
        /*0528*/ 	.word	0x000000ff
        /*052c*/ 	.word	0x000000d0
        /*0530*/ 	.short	0x010a
        /*0532*/ 	.byte	0x32
	.zero		1


	//   ....[59]....
        /*0534*/ 	.word	0x00004f70
        /*0538*/ 	.word	0x0000000c
        /*053c*/ 	.word	0x00000080
        /*0540*/ 	.short	0x010a
        /*0542*/ 	.byte	0xff
	.zero		1


	//   ....[60]....
        /*0544*/ 	.word	0x000050e0
        /*0548*/ 	.word	0x00000000
        /*054c*/ 	.word	0x00000000
        /*0550*/ 	.short	0x0101
        /*0552*/ 	.byte	0xff
	.zero		1


	//   ....[61]....
        /*0554*/ 	.word	0x00005570
        /*0558*/ 	.word	0x000000ff
        /*055c*/ 	.word	0x00000078
        /*0560*/ 	.short	0x010a
        /*0562*/ 	.byte	0x15
	.zero		1


	//   ....[62]....
        /*0564*/ 	.word	0x000056f0
        /*0568*/ 	.word	0x000000ff
        /*056c*/ 	.word	0x00000050
        /*0570*/ 	.short	0x010a
        /*0572*/ 	.byte	0x15
	.zero		1


	//   ....[63]....
        /*0574*/ 	.word	0x00005900
        /*0578*/ 	.word	0x000000ff
        /*057c*/ 	.word	0x00000030
        /*0580*/ 	.short	0x010b
        /*0582*/ 	.byte	0x15
	.zero		1


	//   ....[64]....
        /*0584*/ 	.word	0x00005910
        /*0588*/ 	.word	0x000000ff
        /*058c*/ 	.word	0x00000000
        /*0590*/ 	.short	0x0101
        /*0592*/ 	.byte	0x2e
	.zero		1


	//   ....[65]....
        /*0594*/ 	.word	0x00005930
        /*0598*/ 	.word	0x000000ff
        /*059c*/ 	.word	0x00000058
        /*05a0*/ 	.short	0x010a
        /*05a2*/ 	.byte	0x15
	.zero		1


	//   ....[66]....
        /*05a4*/ 	.word	0x00005ae0
        /*05a8*/ 	.word	0x000000ff
        /*05ac*/ 	.word	0x00000038
        /*05b0*/ 	.short	0x010b
        /*05b2*/ 	.byte	0x15
	.zero		1


	//   ....[67]....
        /*05b4*/ 	.word	0x00005af0
        /*05b8*/ 	.word	0x000000ff
        /*05bc*/ 	.word	0x00000000
        /*05c0*/ 	.short	0x0101
        /*05c2*/ 	.byte	0x27
	.zero		1


	//   ....[68]....
        /*05c4*/ 	.word	0x00005b10
        /*05c8*/ 	.word	0x000000ff
        /*05cc*/ 	.word	0x00000060
        /*05d0*/ 	.short	0x010a
        /*05d2*/ 	.byte	0x15
	.zero		1


	//   ....[69]....
        /*05d4*/ 	.word	0x00005cd0
        /*05d8*/ 	.word	0x000000ff
        /*05dc*/ 	.word	0x00000040
        /*05e0*/ 	.short	0x010b
        /*05e2*/ 	.byte	0x15
	.zero		1


	//   ....[70]....
        /*05e4*/ 	.word	0x00005ce0
        /*05e8*/ 	.word	0x000000ff
        /*05ec*/ 	.word	0x00000000
        /*05f0*/ 	.short	0x0101
        /*05f2*/ 	.byte	0x26
	.zero		1


	//   ....[71]....
        /*05f4*/ 	.word	0x00005d00
        /*05f8*/ 	.word	0x000000ff
        /*05fc*/ 	.word	0x00000068
        /*0600*/ 	.short	0x010a
        /*0602*/ 	.byte	0x15
	.zero		1


	//   ....[72]....
        /*0604*/ 	.word	0x00005eb0
        /*0608*/ 	.word	0x000000ff
        /*060c*/ 	.word	0x00000048
        /*0610*/ 	.short	0x010b
        /*0612*/ 	.byte	0x15
	.zero		1


	//   ....[73]....
        /*0614*/ 	.word	0x00005ec0
        /*0618*/ 	.word	0x000000ff
        /*061c*/ 	.word	0x00000000
        /*0620*/ 	.short	0x0101
        /*0622*/ 	.byte	0x25
	.zero		1


	//   ....[74]....
        /*0624*/ 	.word	0x00005ed0
        /*0628*/ 	.word	0x000000ff
        /*062c*/ 	.word	0x00000050
        /*0630*/ 	.short	0x010a
        /*0632*/ 	.byte	0x15
	.zero		1


	//   ....[75]....
        /*0634*/ 	.word	0x000060a0
        /*0638*/ 	.word	0x000000ff
        /*063c*/ 	.word	0x00000030
        /*0640*/ 	.short	0x010b
        /*0642*/ 	.byte	0x15
	.zero		1


	//   ....[76]....
        /*0644*/ 	.word	0x000060b0
        /*0648*/ 	.word	0x000000ff
        /*064c*/ 	.word	0x00000000
        /*0650*/ 	.short	0x0101
        /*0652*/ 	.byte	0x2e
	.zero		1


	//   ....[77]....
        /*0654*/ 	.word	0x000060c0
        /*0658*/ 	.word	0x000000ff
        /*065c*/ 	.word	0x00000058
        /*0660*/ 	.short	0x010a
        /*0662*/ 	.byte	0x15
	.zero		1


	//   ....[78]....
        /*0664*/ 	.word	0x00006270
        /*0668*/ 	.word	0x000000ff
        /*066c*/ 	.word	0x00000038
        /*0670*/ 	.short	0x010b
        /*0672*/ 	.byte	0x15
	.zero		1


	//   ....[79]....
        /*0674*/ 	.word	0x000062a0
        /*0678*/ 	.word	0x000000ff
        /*067c*/ 	.word	0x00000000
        /*0680*/ 	.short	0x0101
        /*0682*/ 	.byte	0x27
	.zero		1


	//   ....[80]....
        /*0684*/ 	.word	0x000062b0
        /*0688*/ 	.word	0x000000ff
        /*068c*/ 	.word	0x00000060
        /*0690*/ 	.short	0x010a
        /*0692*/ 	.byte	0x15
	.zero		1


	//   ....[81]....
        /*0694*/ 	.word	0x00006460
        /*0698*/ 	.word	0x000000ff
        /*069c*/ 	.word	0x00000040
        /*06a0*/ 	.short	0x010b
        /*06a2*/ 	.byte	0x15
	.zero		1


	//   ....[82]....
        /*06a4*/ 	.word	0x00006470
        /*06a8*/ 	.word	0x000000ff
        /*06ac*/ 	.word	0x00000000
        /*06b0*/ 	.short	0x0101
        /*06b2*/ 	.byte	0x26
	.zero		1


	//   ....[83]....
        /*06b4*/ 	.word	0x00006480
        /*06b8*/ 	.word	0x000000ff
        /*06bc*/ 	.word	0x00000068
        /*06c0*/ 	.short	0x010a
        /*06c2*/ 	.byte	0x15
	.zero		1


	//   ....[84]....
        /*06c4*/ 	.word	0x000066c0
        /*06c8*/ 	.word	0x000000ff
        /*06cc*/ 	.word	0x00000048
        /*06d0*/ 	.short	0x010b
        /*06d2*/ 	.byte	0x15
	.zero		1


	//   ....[85]....
        /*06d4*/ 	.word	0x000066d0
        /*06d8*/ 	.word	0x000000ff
        /*06dc*/ 	.word	0x00000000
        /*06e0*/ 	.short	0x0101
        /*06e2*/ 	.byte	0x25
	.zero		1


	//   ....[86]....
        /*06e4*/ 	.word	0x00006700
        /*06e8*/ 	.word	0x000000ff
        /*06ec*/ 	.word	0x00000050
        /*06f0*/ 	.short	0x010a
        /*06f2*/ 	.byte	0x15
	.zero		1


	//   ....[87]....
        /*06f4*/ 	.word	0x00006720
        /*06f8*/ 	.word	0x000000ff
        /*06fc*/ 	.word	0x00000058
        /*0700*/ 	.short	0x010a
        /*0702*/ 	.byte	0x15
	.zero		1


	//   ....[88]....
        /*0704*/ 	.word	0x00006740
        /*0708*/ 	.word	0x000000ff
        /*070c*/ 	.word	0x00000060
        /*0710*/ 	.short	0x010a
        /*0712*/ 	.byte	0x15
	.zero		1


	//   ....[89]....
        /*0714*/ 	.word	0x00006790
        /*0718*/ 	.word	0x00000002
        /*071c*/ 	.word	0x00000068
        /*0720*/ 	.short	0x010a
        /*0722*/ 	.byte	0xff
	.zero		1


	//   ....[90]....
        /*0724*/ 	.word	0x00006b00
        /*0728*/ 	.word	0x00000000
        /*072c*/ 	.word	0x00000080
        /*0730*/ 	.short	0x010a
        /*0732*/ 	.byte	0xff
	.zero		1


	//   ....[91]....
        /*0734*/ 	.word	0x00006bd0
        /*0738*/ 	.word	0x00000000
        /*073c*/ 	.word	0x00000000
        /*0740*/ 	.short	0x0101
        /*0742*/ 	.byte	0xff
	.zero		1


	//   ....[92]....
        /*0744*/ 	.word	0x00007880
        /*0748*/ 	.word	0x000000ff
        /*074c*/ 	.word	0x00000030
        /*0750*/ 	.short	0x010a
        /*0752*/ 	.byte	0x2c
	.zero		1


	//   ....[93]....
        /*0754*/ 	.word	0x00007960
        /*0758*/ 	.word	0x000000ff
        /*075c*/ 	.word	0x000000a0
        /*0760*/ 	.short	0x010a
        /*0762*/ 	.byte	0x2c
	.zero		1


	//   ....[94]....
        /*0764*/ 	.word	0x00007ae0
        /*0768*/ 	.word	0x000000ff
        /*076c*/ 	.word	0x00000030
        /*0770*/ 	.short	0x010a
        /*0772*/ 	.byte	0x2c
	.zero		1


	//   ....[95]....
        /*0774*/ 	.word	0x00007c00
        /*0778*/ 	.word	0x000000ff
        /*077c*/ 	.word	0x000000a0
        /*0780*/ 	.short	0x010a
        /*0782*/ 	.byte	0x2c
	.zero		1


	//   ....[96]....
        /*0784*/ 	.word	0x00009240
        /*0788*/ 	.word	0x00000000
        /*078c*/ 	.word	0x00000000
        /*0790*/ 	.short	0x0101
        /*0792*/ 	.byte	0xff
	.zero		1


	//   ....[97]....
        /*0794*/ 	.word	0x00009250
        /*0798*/ 	.word	0x00000003
        /*079c*/ 	.word	0x00000030
        /*07a0*/ 	.short	0x010a
        /*07a2*/ 	.byte	0xff
	.zero		1


	//   ....[98]....
        /*07a4*/ 	.word	0x00009320
        /*07a8*/ 	.word	0x00000003
        /*07ac*/ 	.word	0x00000030
        /*07b0*/ 	.short	0x010a
        /*07b2*/ 	.byte	0xff
	.zero		1


	//   ....[99]....
        /*07b4*/ 	.word	0x00009a50
        /*07b8*/ 	.word	0x000000ff
        /*07bc*/ 	.word	0x00000000
        /*07c0*/ 	.short	0x0101
        /*07c2*/ 	.byte	0x04
	.zero		1


	//   ....[100]....
        /*07c4*/ 	.word	0x0000a880
        /*07c8*/ 	.word	0x0000000d
        /*07cc*/ 	.word	0x00000000
        /*07d0*/ 	.short	0x0101
        /*07d2*/ 	.byte	0xff
	.zero		1


	//   ....[101]....
        /*07d4*/ 	.word	0x0000a8e0
        /*07d8*/ 	.word	0x0000000b
        /*07dc*/ 	.word	0x00000030
        /*07e0*/ 	.short	0x010a
        /*07e2*/ 	.byte	0xff
	.zero		1


	//   ....[102]....
        /*07e4*/ 	.word	0x0000a9e0
        /*07e8*/ 	.word	0x0000000b
        /*07ec*/ 	.word	0x00000030
        /*07f0*/ 	.short	0x010a
        /*07f2*/ 	.byte	0xff
	.zero		1


	//   ....[103]....
        /*07f4*/ 	.word	0x0000beb0
        /*07f8*/ 	.word	0x00000003
        /*07fc*/ 	.word	0x00000000
        /*0800*/ 	.short	0x0101
        /*0802*/ 	.byte	0xff
	.zero		1


	//   ....[104]....
        /*0804*/ 	.word	0x0000bed0
        /*0808*/ 	.word	0x00000000
        /*080c*/ 	.word	0x00000030
        /*0810*/ 	.short	0x010a
        /*0812*/ 	.byte	0xff
	.zero		1


	//   ....[105]....
        /*0814*/ 	.word	0x0000bf90
        /*0818*/ 	.word	0x00000000
        /*081c*/ 	.word	0x00000030
        /*0820*/ 	.short	0x010a
        /*0822*/ 	.byte	0xff
	.zero		1


	//   ....[106]....
        /*0824*/ 	.word	0x0000d4d0
        /*0828*/ 	.word	0x00000003
        /*082c*/ 	.word	0x00000000
        /*0830*/ 	.short	0x0101
        /*0832*/ 	.byte	0xff
	.zero		1


	//   ....[107]....
        /*0834*/ 	.word	0x0000d530
        /*0838*/ 	.word	0x00000008
        /*083c*/ 	.word	0x00000030
        /*0840*/ 	.short	0x010a
        /*0842*/ 	.byte	0xff
	.zero		1


	//   ....[108]....
        /*0844*/ 	.word	0x0000d630
        /*0848*/ 	.word	0x00000008
        /*084c*/ 	.word	0x00000030
        /*0850*/ 	.short	0x010a
        /*0852*/ 	.byte	0xff
	.zero		1


	//   ....[109]....
        /*0854*/ 	.word	0x0000eb60
        /*0858*/ 	.word	0x00000003
        /*085c*/ 	.word	0x00000000
        /*0860*/ 	.short	0x0101
        /*0862*/ 	.byte	0xff
	.zero		1


	//   ....[110]....
        /*0864*/ 	.word	0x0000eb80
        /*0868*/ 	.word	0x00000008
        /*086c*/ 	.word	0x00000030
        /*0870*/ 	.short	0x010a
        /*0872*/ 	.byte	0xff
	.zero		1


	//   ....[111]....
        /*0874*/ 	.word	0x0000ec40
        /*0878*/ 	.word	0x00000008
        /*087c*/ 	.word	0x00000030
        /*0880*/ 	.short	0x010a
        /*0882*/ 	.byte	0xff
	.zero		1


	//   ....[112]....
        /*0884*/ 	.word	0x00010200
        /*0888*/ 	.word	0x00000003
        /*088c*/ 	.word	0x00000000
        /*0890*/ 	.short	0x0101
        /*0892*/ 	.byte	0xff
	.zero		1


	//   ....[113]....
        /*0894*/ 	.word	0x00010220
        /*0898*/ 	.word	0x00000000
        /*089c*/ 	.word	0x00000030
        /*08a0*/ 	.short	0x010a
        /*08a2*/ 	.byte	0xff
	.zero		1


	//   ....[114]....
        /*08a4*/ 	.word	0x000102e0
        /*08a8*/ 	.word	0x00000000
        /*08ac*/ 	.word	0x00000030
        /*08b0*/ 	.short	0x010a
        /*08b2*/ 	.byte	0xff
	.zero		1


	//   ....[115]....
        /*08b4*/ 	.word	0x000117f0
        /*08b8*/ 	.word	0x00000003
        /*08bc*/ 	.word	0x00000000
        /*08c0*/ 	.short	0x0101
        /*08c2*/ 	.byte	0xff
	.zero		1


	//   ....[116]....
        /*08c4*/ 	.word	0x00011810
        /*08c8*/ 	.word	0x00000000
        /*08cc*/ 	.word	0x00000030
        /*08d0*/ 	.short	0x010a
        /*08d2*/ 	.byte	0xff
	.zero		1


	//   ....[117]....
        /*08d4*/ 	.word	0x000118c0
        /*08d8*/ 	.word	0x00000000
        /*08dc*/ 	.word	0x00000030
        /*08e0*/ 	.short	0x010a
        /*08e2*/ 	.byte	0xff
	.zero		1


	//   ....[118]....
        /*08e4*/ 	.word	0x00012de0
        /*08e8*/ 	.word	0x00000003
        /*08ec*/ 	.word	0x00000000
        /*08f0*/ 	.short	0x0101
        /*08f2*/ 	.byte	0xff
	.zero		1


	//   ....[119]....
        /*08f4*/ 	.word	0x00012ee0
        /*08f8*/ 	.word	0x000000ff
        /*08fc*/ 	.word	0x000000d0
        /*0900*/ 	.short	0x0101
        /*0902*/ 	.byte	0x2c
	.zero		1


	//   ....[120]....
        /*0904*/ 	.word	0x00013080
        /*0908*/ 	.word	0x000000ff
        /*090c*/ 	.word	0x00000000
        /*0910*/ 	.short	0x0101
        /*0912*/ 	.byte	0x04
	.zero		1


	//   ....[121]....
        /*0914*/ 	.word	0x000130a0
        /*0918*/ 	.word	0x00000000
        /*091c*/ 	.word	0x000000c0
        /*0920*/ 	.short	0x010a
        /*0922*/ 	.byte	0xff
	.zero		1


	//   ....[122]....
        /*0924*/ 	.word	0x00013100
        /*0928*/ 	.word	0x00000000
        /*092c*/ 	.word	0x00000018
        /*0930*/ 	.short	0x010a
        /*0932*/ 	.byte	0xff
	.zero		1


	//   ....[123]....
        /*0934*/ 	.word	0x00013160
        /*0938*/ 	.word	0x00000000
        /*093c*/ 	.word	0x00000018
        /*0940*/ 	.short	0x010a
        /*0942*/ 	.byte	0xff
	.zero		1


	//   ....[124]....
        /*0944*/ 	.word	0x000131b0
        /*0948*/ 	.word	0x00000003
        /*094c*/ 	.word	0x00000080
        /*0950*/ 	.short	0x010a
        /*0952*/ 	.byte	0xff
	.zero		1


	//   ....[125]....
        /*0954*/ 	.word	0x00013210
        /*0958*/ 	.word	0x00000000
        /*095c*/ 	.word	0x00000000
        /*0960*/ 	.short	0x010a
        /*0962*/ 	.byte	0xff
	.zero		1


	//   ....[126]....
        /*0964*/ 	.word	0x00013270
        /*0968*/ 	.word	0x00000000
        /*096c*/ 	.word	0x00000000
        /*0970*/ 	.short	0x010a
        /*0972*/ 	.byte	0xff
	.zero		1


	//   ....[127]....
        /*0974*/ 	.word	0x000132c0
        /*0978*/ 	.word	0x00000002
        /*097c*/ 	.word	0x000000b0
        /*0980*/ 	.short	0x010a
        /*0982*/ 	.byte	0xff
	.zero		1


	//   ....[128]....
        /*0984*/ 	.word	0x00013320
        /*0988*/ 	.word	0x00000002
        /*098c*/ 	.word	0x00000090
        /*0990*/ 	.short	0x010a
        /*0992*/ 	.byte	0xff
	.zero		1


	//   ....[129]....
        /*0994*/ 	.word	0x00013370
        /*0998*/ 	.word	0x00000002
        /*099c*/ 	.word	0x00000080
        /*09a0*/ 	.short	0x010a
        /*09a2*/ 	.byte	0xff
	.zero		1


	//   ....[130]....
        /*09a4*/ 	.word	0x000133d0
        /*09a8*/ 	.word	0x00000000
        /*09ac*/ 	.word	0x00000090
        /*09b0*/ 	.short	0x010a
        /*09b2*/ 	.byte	0xff
	.zero		1


	//   ....[131]....
        /*09b4*/ 	.word	0x00013420
        /*09b8*/ 	.word	0x00000000
        /*09bc*/ 	.word	0x00000080
        /*09c0*/ 	.short	0x010a
        /*09c2*/ 	.byte	0xff
	.zero		1


	//   ....[132]....
        /*09c4*/ 	.word	0x00013480
        /*09c8*/ 	.word	0x00000000
        /*09cc*/ 	.word	0x00000000
        /*09d0*/ 	.short	0x010a
        /*09d2*/ 	.byte	0xff
	.zero		1


	//   ....[133]....
        /*09d4*/ 	.word	0x000134e0
        /*09d8*/ 	.word	0x00000000
        /*09dc*/ 	.word	0x000000a8
        /*09e0*/ 	.short	0x010a
        /*09e2*/ 	.byte	0xff
	.zero		1


	//   ....[134]....
        /*09e4*/ 	.word	0x00013540
        /*09e8*/ 	.word	0x00000000
        /*09ec*/ 	.word	0x00000000
        /*09f0*/ 	.short	0x010a
        /*09f2*/ 	.byte	0xff
	.zero		1


	//   ....[135]....
        /*09f4*/ 	.word	0x000135a0
        /*09f8*/ 	.word	0x00000000
        /*09fc*/ 	.word	0x000000d0
        /*0a00*/ 	.short	0x010a
        /*0a02*/ 	.byte	0xff
	.zero		1


	//   ....[136]....
        /*0a04*/ 	.word	0x000135f0
        /*0a08*/ 	.word	0x0000000c
        /*0a0c*/ 	.word	0x00000080
        /*0a10*/ 	.short	0x010a
        /*0a12*/ 	.byte	0xff
	.zero		1


	//   ....[137]....
        /*0a14*/ 	.word	0x00013650
        /*0a18*/ 	.word	0x00000000
        /*0a1c*/ 	.word	0x00000078
        /*0a20*/ 	.short	0x010a
        /*0a22*/ 	.byte	0xff
	.zero		1


	//   ....[138]....
        /*0a24*/ 	.word	0x000136b0
        /*0a28*/ 	.word	0x00000009
        /*0a2c*/ 	.word	0x00000050
        /*0a30*/ 	.short	0x010a
        /*0a32*/ 	.byte	0xff
	.zero		1


	//   ....[139]....
        /*0a34*/ 	.word	0x00013710
        /*0a38*/ 	.word	0x00000009
        /*0a3c*/ 	.word	0x00000058
        /*0a40*/ 	.short	0x010a
        /*0a42*/ 	.byte	0xff
	.zero		1


	//   ....[140]....
        /*0a44*/ 	.word	0x00013770
        /*0a48*/ 	.word	0x00000009
        /*0a4c*/ 	.word	0x00000060
        /*0a50*/ 	.short	0x010a
        /*0a52*/ 	.byte	0xff
	.zero		1


	//   ....[141]....
        /*0a54*/ 	.word	0x000137d0
        /*0a58*/ 	.word	0x00000009
        /*0a5c*/ 	.word	0x00000068
        /*0a60*/ 	.short	0x010a
        /*0a62*/ 	.byte	0xff
	.zero		1


	//   ....[142]....
        /*0a64*/ 	.word	0x00013830
        /*0a68*/ 	.word	0x00000000
        /*0a6c*/ 	.word	0x00000050
        /*0a70*/ 	.short	0x010a
        /*0a72*/ 	.byte	0xff
	.zero		1


	//   ....[143]....
        /*0a74*/ 	.word	0x00013890
        /*0a78*/ 	.word	0x00000000
        /*0a7c*/ 	.word	0x00000058
        /*0a80*/ 	.short	0x010a
        /*0a82*/ 	.byte	0xff
	.zero		1


	//   ....[144]....
        /*0a84*/ 	.word	0x000138f0
        /*0a88*/ 	.word	0x00000000
        /*0a8c*/ 	.word	0x00000060
        /*0a90*/ 	.short	0x010a
        /*0a92*/ 	.byte	0xff
	.zero		1


	//   ....[145]....
        /*0a94*/ 	.word	0x00013950
        /*0a98*/ 	.word	0x00000000
        /*0a9c*/ 	.word	0x00000068
        /*0aa0*/ 	.short	0x010a
        /*0aa2*/ 	.byte	0xff
	.zero		1


	//   ....[146]....
        /*0aa4*/ 	.word	0x000139b0
        /*0aa8*/ 	.word	0x00000003
        /*0aac*/ 	.word	0x00000050
        /*0ab0*/ 	.short	0x010a
        /*0ab2*/ 	.byte	0xff
	.zero		1


	//   ....[147]....
        /*0ab4*/ 	.word	0x00013a10
        /*0ab8*/ 	.word	0x00000003
        /*0abc*/ 	.word	0x00000058
        /*0ac0*/ 	.short	0x010a
        /*0ac2*/ 	.byte	0xff
	.zero		1


	//   ....[148]....
        /*0ac4*/ 	.word	0x00013a70
        /*0ac8*/ 	.word	0x00000003
        /*0acc*/ 	.word	0x00000060
        /*0ad0*/ 	.short	0x010a
        /*0ad2*/ 	.byte	0xff
	.zero		1


	//   ....[149]....
        /*0ad4*/ 	.word	0x00013ac0
        /*0ad8*/ 	.word	0x00000000
        /*0adc*/ 	.word	0x00000080
        /*0ae0*/ 	.short	0x010a
        /*0ae2*/ 	.byte	0xff
	.zero		1


	//   ....[150]....
        /*0ae4*/ 	.word	0x00013b20
        /*0ae8*/ 	.word	0x00000003
        /*0aec*/ 	.word	0x00000030
        /*0af0*/ 	.short	0x010a
        /*0af2*/ 	.byte	0xff
	.zero		1


	//   ....[151]....
        /*0af4*/ 	.word	0x00013b80
        /*0af8*/ 	.word	0x00000003
        /*0afc*/ 	.word	0x000000a0
        /*0b00*/ 	.short	0x010a
        /*0b02*/ 	.byte	0xff
	.zero		1


	//   ....[152]....
        /*0b04*/ 	.word	0x00013bd0
        /*0b08*/ 	.word	0x00000003
        /*0b0c*/ 	.word	0x00000030
        /*0b10*/ 	.short	0x010a
        /*0b12*/ 	.byte	0xff
	.zero		1


	//   ....[153]....
        /*0b14*/ 	.word	0x00013c20
        /*0b18*/ 	.word	0x0000000b
        /*0b1c*/ 	.word	0x00000030
        /*0b20*/ 	.short	0x010a
        /*0b22*/ 	.byte	0xff
	.zero		1


	//   ....[154]....
        /*0b24*/ 	.word	0x00013c70
        /*0b28*/ 	.word	0x00000000
        /*0b2c*/ 	.word	0x00000030
        /*0b30*/ 	.short	0x010a
        /*0b32*/ 	.byte	0xff
	.zero		1


	//   ....[155]....
        /*0b34*/ 	.word	0x00013cc0
        /*0b38*/ 	.word	0x00000008
        /*0b3c*/ 	.word	0x00000030
        /*0b40*/ 	.short	0x010a
        /*0b42*/ 	.byte	0xff
	.zero		1


	//   ....[156]....
        /*0b44*/ 	.word	0x00013d10
        /*0b48*/ 	.word	0x00000008
        /*0b4c*/ 	.word	0x00000030
        /*0b50*/ 	.short	0x010a
        /*0b52*/ 	.byte	0xff
	.zero		1


	//   ....[157]....
        /*0b54*/ 	.word	0x00013d60
        /*0b58*/ 	.word	0x00000000
        /*0b5c*/ 	.word	0x00000030
        /*0b60*/ 	.short	0x010a
        /*0b62*/ 	.byte	0xff
	.zero		1


	//   ....[158]....
        /*0b64*/ 	.word	0x00013db0
        /*0b68*/ 	.word	0x00000000
        /*0b6c*/ 	.word	0x00000030
        /*0b70*/ 	.short	0x010a
        /*0b72*/ 	.byte	0xff
	.zero		1


	//----- nvinfo : EIATTR_NUM_MBARRIERS
	.align		4
.L_47:
        /*0b74*/ 	.byte	0x03, 0x38
        /*0b76*/ 	.short	0x001b


	//----- nvinfo : EIATTR_EXIT_INSTR_OFFSETS
	.align		4
        /*0b78*/ 	.byte	0x04, 0x1c
        /*0b7a*/ 	.short	(.L_49 - .L_48)


	//   ....[0]....
.L_48:
        /*0b7c*/ 	.word	0x00002ee0


	//   ....[1]....
        /*0b80*/ 	.word	0x000033f0


	//   ....[2]....
        /*0b84*/ 	.word	0x00003450


	//   ....[3]....
        /*0b88*/ 	.word	0x00004cc0


	//   ....[4]....
        /*0b8c*/ 	.word	0x000067c0


	//   ....[5]....
        /*0b90*/ 	.word	0x00006800


	//   ....[6]....
        /*0b94*/ 	.word	0x00012f60


	//   ....[7]....
        /*0b98*/ 	.word	0x00012fe0


	//   ....[8]....
        /*0b9c*/ 	.word	0x00013010


	//   ....[9]....
        /*0ba0*/ 	.word	0x00013090


	//----- nvinfo : EIATTR_MAX_THREADS
	.align		4
.L_49:
        /*0ba4*/ 	.byte	0x04, 0x05
        /*0ba6*/ 	.short	(.L_51 - .L_50)
.L_50:
        /*0ba8*/ 	.word	0x00000100
        /*0bac*/ 	.word	0x00000001
        /*0bb0*/ 	.word	0x00000001


	//----- nvinfo : EIATTR_CRS_STACK_SIZE
	.align		4
.L_51:
        /*0bb4*/ 	.byte	0x04, 0x1e
        /*0bb6*/ 	.short	(.L_53 - .L_52)
.L_52:
        /*0bb8*/ 	.word	0x00000000


	//----- nvinfo : EIATTR_CBANK_PARAM_SIZE
	.align		4
.L_53:
        /*0bbc*/ 	.byte	0x03, 0x19
        /*0bbe*/ 	.short	0x0c00


	//----- nvinfo : EIATTR_PARAM_CBANK
	.align		4
        /*0bc0*/ 	.byte	0x04, 0x0a
        /*0bc2*/ 	.short	(.L_55 - .L_54)
	.align		4
.L_54:
        /*0bc4*/ 	.word	index@(.nv.constant0._ZN7cutlass13device_kernelINS_4gemm6kernel13GemmUniversalIN4cute5tupleIJiiiiEEENS1_10collective13CollectiveMmaINS1_46MainloopSm100TmaUmmaWarpSpecializedBlockScaledILi3ELi2ELi1ENS5_IJNS4_1CILi4EEENSA_ILi2EEENSA_ILi1EEEEEEEENS5_IJNSA_ILi128EEENSA_ILi256EEESH_EEENS5_IJNS_12float_e2m1_tENS_13float_ue4m3_tEEEENS5_IJNS5_IJlSD_lEEENS4_6LayoutINS5_IJNS5_IJNS5_IJNSA_ILi32EEESB_EEEiEEENS5_IJNS5_IJNSA_ILi16EEESB_EEEiEEENS5_IJSD_iEEEEEENS5_IJST_NS5_IJNS5_IJNSA_ILi0EEESD_EEENSA_ILi512EEEEEENS5_IJSW_iEEEEEEEEEEESL_S13_NS4_8TiledMMAINS4_8MMA_AtomIJNS4_17SM100_MMA_MXF4_SSISJ_SJ_fSK_Li128ELi256ELi16ELNS4_4UMMA5MajorE0ELS18_0ELNS17_7ScaleInE0ELS19_0EEEEEENSN_INS5_IJSD_SD_SD_EEENS5_IJSW_SW_SW_EEEEENS5_IJNS4_10UnderscoreES1F_S1F_EEEEENS5_IJNS4_23SM90_TMA_LOAD_MULTICASTES1I_EEENS5_IJNS4_14ComposedLayoutINS4_7SwizzleILi3ELi4ELi3EEENS4_18smem_ptr_flag_bitsILi4EEENSN_INS5_IJNSA_ILi8EEESH_EEENS5_IJSH_SD_EEEEEEENSN_INS5_IJNS5_IJNS5_IJSP_SD_EEESS_EEESD_NS5_IJSD_SB_EEEEEENS5_IJNS5_IJNS5_IJSS_SY_EEESX_EEESW_NS5_IJSB_SY_EEEEEEEEEEEvNS4_8identityES1J_NS5_IJS1T_NSN_INS5_IJNS5_IJNS5_IJSP_SC_EEESS_EEESD_S1W_EEENS5_IJS1Z_SW_NS5_IJSB_NSA_ILi1024EEEEEEEEEEEEEEvS24_EENS_8epilogue10collective18CollectiveEpilogueINS2E_23Sm100TmaWarpSpecializedILi4ELi2ELi32ELb1ELb0EEEJNS5_IJNSA_ILi64EEESH_SH_EEENS5_IJNSN_IS2J_SD_EENSN_INS5_IJSO_SC_EEENS5_IJSD_SG_EEEEEEEENS_10bfloat16_tESM_S2Q_SM_NS2E_6fusion15FusionCallbacksIS2I_NS2R_17LinearCombinationIS2Q_fS2Q_fLNS_15FloatRoundStyleE2EEES2K_S2P_JEEENS4_5SM1004TMEM4LOAD26SM100_TMEM_LOAD_32dp32b32xENS4_13SM90_TMA_LOADENS1K_INS1L_ILi2ELi4ELi3EEENS1N_ILi16EEENSN_INS5_IJS1P_SO_EEENS5_IJSO_SD_EEEEEEENS4_39AutoVectorizingCopyWithAssumedAlignmentILi128EEENS4_14SM90_TMA_STOREES37_S39_S39_EEEvvEEEEvNT_6ParamsE)
        /*0bc8*/ 	.short	0x0380
        /*0bca*/ 	.short	0x0c00


	//----- nvinfo : EIATTR_SW_WAR
	.align		4
.L_55:
        /*0bcc*/ 	.byte	0x04, 0x36
        /*0bce*/ 	.short	(.L_57 - .L_56)
.L_56:
        /*0bd0*/ 	.word	0x00000008
.L_57:


//--------------------- .nv.callgraph             --------------------------
	.section	.nv.callgraph,"",@"SHT_CUDA_CALLGRAPH"
	.align	4
	.sectionentsize	8
	.align		4
        /*0000*/ 	.word	0x00000000
	.align		4
        /*0004*/ 	.word	0xffffffff
	.align		4
        /*0008*/ 	.word	index@(_ZN7cutlass13device_kernelINS_4gemm6kernel13GemmUniversalIN4cute5tupleIJiiiiEEENS1_10collective13CollectiveMmaINS1_46MainloopSm100TmaUmmaWarpSpecializedBlockScaledILi3ELi2ELi1ENS5_IJNS4_1CILi4EEENSA_ILi2EEENSA_ILi1EEEEEEEENS5_IJNSA_ILi128EEENSA_ILi256EEESH_EEENS5_IJNS_12float_e2m1_tENS_13float_ue4m3_tEEEENS5_IJNS5_IJlSD_lEEENS4_6LayoutINS5_IJNS5_IJNS5_IJNSA_ILi32EEESB_EEEiEEENS5_IJNS5_IJNSA_ILi16EEESB_EEEiEEENS5_IJSD_iEEEEEENS5_IJST_NS5_IJNS5_IJNSA_ILi0EEESD_EEENSA_ILi512EEEEEENS5_IJSW_iEEEEEEEEEEESL_S13_NS4_8TiledMMAINS4_8MMA_AtomIJNS4_17SM100_MMA_MXF4_SSISJ_SJ_fSK_Li128ELi256ELi16ELNS4_4UMMA5MajorE0ELS18_0ELNS17_7ScaleInE0ELS19_0EEEEEENSN_INS5_IJSD_SD_SD_EEENS5_IJSW_SW_SW_EEEEENS5_IJNS4_10UnderscoreES1F_S1F_EEEEENS5_IJNS4_23SM90_TMA_LOAD_MULTICASTES1I_EEENS5_IJNS4_14ComposedLayoutINS4_7SwizzleILi3ELi4ELi3EEENS4_18smem_ptr_flag_bitsILi4EEENSN_INS5_IJNSA_ILi8EEESH_EEENS5_IJSH_SD_EEEEEEENSN_INS5_IJNS5_IJNS5_IJSP_SD_EEESS_EEESD_NS5_IJSD_SB_EEEEEENS5_IJNS5_IJNS5_IJSS_SY_EEESX_EEESW_NS5_IJSB_SY_EEEEEEEEEEEvNS4_8identityES1J_NS5_IJS1T_NSN_INS5_IJNS5_IJNS5_IJSP_SC_EEESS_EEESD_S1W_EEENS5_IJS1Z_SW_NS5_IJSB_NSA_ILi1024EEEEEEEEEEEEEEvS24_EENS_8epilogue10collective18CollectiveEpilogueINS2E_23Sm100TmaWarpSpecializedILi4ELi2ELi32ELb1ELb0EEEJNS5_IJNSA_ILi64EEESH_SH_EEENS5_IJNSN_IS2J_SD_EENSN_INS5_IJSO_SC_EEENS5_IJSD_SG_EEEEEEEENS_10bfloat16_tESM_S2Q_SM_NS2E_6fusion15FusionCallbacksIS2I_NS2R_17LinearCombinationIS2Q_fS2Q_fLNS_15FloatRoundStyleE2EEES2K_S2P_JEEENS4_5SM1004TMEM4LOAD26SM100_TMEM_LOAD_32dp32b32xENS4_13SM90_TMA_LOADENS1K_INS1L_ILi2ELi4ELi3EEENS1N_ILi16EEENSN_INS5_IJS1P_SO_EEENS5_IJSO_SD_EEEEEEENS4_39AutoVectorizingCopyWithAssumedAlignmentILi128EEENS4_14SM90_TMA_STOREES37_S39_S39_EEEvvEEEEvNT_6ParamsE)
	.align		4
        /*000c*/ 	.word	index@(__assertfail)
	.align		4
        /*0010*/ 	.word	0x00000000
	.align		4
        /*0014*/ 	.word	0xfffffffe
	.align		4
        /*0018*/ 	.word	0x00000000
	.align		4
        /*001c*/ 	.word	0xfffffffd
	.align		4
        /*0020*/ 	.word	0x00000000
	.align		4
        /*0024*/ 	.word	0xfffffffc


//--------------------- .nv.constant4             --------------------------
	.section	.nv.constant4,"a",@progbits
	.align	8
	.align		8
.nv.constant4:
        /*0000*/ 	.dword	__assertfail
	.align		8
        /*0008*/ 	.dword	__unnamed_1
	.align		8
        /*0010*/ 	.dword	__unnamed_2
	.align		8
        /*0018*/ 	.dword	_ZN40_INTERNAL_a3253474_4_k_cu_56d8aeb2_224424cuda3std3__45__cpo5beginE
	.align		8
        /*0020*/ 	.dword	_ZN40_INTERNAL_a3253474_4_k_cu_56d8aeb2_224424cuda3std3__45__cpo3endE
	.align		8
        /*0028*/ 	.dword	_ZN40_INTERNAL_a3253474_4_k_cu_56d8aeb2_224424cuda3std3__45__cpo6cbeginE
	.align		8
        /*0030*/ 	.dword	_ZN40_INTERNAL_a3253474_4_k_cu_56d8aeb2_224424cuda3std3__45__cpo4cendE
	.align		8
        /*0038*/ 	.dword	_ZN40_INTERNAL_a3253474_4_k_cu_56d8aeb2_224424cuda3std3__442_GLOBAL__N__a3253474_4_k_cu_56d8aeb2_224426ignoreE
	.align		8
        /*0040*/ 	.dword	_ZN40_INTERNAL_a3253474_4_k_cu_56d8aeb2_224424cuda3std3__419piecewise_constructE
	.align		8
        /*0048*/ 	.dword	_ZN40_INTERNAL_a3253474_4_k_cu_56d8aeb2_224424cuda3std3__48in_placeE
	.align		8
        /*0050*/ 	.dword	_ZN40_INTERNAL_a3253474_4_k_cu_56d8aeb2_224424cuda3std6ranges3__45__cpo4swapE
	.align		8
        /*0058*/ 	.dword	_ZN40_INTERNAL_a3253474_4_k_cu_56d8aeb2_224424cuda3std6ranges3__45__cpo9iter_moveE
	.align		8
        /*0060*/ 	.dword	_ZN40_INTERNAL_a3253474_4_k_cu_56d8aeb2_224424cute7productE
	.align		8
        /*0068*/ 	.dword	_ZN40_INTERNAL_a3253474_4_k_cu_56d8aeb2_224424cute1_E
	.align		8
        /*0070*/ 	.dword	$str$25
	.align		8
        /*0078*/ 	.dword	$str$26
	.align		8
        /*0080*/ 	.dword	$str$29
	.align		8
        /*0088*/ 	.dword	$str$30


//--------------------- .text._ZN7cutlass13device_kernelINS_4gemm6kernel13GemmUniversalIN4cute5tupleIJiiiiEEENS1_10collective13CollectiveMmaINS1_46MainloopSm100TmaUmmaWarpSpecializedBlockScaledILi3ELi2ELi1ENS5_IJNS4_1CILi4EEENSA_ILi2EEENSA_ILi1EEEEEEEENS5_IJNSA_ILi128EEENSA_ILi256EEESH_EEENS5_IJNS_12float_e2m1_tENS_13float_ue4m3_tEEEENS5_IJNS5_IJlSD_lEEENS4_6LayoutINS5_IJNS5_IJNS5_IJNSA_ILi32EEESB_EEEiEEENS5_IJNS5_IJNSA_ILi16EEESB_EEEiEEENS5_IJSD_iEEEEEENS5_IJST_NS5_IJNS5_IJNSA_ILi0EEESD_EEENSA_ILi512EEEEEENS5_IJSW_iEEEEEEEEEEESL_S13_NS4_8TiledMMAINS4_8MMA_AtomIJNS4_17SM100_MMA_MXF4_SSISJ_SJ_fSK_Li128ELi256ELi16ELNS4_4UMMA5MajorE0ELS18_0ELNS17_7ScaleInE0ELS19_0EEEEEENSN_INS5_IJSD_SD_SD_EEENS5_IJSW_SW_SW_EEEEENS5_IJNS4_10UnderscoreES1F_S1F_EEEEENS5_IJNS4_23SM90_TMA_LOAD_MULTICASTES1I_EEENS5_IJNS4_14ComposedLayoutINS4_7SwizzleILi3ELi4ELi3EEENS4_18smem_ptr_flag_bitsILi4EEENSN_INS5_IJNSA_ILi8EEESH_EEENS5_IJSH_SD_EEEEEEENSN_INS5_IJNS5_IJNS5_IJSP_SD_EEESS_EEESD_NS5_IJSD_SB_EEEEEENS5_IJNS5_IJNS5_IJSS_SY_EEESX_EEESW_NS5_IJSB_SY_EEEEEEEEEEEvNS4_8identityES1J_NS5_IJS1T_NSN_INS5_IJNS5_IJNS5_IJSP_SC_EEESS_EEESD_S1W_EEENS5_IJS1Z_SW_NS5_IJSB_NSA_ILi1024EEEEEEEEEEEEEEvS24_EENS_8epilogue10collective18CollectiveEpilogueINS2E_23Sm100TmaWarpSpecializedILi4ELi2ELi32ELb1ELb0EEEJNS5_IJNSA_ILi64EEESH_SH_EEENS5_IJNSN_IS2J_SD_EENSN_INS5_IJSO_SC_EEENS5_IJSD_SG_EEEEEEEENS_10bfloat16_tESM_S2Q_SM_NS2E_6fusion15FusionCallbacksIS2I_NS2R_17LinearCombinationIS2Q_fS2Q_fLNS_15FloatRoundStyleE2EEES2K_S2P_JEEENS4_5SM1004TMEM4LOAD26SM100_TMEM_LOAD_32dp32b32xENS4_13SM90_TMA_LOADENS1K_INS1L_ILi2ELi4ELi3EEENS1N_ILi16EEENSN_INS5_IJS1P_SO_EEENS5_IJSO_SD_EEEEEEENS4_39AutoVectorizingCopyWithAssumedAlignmentILi128EEENS4_14SM90_TMA_STOREES37_S39_S39_EEEvvEEEEvNT_6ParamsE --------------------------
	.section	.text._ZN7cutlass13device_kernelINS_4gemm6kernel13GemmUniversalIN4cute5tupleIJiiiiEEENS1_10collective13CollectiveMmaINS1_46MainloopSm100TmaUmmaWarpSpecializedBlockScaledILi3ELi2ELi1ENS5_IJNS4_1CILi4EEENSA_ILi2EEENSA_ILi1EEEEEEEENS5_IJNSA_ILi128EEENSA_ILi256EEESH_EEENS5_IJNS_12float_e2m1_tENS_13float_ue4m3_tEEEENS5_IJNS5_IJlSD_lEEENS4_6LayoutINS5_IJNS5_IJNS5_IJNSA_ILi32EEESB_EEEiEEENS5_IJNS5_IJNSA_ILi16EEESB_EEEiEEENS5_IJSD_iEEEEEENS5_IJST_NS5_IJNS5_IJNSA_ILi0EEESD_EEENSA_ILi512EEEEEENS5_IJSW_iEEEEEEEEEEESL_S13_NS4_8TiledMMAINS4_8MMA_AtomIJNS4_17SM100_MMA_MXF4_SSISJ_SJ_fSK_Li128ELi256ELi16ELNS4_4UMMA5MajorE0ELS18_0ELNS17_7ScaleInE0ELS19_0EEEEEENSN_INS5_IJSD_SD_SD_EEENS5_IJSW_SW_SW_EEEEENS5_IJNS4_10UnderscoreES1F_S1F_EEEEENS5_IJNS4_23SM90_TMA_LOAD_MULTICASTES1I_EEENS5_IJNS4_14ComposedLayoutINS4_7SwizzleILi3ELi4ELi3EEENS4_18smem_ptr_flag_bitsILi4EEENSN_INS5_IJNSA_ILi8EEESH_EEENS5_IJSH_SD_EEEEEEENSN_INS5_IJNS5_IJNS5_IJSP_SD_EEESS_EEESD_NS5_IJSD_SB_EEEEEENS5_IJNS5_IJNS5_IJSS_SY_EEESX_EEESW_NS5_IJSB_SY_EEEEEEEEEEEvNS4_8identityES1J_NS5_IJS1T_NSN_INS5_IJNS5_IJNS5_IJSP_SC_EEESS_EEESD_S1W_EEENS5_IJS1Z_SW_NS5_IJSB_NSA_ILi1024EEEEEEEEEEEEEEvS24_EENS_8epilogue10collective18CollectiveEpilogueINS2E_23Sm100TmaWarpSpecializedILi4ELi2ELi32ELb1ELb0EEEJNS5_IJNSA_ILi64EEESH_SH_EEENS5_IJNSN_IS2J_SD_EENSN_INS5_IJSO_SC_EEENS5_IJSD_SG_EEEEEEEENS_10bfloat16_tESM_S2Q_SM_NS2E_6fusion15FusionCallbacksIS2I_NS2R_17LinearCombinationIS2Q_fS2Q_fLNS_15FloatRoundStyleE2EEES2K_S2P_JEEENS4_5SM1004TMEM4LOAD26SM100_TMEM_LOAD_32dp32b32xENS4_13SM90_TMA_LOADENS1K_INS1L_ILi2ELi4ELi3EEENS1N_ILi16EEENSN_INS5_IJS1P_SO_EEENS5_IJSO_SD_EEEEEEENS4_39AutoVectorizingCopyWithAssumedAlignmentILi128EEENS4_14SM90_TMA_STOREES37_S39_S39_EEEvvEEEEvNT_6ParamsE,"ax",@progbits
	.align	128
.text._ZN7cutlass13device_kernelINS_4gemm6kernel13GemmUniversalIN4cute5tupleIJiiiiEEENS1_10collective13CollectiveMmaINS1_46MainloopSm100TmaUmmaWarpSpecializedBlockScaledILi3ELi2ELi1ENS5_IJNS4_1CILi4EEENSA_ILi2EEENSA_ILi1EEEEEEEENS5_IJNSA_ILi128EEENSA_ILi256EEESH_EEENS5_IJNS_12float_e2m1_tENS_13float_ue4m3_tEEEENS5_IJNS5_IJlSD_lEEENS4_6LayoutINS5_IJNS5_IJNS5_IJNSA_ILi32EEESB_EEEiEEENS5_IJNS5_IJNSA_ILi16EEESB_EEEiEEENS5_IJSD_iEEEEEENS5_IJST_NS5_IJNS5_IJNSA_ILi0EEESD_EEENSA_ILi512EEEEEENS5_IJSW_iEEEEEEEEEEESL_S13_NS4_8TiledMMAINS4_8MMA_AtomIJNS4_17SM100_MMA_MXF4_SSISJ_SJ_fSK_Li128ELi256ELi16ELNS4_4UMMA5MajorE0ELS18_0ELNS17_7ScaleInE0ELS19_0EEEEEENSN_INS5_IJSD_SD_SD_EEENS5_IJSW_SW_SW_EEEEENS5_IJNS4_10UnderscoreES1F_S1F_EEEEENS5_IJNS4_23SM90_TMA_LOAD_MULTICASTES1I_EEENS5_IJNS4_14ComposedLayoutINS4_7SwizzleILi3ELi4ELi3EEENS4_18smem_ptr_flag_bitsILi4EEENSN_INS5_IJNSA_ILi8EEESH_EEENS5_IJSH_SD_EEEEEEENSN_INS5_IJNS5_IJNS5_IJSP_SD_EEESS_EEESD_NS5_IJSD_SB_EEEEEENS5_IJNS5_IJNS5_IJSS_SY_EEESX_EEESW_NS5_IJSB_SY_EEEEEEEEEEEvNS4_8identityES1J_NS5_IJS1T_NSN_INS5_IJNS5_IJNS5_IJSP_SC_EEESS_EEESD_S1W_EEENS5_IJS1Z_SW_NS5_IJSB_NSA_ILi1024EEEEEEEEEEEEEEvS24_EENS_8epilogue10collective18CollectiveEpilogueINS2E_23Sm100TmaWarpSpecializedILi4ELi2ELi32ELb1ELb0EEEJNS5_IJNSA_ILi64EEESH_SH_EEENS5_IJNSN_IS2J_SD_EENSN_INS5_IJSO_SC_EEENS5_IJSD_SG_EEEEEEEENS_10bfloat16_tESM_S2Q_SM_NS2E_6fusion15FusionCallbacksIS2I_NS2R_17LinearCombinationIS2Q_fS2Q_fLNS_15FloatRoundStyleE2EEES2K_S2P_JEEENS4_5SM1004TMEM4LOAD26SM100_TMEM_LOAD_32dp32b32xENS4_13SM90_TMA_LOADENS1K_INS1L_ILi2ELi4ELi3EEENS1N_ILi16EEENSN_INS5_IJS1P_SO_EEENS5_IJSO_SD_EEEEEEENS4_39AutoVectorizingCopyWithAssumedAlignmentILi128EEENS4_14SM90_TMA_STOREES37_S39_S39_EEEvvEEEEvNT_6ParamsE:
        .type           _ZN7cutlass13device_kernelINS_4gemm6kernel13GemmUniversalIN4cute5tupleIJiiiiEEENS1_10collective13CollectiveMmaINS1_46MainloopSm100TmaUmmaWarpSpecializedBlockScaledILi3ELi2ELi1ENS5_IJNS4_1CILi4EEENSA_ILi2EEENSA_ILi1EEEEEEEENS5_IJNSA_ILi128EEENSA_ILi256EEESH_EEENS5_IJNS_12float_e2m1_tENS_13float_ue4m3_tEEEENS5_IJNS5_IJlSD_lEEENS4_6LayoutINS5_IJNS5_IJNS5_IJNSA_ILi32EEESB_EEEiEEENS5_IJNS5_IJNSA_ILi16EEESB_EEEiEEENS5_IJSD_iEEEEEENS5_IJST_NS5_IJNS5_IJNSA_ILi0EEESD_EEENSA_ILi512EEEEEENS5_IJSW_iEEEEEEEEEEESL_S13_NS4_8TiledMMAINS4_8MMA_AtomIJNS4_17SM100_MMA_MXF4_SSISJ_SJ_fSK_Li128ELi256ELi16ELNS4_4UMMA5MajorE0ELS18_0ELNS17_7ScaleInE0ELS19_0EEEEEENSN_INS5_IJSD_SD_SD_EEENS5_IJSW_SW_SW_EEEEENS5_IJNS4_10UnderscoreES1F_S1F_EEEEENS5_IJNS4_23SM90_TMA_LOAD_MULTICASTES1I_EEENS5_IJNS4_14ComposedLayoutINS4_7SwizzleILi3ELi4ELi3EEENS4_18smem_ptr_flag_bitsILi4EEENSN_INS5_IJNSA_ILi8EEESH_EEENS5_IJSH_SD_EEEEEEENSN_INS5_IJNS5_IJNS5_IJSP_SD_EEESS_EEESD_NS5_IJSD_SB_EEEEEENS5_IJNS5_IJNS5_IJSS_SY_EEESX_EEESW_NS5_IJSB_SY_EEEEEEEEEEEvNS4_8identityES1J_NS5_IJS1T_NSN_INS5_IJNS5_IJNS5_IJSP_SC_EEESS_EEESD_S1W_EEENS5_IJS1Z_SW_NS5_IJSB_NSA_ILi1024EEEEEEEEEEEEEEvS24_EENS_8epilogue10collective18CollectiveEpilogueINS2E_23Sm100TmaWarpSpecializedILi4ELi2ELi32ELb1ELb0EEEJNS5_IJNSA_ILi64EEESH_SH_EEENS5_IJNSN_IS2J_SD_EENSN_INS5_IJSO_SC_EEENS5_IJSD_SG_EEEEEEEENS_10bfloat16_tESM_S2Q_SM_NS2E_6fusion15FusionCallbacksIS2I_NS2R_17LinearCombinationIS2Q_fS2Q_fLNS_15FloatRoundStyleE2EEES2K_S2P_JEEENS4_5SM1004TMEM4LOAD26SM100_TMEM_LOAD_32dp32b32xENS4_13SM90_TMA_LOADENS1K_INS1L_ILi2ELi4ELi3EEENS1N_ILi16EEENSN_INS5_IJS1P_SO_EEENS5_IJSO_SD_EEEEEEENS4_39AutoVectorizingCopyWithAssumedAlignmentILi128EEENS4_14SM90_TMA_STOREES37_S39_S39_EEEvvEEEEvNT_6ParamsE,@function
        .size           _ZN7cutlass13device_kernelINS_4gemm6kernel13GemmUniversalIN4cute5tupleIJiiiiEEENS1_10collective13CollectiveMmaINS1_46MainloopSm100TmaUmmaWarpSpecializedBlockScaledILi3ELi2ELi1ENS5_IJNS4_1CILi4EEENSA_ILi2EEENSA_ILi1EEEEEEEENS5_IJNSA_ILi128EEENSA_ILi256EEESH_EEENS5_IJNS_12float_e2m1_tENS_13float_ue4m3_tEEEENS5_IJNS5_IJlSD_lEEENS4_6LayoutINS5_IJNS5_IJNS5_IJNSA_ILi32EEESB_EEEiEEENS5_IJNS5_IJNSA_ILi16EEESB_EEEiEEENS5_IJSD_iEEEEEENS5_IJST_NS5_IJNS5_IJNSA_ILi0EEESD_EEENSA_ILi512EEEEEENS5_IJSW_iEEEEEEEEEEESL_S13_NS4_8TiledMMAINS4_8MMA_AtomIJNS4_17SM100_MMA_MXF4_SSISJ_SJ_fSK_Li128ELi256ELi16ELNS4_4UMMA5MajorE0ELS18_0ELNS17_7ScaleInE0ELS19_0EEEEEENSN_INS5_IJSD_SD_SD_EEENS5_IJSW_SW_SW_EEEEENS5_IJNS4_10UnderscoreES1F_S1F_EEEEENS5_IJNS4_23SM90_TMA_LOAD_MULTICASTES1I_EEENS5_IJNS4_14ComposedLayoutINS4_7SwizzleILi3ELi4ELi3EEENS4_18smem_ptr_flag_bitsILi4EEENSN_INS5_IJNSA_ILi8EEESH_EEENS5_IJSH_SD_EEEEEEENSN_INS5_IJNS5_IJNS5_IJSP_SD_EEESS_EEESD_NS5_IJSD_SB_EEEEEENS5_IJNS5_IJNS5_IJSS_SY_EEESX_EEESW_NS5_IJSB_SY_EEEEEEEEEEEvNS4_8identityES1J_NS5_IJS1T_NSN_INS5_IJNS5_IJNS5_IJSP_SC_EEESS_EEESD_S1W_EEENS5_IJS1Z_SW_NS5_IJSB_NSA_ILi1024EEEEEEEEEEEEEEvS24_EENS_8epilogue10collective18CollectiveEpilogueINS2E_23Sm100TmaWarpSpecializedILi4ELi2ELi32ELb1ELb0EEEJNS5_IJNSA_ILi64EEESH_SH_EEENS5_IJNSN_IS2J_SD_EENSN_INS5_IJSO_SC_EEENS5_IJSD_SG_EEEEEEEENS_10bfloat16_tESM_S2Q_SM_NS2E_6fusion15FusionCallbacksIS2I_NS2R_17LinearCombinationIS2Q_fS2Q_fLNS_15FloatRoundStyleE2EEES2K_S2P_JEEENS4_5SM1004TMEM4LOAD26SM100_TMEM_LOAD_32dp32b32xENS4_13SM90_TMA_LOADENS1K_INS1L_ILi2ELi4ELi3EEENS1N_ILi16EEENSN_INS5_IJS1P_SO_EEENS5_IJSO_SD_EEEEEEENS4_39AutoVectorizingCopyWithAssumedAlignmentILi128EEENS4_14SM90_TMA_STOREES37_S39_S39_EEEvvEEEEvNT_6ParamsE,(.L_x_241 - _ZN7cutlass13device_kernelINS_4gemm6kernel13GemmUniversalIN4cute5tupleIJiiiiEEENS1_10collective13CollectiveMmaINS1_46MainloopSm100TmaUmmaWarpSpecializedBlockScaledILi3ELi2ELi1ENS5_IJNS4_1CILi4EEENSA_ILi2EEENSA_ILi1EEEEEEEENS5_IJNSA_ILi128EEENSA_ILi256EEESH_EEENS5_IJNS_12float_e2m1_tENS_13float_ue4m3_tEEEENS5_IJNS5_IJlSD_lEEENS4_6LayoutINS5_IJNS5_IJNS5_IJNSA_ILi32EEESB_EEEiEEENS5_IJNS5_IJNSA_ILi16EEESB_EEEiEEENS5_IJSD_iEEEEEENS5_IJST_NS5_IJNS5_IJNSA_ILi0EEESD_EEENSA_ILi512EEEEEENS5_IJSW_iEEEEEEEEEEESL_S13_NS4_8TiledMMAINS4_8MMA_AtomIJNS4_17SM100_MMA_MXF4_SSISJ_SJ_fSK_Li128ELi256ELi16ELNS4_4UMMA5MajorE0ELS18_0ELNS17_7ScaleInE0ELS19_0EEEEEENSN_INS5_IJSD_SD_SD_EEENS5_IJSW_SW_SW_EEEEENS5_IJNS4_10UnderscoreES1F_S1F_EEEEENS5_IJNS4_23SM90_TMA_LOAD_MULTICASTES1I_EEENS5_IJNS4_14ComposedLayoutINS4_7SwizzleILi3ELi4ELi3EEENS4_18smem_ptr_flag_bitsILi4EEENSN_INS5_IJNSA_ILi8EEESH_EEENS5_IJSH_SD_EEEEEEENSN_INS5_IJNS5_IJNS5_IJSP_SD_EEESS_EEESD_NS5_IJSD_SB_EEEEEENS5_IJNS5_IJNS5_IJSS_SY_EEESX_EEESW_NS5_IJSB_SY_EEEEEEEEEEEvNS4_8identityES1J_NS5_IJS1T_NSN_INS5_IJNS5_IJNS5_IJSP_SC_EEESS_EEESD_S1W_EEENS5_IJS1Z_SW_NS5_IJSB_NSA_ILi1024EEEEEEEEEEEEEEvS24_EENS_8epilogue10collective18CollectiveEpilogueINS2E_23Sm100TmaWarpSpecializedILi4ELi2ELi32ELb1ELb0EEEJNS5_IJNSA_ILi64EEESH_SH_EEENS5_IJNSN_IS2J_SD_EENSN_INS5_IJSO_SC_EEENS5_IJSD_SG_EEEEEEEENS_10bfloat16_tESM_S2Q_SM_NS2E_6fusion15FusionCallbacksIS2I_NS2R_17LinearCombinationIS2Q_fS2Q_fLNS_15FloatRoundStyleE2EEES2K_S2P_JEEENS4_5SM1004TMEM4LOAD26SM100_TMEM_LOAD_32dp32b32xENS4_13SM90_TMA_LOADENS1K_INS1L_ILi2ELi4ELi3EEENS1N_ILi16EEENSN_INS5_IJS1P_SO_EEENS5_IJSO_SD_EEEEEEENS4_39AutoVectorizingCopyWithAssumedAlignmentILi128EEENS4_14SM90_TMA_STOREES37_S39_S39_EEEvvEEEEvNT_6ParamsE)
        .other          _ZN7cutlass13device_kernelINS_4gemm6kernel13GemmUniversalIN4cute5tupleIJiiiiEEENS1_10collective13CollectiveMmaINS1_46MainloopSm100TmaUmmaWarpSpecializedBlockScaledILi3ELi2ELi1ENS5_IJNS4_1CILi4EEENSA_ILi2EEENSA_ILi1EEEEEEEENS5_IJNSA_ILi128EEENSA_ILi256EEESH_EEENS5_IJNS_12float_e2m1_tENS_13float_ue4m3_tEEEENS5_IJNS5_IJlSD_lEEENS4_6LayoutINS5_IJNS5_IJNS5_IJNSA_ILi32EEESB_EEEiEEENS5_IJNS5_IJNSA_ILi16EEESB_EEEiEEENS5_IJSD_iEEEEEENS5_IJST_NS5_IJNS5_IJNSA_ILi0EEESD_EEENSA_ILi512EEEEEENS5_IJSW_iEEEEEEEEEEESL_S13_NS4_8TiledMMAINS4_8MMA_AtomIJNS4_17SM100_MMA_MXF4_SSISJ_SJ_fSK_Li128ELi256ELi16ELNS4_4UMMA5MajorE0ELS18_0ELNS17_7ScaleInE0ELS19_0EEEEEENSN_INS5_IJSD_SD_SD_EEENS5_IJSW_SW_SW_EEEEENS5_IJNS4_10UnderscoreES1F_S1F_EEEEENS5_IJNS4_23SM90_TMA_LOAD_MULTICASTES1I_EEENS5_IJNS4_14ComposedLayoutINS4_7SwizzleILi3ELi4ELi3EEENS4_18smem_ptr_flag_bitsILi4EEENSN_INS5_IJNSA_ILi8EEESH_EEENS5_IJSH_SD_EEEEEEENSN_INS5_IJNS5_IJNS5_IJSP_SD_EEESS_EEESD_NS5_IJSD_SB_EEEEEENS5_IJNS5_IJNS5_IJSS_SY_EEESX_EEESW_NS5_IJSB_SY_EEEEEEEEEEEvNS4_8identityES1J_NS5_IJS1T_NSN_INS5_IJNS5_IJNS5_IJSP_SC_EEESS_EEESD_S1W_EEENS5_IJS1Z_SW_NS5_IJSB_NSA_ILi1024EEEEEEEEEEEEEEvS24_EENS_8epilogue10collective18CollectiveEpilogueINS2E_23Sm100TmaWarpSpecializedILi4ELi2ELi32ELb1ELb0EEEJNS5_IJNSA_ILi64EEESH_SH_EEENS5_IJNSN_IS2J_SD_EENSN_INS5_IJSO_SC_EEENS5_IJSD_SG_EEEEEEEENS_10bfloat16_tESM_S2Q_SM_NS2E_6fusion15FusionCallbacksIS2I_NS2R_17LinearCombinationIS2Q_fS2Q_fLNS_15FloatRoundStyleE2EEES2K_S2P_JEEENS4_5SM1004TMEM4LOAD26SM100_TMEM_LOAD_32dp32b32xENS4_13SM90_TMA_LOADENS1K_INS1L_ILi2ELi4ELi3EEENS1N_ILi16EEENSN_INS5_IJS1P_SO_EEENS5_IJSO_SD_EEEEEEENS4_39AutoVectorizingCopyWithAssumedAlignmentILi128EEENS4_14SM90_TMA_STOREES37_S39_S39_EEEvvEEEEvNT_6ParamsE,@"STO_CUDA_ENTRY STV_DEFAULT"
_ZN7cutlass13device_kernelINS_4gemm6kernel13GemmUniversalIN4cute5tupleIJiiiiEEENS1_10collective13CollectiveMmaINS1_46MainloopSm100TmaUmmaWarpSpecializedBlockScaledILi3ELi2ELi1ENS5_IJNS4_1CILi4EEENSA_ILi2EEENSA_ILi1EEEEEEEENS5_IJNSA_ILi128EEENSA_ILi256EEESH_EEENS5_IJNS_12float_e2m1_tENS_13float_ue4m3_tEEEENS5_IJNS5_IJlSD_lEEENS4_6LayoutINS5_IJNS5_IJNS5_IJNSA_ILi32EEESB_EEEiEEENS5_IJNS5_IJNSA_ILi16EEESB_EEEiEEENS5_IJSD_iEEEEEENS5_IJST_NS5_IJNS5_IJNSA_ILi0EEESD_EEENSA_ILi512EEEEEENS5_IJSW_iEEEEEEEEEEESL_S13_NS4_8TiledMMAINS4_8MMA_AtomIJNS4_17SM100_MMA_MXF4_SSISJ_SJ_fSK_Li128ELi256ELi16ELNS4_4UMMA5MajorE0ELS18_0ELNS17_7ScaleInE0ELS19_0EEEEEENSN_INS5_IJSD_SD_SD_EEENS5_IJSW_SW_SW_EEEEENS5_IJNS4_10UnderscoreES1F_S1F_EEEEENS5_IJNS4_23SM90_TMA_LOAD_MULTICASTES1I_EEENS5_IJNS4_14ComposedLayoutINS4_7SwizzleILi3ELi4ELi3EEENS4_18smem_ptr_flag_bitsILi4EEENSN_INS5_IJNSA_ILi8EEESH_EEENS5_IJSH_SD_EEEEEEENSN_INS5_IJNS5_IJNS5_IJSP_SD_EEESS_EEESD_NS5_IJSD_SB_EEEEEENS5_IJNS5_IJNS5_IJSS_SY_EEESX_EEESW_NS5_IJSB_SY_EEEEEEEEEEEvNS4_8identityES1J_NS5_IJS1T_NSN_INS5_IJNS5_IJNS5_IJSP_SC_EEESS_EEESD_S1W_EEENS5_IJS1Z_SW_NS5_IJSB_NSA_ILi1024EEEEEEEEEEEEEEvS24_EENS_8epilogue10collective18CollectiveEpilogueINS2E_23Sm100TmaWarpSpecializedILi4ELi2ELi32ELb1ELb0EEEJNS5_IJNSA_ILi64EEESH_SH_EEENS5_IJNSN_IS2J_SD_EENSN_INS5_IJSO_SC_EEENS5_IJSD_SG_EEEEEEEENS_10bfloat16_tESM_S2Q_SM_NS2E_6fusion15FusionCallbacksIS2I_NS2R_17LinearCombinationIS2Q_fS2Q_fLNS_15FloatRoundStyleE2EEES2K_S2P_JEEENS4_5SM1004TMEM4LOAD26SM100_TMEM_LOAD_32dp32b32xENS4_13SM90_TMA_LOADENS1K_INS1L_ILi2ELi4ELi3EEENS1N_ILi16EEENSN_INS5_IJS1P_SO_EEENS5_IJSO_SD_EEEEEEENS4_39AutoVectorizingCopyWithAssumedAlignmentILi128EEENS4_14SM90_TMA_STOREES37_S39_S39_EEEvvEEEEvNT_6ParamsE:
[----:B------:R-:W1:Y:S01]  /*0000*/  LDC R1, c[0x0][0x37c] ;  /* 0x0000df00ff017b82 */ /* 0x000e620000000800 */
[----:B------:R-:W2:Y:S01]  /*0010*/  S2R R184, SR_TID.X ;  /* 0x0000000000b87919 */ /* 0x000ea20000002100 */
[----:B------:R-:W3:Y:S01]  /*0020*/  LDCU.64 UR12, c[0x0][0xc90] ;  /* 0x00019200ff0c77ac */ /* 0x000ee20008000a00 */
[----:B------:R-:W-:Y:S02]  /*0030*/  PRMT R176, RZ, 0x7610, R176 ;  /* 0x00007610ffb07816 */ /* 0x000fe400000000b0 */
[----:B------:R-:W-:Y:S01]  /*0040*/  ELECT P4, URZ, PT ;  /* 0x0000000000ff782f */ /* 0x000fe20003880000 */
[----:B---3--:R-:W-:-:S04]  /*0050*/  UISETP.NE.U32.AND UP0, UPT, UR12, URZ, UPT ;  /* 0x000000ff0c00728c */ /* 0x008fc8000bf05070 */
[----:B------:R-:W-:Y:S01]  /*0060*/  UISETP.NE.AND.EX UP0, UPT, UR13, URZ, UPT, UP0 ;  /* 0x000000ff0d00728c */ /* 0x000fe2000bf05300 */
[----:B--2---:R-:W-:-:S05]  /*0070*/  SHF.R.U32.HI R177, RZ, 0x5, R184 ;  /* 0x00000005ffb17819 */ /* 0x004fca00000116b8 */
[----:B------:R-:W2:Y:S02]  /*0080*/  SHFL.IDX PT, R0, R177, RZ, 0x1f ;  /* 0x00001fffb1007589 */ /* 0x000ea400000e0000 */
[----:B--2---:R-:W-:Y:S01]  /*0090*/  R2UR UR21, R0 ;  /* 0x00000000001572ca */ /* 0x004fe200000e0000 */
[----:B-1----:R-:W-:-:S14]  /*00a0*/  BRA.U UP0, `(.L_x_0) ;  /* 0x0000000100307547 */ /* 0x002fdc000b800000 */
[----:B------:R-:W1:Y:S02]  /*00b0*/  LDCU.64 UR4, c[0x0][0xc88] ;  /* 0x00019100ff0477ac */ /* 0x000e640008000a00 */
[----:B-1----:R-:W-:-:S04]  /*00c0*/  UISETP.NE.U32.AND UP0, UPT, UR4, URZ, UPT ;  /* 0x000000ff0400728c */ /* 0x002fc8000bf05070 */
[----:B------:R-:W-:-:S09]  /*00d0*/  UISETP.NE.AND.EX UP0, UPT, UR5, URZ, UPT, UP0 ;  /* 0x000000ff0500728c */ /* 0x000fd2000bf05300 */
[----:B------:R-:W-:Y:S05]  /*00e0*/  BRA.U !UP0, `(.L_x_1) ;  /* 0x0000000108147547 */ /* 0x000fea000b800000 */
[----:B------:R-:W1:Y:S01]  /*00f0*/  LDC.64 R2, c[0x0][0xc88] ;  /* 0x00032200ff027b82 */ /* 0x000e620000000a00 */
[----:B------:R-:W1:Y:S02]  /*0100*/  LDCU.64 UR4, c[0x0][0x358] ;  /* 0x00006b00ff0477ac */ /* 0x000e640008000a00 */
[----:B-1----:R1:W5:Y:S01]  /*0110*/  LDG.E R133, desc[UR4][R2.64] ;  /* 0x0000000402857981 */ /* 0x002362000c1e1900 */
[----:B------:R-:W-:Y:S01]  /*0120*/  HFMA2 R176, -RZ, RZ, 0, 5.9604644775390625e-08 ;  /* 0x00000001ffb07431 */ /* 0x000fe200000001ff */
[----:B------:R-:W-:Y:S05]  /*0130*/  BRA `(.L_x_0) ;  /* 0x00000000000c7947 */ /* 0x000fea0003800000 */
.L_x_1:
[----:B------:R-:W1:Y:S01]  /*0140*/  LDCU UR4, c[0x0][0xc80] ;  /* 0x00019000ff0477ac */ /* 0x000e620008000800 */
[----:B------:R-:W-:Y:S01]  /*0150*/  HFMA2 R176, -RZ, RZ, 0, 5.9604644775390625e-08 ;  /* 0x00000001ffb07431 */ /* 0x000fe200000001ff */
[----:B-1----:R-:W-:-:S07]  /*0160*/  MOV R133, UR4 ;  /* 0x0000000400857c02 */ /* 0x002fce0008000f00 */
.L_x_0:
[----:B------:R-:W2:Y:S02]  /*0170*/  LDCU.64 UR4, c[0x0][0xcb0] ;  /* 0x00019600ff0477ac */ /* 0x000ea40008000a00 */
[----:B--2---:R-:W-:-:S04]  /*0180*/  UISETP.NE.U32.AND UP0, UPT, UR4, URZ, UPT ;  /* 0x000000ff0400728c */ /* 0x004fc8000bf05070 */
[----:B------:R-:W-:-:S09]  /*0190*/  UISETP.NE.AND.EX UP0, UPT, UR5, URZ, UPT, UP0 ;  /* 0x000000ff0500728c */ /* 0x000fd2000bf05300 */
[----:B------:R-:W-:Y:S05]  /*01a0*/  BRA.U UP0, `(.L_x_2) ;  /* 0x0000000100287547 */ /* 0x000fea000b800000 */
[----:B------:R-:W2:Y:S02]  /*01b0*/  LDCU.64 UR4, c[0x0][0xca8] ;  /* 0x00019500ff0477ac */ /* 0x000ea40008000a00 */
[----:B--2---:R-:W-:-:S04]  /*01c0*/  UISETP.NE.U32.AND UP0, UPT, UR4, URZ, UPT ;  /* 0x000000ff0400728c */ /* 0x004fc8000bf05070 */
[----:B------:R-:W-:-:S09]  /*01d0*/  UISETP.NE.AND.EX UP0, UPT, UR5, URZ, UPT, UP0 ;  /* 0x000000ff0500728c */ /* 0x000fd2000bf05300 */
[----:B------:R-:W-:Y:S05]  /*01e0*/  BRA.U !UP0, `(.L_x_3) ;  /* 0x0000000108107547 */ /* 0x000fea000b800000 */
[----:B------:R-:W2:Y:S01]  /*01f0*/  LDC.64 R130, c[0x0][0xca8] ;  /* 0x00032a00ff827b82 */ /* 0x000ea20000000a00 */
[----:B------:R-:W2:Y:S02]  /*0200*/  LDCU.64 UR4, c[0x0][0x358] ;  /* 0x00006b00ff0477ac */ /* 0x000ea40008000a00 */
[----:B--2---:R2:W5:Y:S01]  /*0210*/  LDG.E R130, desc[UR4][R130.64] ;  /* 0x0000000482827981 */ /* 0x004562000c1e1900 */
[----:B------:R-:W-:Y:S05]  /*0220*/  BRA `(.L_x_2) ;  /* 0x0000000000087947 */ /* 0x000fea0003800000 */
.L_x_3:
[----:B------:R-:W2:Y:S02]  /*0230*/  LDCU UR4, c[0x0][0xca0] ;  /* 0x00019400ff0477ac */ /* 0x000ea40008000800 */
[----:B--2---:R-:W-:Y:S02]  /*0240*/  MOV R130, UR4 ;  /* 0x0000000400827c02 */ /* 0x004fe40008000f00 */
.L_x_2:
[----:B------:R-:W-:Y:S01]  /*0250*/  IMAD.U32 R0, RZ, RZ, UR21 ;  /* 0x00000015ff007e24 */ /* 0x000fe2000f8e00ff */
[----:B------:R-:W-:Y:S04]  /*0260*/  BSSY.RECONVERGENT B0, `(.L_x_4) ;  /* 0x0000012000007945 */ /* 0x000fe80003800200 */
[C---:B------:R-:W-:Y:S02]  /*0270*/  ISETP.NE.OR P1, PT, R0.reuse, 0x1, !P4 ;  /* 0x000000010000780c */ /* 0x040fe40006725670 */
[----:B------:R-:W-:-:S11]  /*0280*/  ISETP.NE.OR P0, PT, R0, 0x3, !P4 ;  /* 0x000000030000780c */ /* 0x000fd60006705670 */
[----:B------:R-:W-:Y:S05]  /*0290*/  @P1 BRA `(.L_x_5) ;  /* 0x0000000000381947 */ /* 0x000fea0003800000 */
[----:B------:R-:W3:Y:S02]  /*02a0*/  LDCU.64 UR4, c[0x0][0x348] ;  /* 0x00006900ff0477ac */ /* 0x000ee40008000a00 */
[----:B---3--:R-:W-:Y:S02]  /*02b0*/  UIADD3 UR10, UP3, UPT, UR4, 0x80, URZ ;  /* 0x00000080040a7890 */ /* 0x008fe4000ff7e0ff */
[----:B------:R-:W-:Y:S02]  /*02c0*/  UIADD3 UR8, UP2, UPT, UR4, 0x180, URZ ;  /* 0x0000018004087890 */ /* 0x000fe4000ff5e0ff */
[----:B------:R-:W-:Y:S02]  /*02d0*/  UIADD3 UR6, UP1, UPT, UR4, 0x280, URZ ;  /* 0x0000028004067890 */ /* 0x000fe4000ff3e0ff */
[----:B------:R-:W-:Y:S02]  /*02e0*/  UIADD3 UR4, UP0, UPT, UR4, 0x380, URZ ;  /* 0x0000038004047890 */ /* 0x000fe4000ff1e0ff */
[----:B------:R-:W-:-:S02]  /*02f0*/  UIADD3.X UR11, UPT, UPT, URZ, UR5, URZ, UP3, !UPT ;  /* 0x00000005ff0b7290 */ /* 0x000fc40009ffe4ff */
[----:B------:R-:W-:Y:S02]  /*0300*/  UIADD3.X UR9, UPT, UPT, URZ, UR5, URZ, UP2, !UPT ;  /* 0x00000005ff097290 */ /* 0x000fe400097fe4ff */
[----:B------:R-:W-:Y:S02]  /*0310*/  UIADD3.X UR7, UPT, UPT, URZ, UR5, URZ, UP1, !UPT ;  /* 0x00000005ff077290 */ /* 0x000fe40008ffe4ff */
[----:B------:R-:W-:-:S03]  /*0320*/  UIADD3.X UR5, UPT, UPT, URZ, UR5, URZ, UP0, !UPT ;  /* 0x00000005ff057290 */ /* 0x000fc600087fe4ff */
[----:B------:R3:W-:Y:S02]  /*0330*/  UTMACCTL.PF [UR10] ;  /* 0x000000000a0079b9 */ /* 0x0007e40008040000 */
[----:B------:R3:W-:Y:S02]  /*0340*/  UTMACCTL.PF [UR8] ;  /* 0x00000000080079b9 */ /* 0x0007e40008040000 */
[----:B------:R3:W-:Y:S02]  /*0350*/  UTMACCTL.PF [UR6] ;  /* 0x00000000060079b9 */ /* 0x0007e40008040000 */
[----:B------:R3:W-:Y:S02]  /*0360*/  UTMACCTL.PF [UR4] ;  /* 0x00000000040079b9 */ /* 0x0007e40008040000 */
[----:B---3--:R-:W-:Y:S01]  /*0370*/  NOP ;  /* 0x0000000000007918 */ /* 0x008fe20000000000 */
.L_x_5:
[----:B------:R-:W-:Y:S05]  /*0380*/  BSYNC.RECONVERGENT B0 ;  /* 0x0000000000007941 */ /* 0x000fea0003800200 */
.L_x_4:
[----:B------:R-:W-:Y:S04]  /*0390*/  BSSY.RECONVERGENT B0, `(.L_x_6) ;  /* 0x000000a000007945 */ /* 0x000fe80003800200 */
[----:B------:R-:W-:Y:S05]  /*03a0*/  @P0 BRA `(.L_x_7) ;  /* 0x0000000000200947 */ /* 0x000fea0003800000 */
[----:B------:R-:W3:Y:S02]  /*03b0*/  LDCU.64 UR4, c[0x0][0x348] ;  /* 0x00006900ff0477ac */ /* 0x000ee40008000a00 */
[----:B---3--:R-:W-:Y:S02]  /*03c0*/  UIADD3 UR6, UP1, UPT, UR4, 0x980, URZ ;  /* 0x0000098004067890 */ /* 0x008fe4000ff3e0ff */
[----:B------:R-:W-:Y:S02]  /*03d0*/  UIADD3 UR4, UP0, UPT, UR4, 0xa80, URZ ;  /* 0x00000a8004047890 */ /* 0x000fe4000ff1e0ff */
[----:B------:R-:W-:Y:S02]  /*03e0*/  UIADD3.X UR7, UPT, UPT, URZ, UR5, URZ, UP1, !UPT ;  /* 0x00000005ff077290 */ /* 0x000fe40008ffe4ff */
[----:B------:R-:W-:-:S07]  /*03f0*/  UIADD3.X UR5, UPT, UPT, URZ, UR5, URZ, UP0, !UPT ;  /* 0x00000005ff057290 */ /* 0x000fce00087fe4ff */
[----:B------:R3:W-:Y:S02]  /*0400*/  UTMACCTL.PF [UR6] ;  /* 0x00000000060079b9 */ /* 0x0007e40008040000 */
[----:B------:R3:W-:Y:S02]  /*0410*/  UTMACCTL.PF [UR4] ;  /* 0x00000000040079b9 */ /* 0x0007e40008040000 */
[----:B---3--:R-:W-:Y:S01]  /*0420*/  NOP ;  /* 0x0000000000007918 */ /* 0x008fe20000000000 */
.L_x_7:
[----:B------:R-:W-:Y:S05]  /*0430*/  BSYNC.RECONVERGENT B0 ;  /* 0x0000000000007941 */ /* 0x000fea0003800200 */
.L_x_6:
[----:B------:R-:W3:Y:S01]  /*0440*/  LDCU.64 UR4, c[0x0][0xc88] ;  /* 0x00019100ff0477ac */ /* 0x000ee20008000a00 */
[----:B------:R-:W-:Y:S02]  /*0450*/  UISETP.EQ.U32.AND UP1, UPT, UR12, URZ, UPT ;  /* 0x000000ff0c00728c */ /* 0x000fe4000bf22070 */
[----:B------:R-:W-:Y:S02]  /*0460*/  UPLOP3.LUT UP4, UPT, UPT, UPT, UPT, 0x80, 0x8 ;  /* 0x000000000008789c */ /* 0x000fe40003f8f070 */
[----:B---3--:R-:W-:-:S04]  /*0470*/  UISETP.NE.U32.AND UP0, UPT, UR4, URZ, UPT ;  /* 0x000000ff0400728c */ /* 0x008fc8000bf05070 */
[----:B------:R-:W-:-:S04]  /*0480*/  UISETP.NE.AND.EX UP0, UPT, UR5, URZ, UPT, UP0 ;  /* 0x000000ff0500728c */ /* 0x000fc8000bf05300 */
[----:B------:R-:W-:-:S04]  /*0490*/  UISETP.EQ.OR.EX UP2, UPT, UR13, URZ, !UP0, UP1 ;  /* 0x000000ff0d00728c */ /* 0x000fc8000c742710 */
[----:B------:R-:W-:-:S06]  /*04a0*/  UP2UR UR4, UPR, URZ, 0x4 ;  /* 0x00000004ff047883 */ /* 0x000fcc0008000000 */
[----:B------:R-:W-:Y:S01]  /*04b0*/  MOV R180, UR4 ;  /* 0x0000000400b47c02 */ /* 0x000fe20008000f00 */
[----:B------:R-:W-:Y:S06]  /*04c0*/  BRA.U !UP2, `(.L_x_8) ;  /* 0x000000010a207547 */ /* 0x000fec000b800000 */
[----:B------:R-:W-:Y:S01]  /*04d0*/  UISETP.NE.U32.AND UP1, UPT, UR12, URZ, UPT ;  /* 0x000000ff0c00728c */ /* 0x000fe2000bf25070 */
[----:B-----5:R-:W-:Y:S01]  /*04e0*/  FSETP.NEU.AND P0, PT, R133, RZ, PT ;  /* 0x000000ff8500720b */ /* 0x020fe20003f0d000 */
[----:B------:R-:W-:Y:S02]  /*04f0*/  USEL UR4, URZ, 0xffffffff, UP0 ;  /* 0xffffffffff047887 */ /* 0x000fe40008000000 */
[----:B------:R-:W-:-:S10]  /*0500*/  UISETP.NE.AND.EX UP1, UPT, UR13, URZ, UPT, UP1 ;  /* 0x000000ff0d00728c */ /* 0x000fd4000bf25310 */
[----:B------:R-:W-:Y:S01]  /*0510*/  VOTEU.ANY UP0, P0 ;  /* 0x0000000000ff7886 */ /* 0x000fe20000000100 */
[----:B------:R-:W-:-:S04]  /*0520*/  @!UP1 USEL UR4, URZ, 0xffffffff, UP0 ;  /* 0xffffffffff049887 */ /* 0x000fc80008000000 */
[----:B------:R-:W-:-:S04]  /*0530*/  ULOP3.LUT UR4, UR4, 0x1, URZ, 0xc0, !UPT ;  /* 0x0000000104047892 */ /* 0x000fc8000f8ec0ff */
[----:B------:R-:W-:-:S11]  /*0540*/  UISETP.NE.U32.AND UP4, UPT, UR4, 0x1, UPT ;  /* 0x000000010400788c */ /* 0x000fd6000bf85070 */
.L_x_8:
[----:B-1----:R-:W1:Y:S01]  /*0550*/  SHFL.IDX PT, R2, R177, RZ, 0x1f ;  /* 0x00001fffb1027589 */ /* 0x002e6200000e0000 */
[----:B------:R-:W-:-:S04]  /*0560*/  UISETP.NE.AND UP0, UPT, UR21, 0x2, UPT ;  /* 0x000000021500788c */ /* 0x000fc8000bf05270 */
[----:B------:R-:W-:Y:S01]  /*0570*/  USEL UR68, URZ, 0x1, UP0 ;  /* 0x00000001ff447887 */ /* 0x000fe20008000000 */
[----:B-1----:R-:W-:-:S13]  /*0580*/  ISETP.NE.AND P0, PT, R2, RZ, PT ;  /* 0x000000ff0200720c */ /* 0x002fda0003f05270 */
[----:B------:R-:W-:Y:S05]  /*0590*/  @P0 BRA `(.L_x_9) ;  /* 0x0000000000500947 */ /* 0x000fea0003800000 */
[----:B------:R-:W1:Y:S01]  /*05a0*/  S2UR UR4, SR_CgaCtaId ;  /* 0x00000000000479c3 */ /* 0x000e620000008800 */
[----:B------:R-:W-:Y:S01]  /*05b0*/  UMOV UR5, 0x400 ;  /* 0x0000040000057882 */ /* 0x000fe20000000000 */
[----:B------:R-:W-:Y:S01]  /*05c0*/  UMOV UR8, 0x1 ;  /* 0x0000000100087882 */ /* 0x000fe20000000000 */
[----:B------:R-:W-:Y:S01]  /*05d0*/  UMOV UR6, 0x5 ;  /* 0x0000000500067882 */ /* 0x000fe20000000000 */
[----:B------:R-:W-:-:S04]  /*05e0*/  UIADD3 UR8, UPT, UPT, -UR8, 0x100000, URZ ;  /* 0x0010000008087890 */ /* 0x000fc8000fffe1ff */
[----:B------:R-:W-:Y:S02]  /*05f0*/  USHF.L.U32 UR9, UR8, 0xb, URZ ;  /* 0x0000000b08097899 */ /* 0x000fe400080006ff */
[----:B------:R-:W-:Y:S02]  /*0600*/  USHF.L.U32 UR8, UR8, 0x1, URZ ;  /* 0x0000000108087899 */ /* 0x000fe400080006ff */
[----:B------:R-:W-:-:S04]  /*0610*/  UIADD3 UR6, UPT, UPT, -UR6, 0x100000, URZ ;  /* 0x0010000006067890 */ /* 0x000fc8000fffe1ff */
[----:B------:R-:W-:Y:S02]  /*0620*/  USHF.L.U32 UR7, UR6, 0xb, URZ ;  /* 0x0000000b06077899 */ /* 0x000fe400080006ff */
[----:B------:R-:W-:Y:S01]  /*0630*/  USHF.L.U32 UR6, UR6, 0x1, URZ ;  /* 0x0000000106067899 */ /* 0x000fe200080006ff */
[----:B------:R-:W-:Y:S01]  /*0640*/  ELECT P0, URZ, PT ;  /* 0x0000000000ff782f */ /* 0x000fe20003800000 */
[----:B-1----:R-:W-:Y:S01]  /*0650*/  ULEA UR4, UR4, UR5, 0x18 ;  /* 0x0000000504047291 */ /* 0x002fe2000f8ec0ff */
[----:B------:R-:W1:Y:S11]  /*0660*/  FENCE.VIEW.ASYNC.S ;  /* 0x00000000000073c6 */ /* 0x000e760000000000 */
[----:B-1----:R1:W3:Y:S01]  /*0670*/  SYNCS.EXCH.64 URZ, [UR4], UR8 ;  /* 0x0000000804ff75b2 */ /* 0x0022e20008000100 */
[----:B------:R1:W4:Y:S01]  /*0680*/  SYNCS.EXCH.64 URZ, [UR4+0x18], UR6 ;  /* 0x0000180604ff75b2 */ /* 0x0003220008000100 */
[----:B------:R1:W1:Y:S01]  /*0690*/  SYNCS.EXCH.64 URZ, [UR4+0x8], UR8 ;  /* 0x0000080804ff75b2 */ /* 0x0002620008000100 */
[----:B------:R1:W1:Y:S01]  /*06a0*/  SYNCS.EXCH.64 URZ, [UR4+0x20], UR6 ;  /* 0x0000200604ff75b2 */ /* 0x0002620008000100 */
[----:B------:R1:W1:Y:S01]  /*06b0*/  SYNCS.EXCH.64 URZ, [UR4+0x10], UR8 ;  /* 0x0000100804ff75b2 */ /* 0x0002620008000100 */
[----:B------:R1:W1:Y:S01]  /*06c0*/  SYNCS.EXCH.64 URZ, [UR4+0x28], UR6 ;  /* 0x0000280604ff75b2 */ /* 0x0002620008000100 */
[----:B------:R-:W-:Y:S01]  /*06d0*/  NOP ;  /* 0x0000000000007918 */ /* 0x000fe20000000000 */
.L_x_9:
[----:B------:R-:W2:Y:S01]  /*06e0*/  SHFL.IDX PT, R2, R177, RZ, 0x1f ;  /* 0x00001fffb1027589 */ /* 0x000ea200000e0000 */
[----:B------:R-:W-:Y:S01]  /*06f0*/  NOP ;  /* 0x0000000000007918 */ /* 0x000fe20000000000 */
[----:B--2---:R-:W-:-:S13]  /*0700*/  ISETP.NE.AND P0, PT, R2, 0x1, PT ;  /* 0x000000010200780c */ /* 0x004fda0003f05270 */
[----:B------:R-:W-:Y:S05]  /*0710*/  @P0 BRA `(.L_x_10) ;  /* 0x0000000000580947 */ /* 0x000fea0003800000 */
[----:B-1----:R-:W1:Y:S01]  /*0720*/  S2UR UR4, SR_CgaCtaId ;  /* 0x00000000000479c3 */ /* 0x002e620000008800 */
        /* <DEDUP_REMOVED lines=12> */
[----:B-1----:R2:W1:Y:S01]  /*07f0*/  SYNCS.EXCH.64 URZ, [UR4+0x30], UR8 ;  /* 0x0000300804ff75b2 */ /* 0x0024620008000100 */
[----:B------:R2:W1:Y:S01]  /*0800*/  SYNCS.EXCH.64 URZ, [UR4+0x50], UR6 ;  /* 0x0000500604ff75b2 */ /* 0x0004620008000100 */
[----:B------:R2:W1:Y:S01]  /*0810*/  SYNCS.EXCH.64 URZ, [UR4+0x38], UR8 ;  /* 0x0000380804ff75b2 */ /* 0x0004620008000100 */
[----:B------:R2:W1:Y:S01]  /*0820*/  SYNCS.EXCH.64 URZ, [UR4+0x58], UR6 ;  /* 0x0000580604ff75b2 */ /* 0x0004620008000100 */
[----:B------:R2:W1:Y:S01]  /*0830*/  SYNCS.EXCH.64 URZ, [UR4+0x40], UR8 ;  /* 0x0000400804ff75b2 */ /* 0x0004620008000100 */
[----:B------:R2:W1:Y:S01]  /*0840*/  SYNCS.EXCH.64 URZ, [UR4+0x60], UR6 ;  /* 0x0000600604ff75b2 */ /* 0x0004620008000100 */
[----:B------:R2:W1:Y:S01]  /*0850*/  SYNCS.EXCH.64 URZ, [UR4+0x48], UR8 ;  /* 0x0000480804ff75b2 */ /* 0x0004620008000100 */
[----:B------:R2:W1:Y:S02]  /*0860*/  SYNCS.EXCH.64 URZ, [UR4+0x68], UR6 ;  /* 0x0000680604ff75b2 */ /* 0x0004640008000100 */
[----:B--2---:R-:W-:Y:S01]  /*0870*/  NOP ;  /* 0x0000000000007918 */ /* 0x004fe20000000000 */
.L_x_10:
[----:B------:R-:W2:Y:S01]  /*0880*/  SHFL.IDX PT, R2, R177, RZ, 0x1f ;  /* 0x00001fffb1027589 */ /* 0x000ea200000e0000 */
[----:B------:R-:W-:Y:S01]  /*0890*/  NOP ;  /* 0x0000000000007918 */ /* 0x000fe20000000000 */
[----:B--2---:R-:W-:-:S13]  /*08a0*/  ISETP.NE.AND P0, PT, R2, 0x3, PT ;  /* 0x000000030200780c */ /* 0x004fda0003f05270 */
[----:B------:R-:W-:Y:S05]  /*08b0*/  @P0 BRA `(.L_x_11) ;  /* 0x0000000000300947 */ /* 0x000fea0003800000 */
[----:B-1----:R-:W1:Y:S01]  /*08c0*/  S2UR UR4, SR_CgaCtaId ;  /* 0x00000000000479c3 */ /* 0x002e620000008800 */
[----:B------:R-:W-:Y:S01]  /*08d0*/  UMOV UR6, 0x400 ;  /* 0x0000040000067882 */ /* 0x000fe20000000000 */
[----:B------:R-:W-:Y:S01]  /*08e0*/  UMOV UR5, 0x20 ;  /* 0x0000002000057882 */ /* 0x000fe20000000000 */
[----:B------:R-:W-:Y:S01]  /*08f0*/  ELECT P0, URZ, PT ;  /* 0x0000000000ff782f */ /* 0x000fe20003800000 */
[----:B-1----:R-:W-:Y:S02]  /*0900*/  ULEA UR6, UR4, UR6, 0x18 ;  /* 0x0000000604067291 */ /* 0x002fe4000f8ec0ff */
[----:B------:R-:W-:-:S04]  /*0910*/  UIADD3 UR4, UPT, UPT, -UR5, 0x100000, URZ ;  /* 0x0010000005047890 */ /* 0x000fc8000fffe1ff */
[----:B------:R-:W-:Y:S02]  /*0920*/  USHF.L.U32 UR5, UR4, 0xb, URZ ;  /* 0x0000000b04057899 */ /* 0x000fe400080006ff */
[----:B------:R-:W-:Y:S01]  /*0930*/  USHF.L.U32 UR4, UR4, 0x1, URZ ;  /* 0x0000000104047899 */ /* 0x000fe200080006ff */
[----:B------:R-:W1:Y:S11]  /*0940*/  FENCE.VIEW.ASYNC.S ;  /* 0x00000000000073c6 */ /* 0x000e760000000000 */
[----:B-1----:R2:W1:Y:S01]  /*0950*/  SYNCS.EXCH.64 URZ, [UR6+0x70], UR4 ;  /* 0x0000700406ff75b2 */ /* 0x0024620008000100 */
[----:B------:R2:W1:Y:S02]  /*0960*/  SYNCS.EXCH.64 URZ, [UR6+0x78], UR4 ;  /* 0x0000780406ff75b2 */ /* 0x0004640008000100 */
[----:B--2---:R-:W-:Y:S01]  /*0970*/  NOP ;  /* 0x0000000000007918 */ /* 0x004fe20000000000 */
.L_x_11:
[----:B------:R-:W2:Y:S01]  /*0980*/  SHFL.IDX PT, R2, R177, RZ, 0x1f ;  /* 0x00001fffb1027589 */ /* 0x000ea200000e0000 */
[----:B------:R-:W-:Y:S01]  /*0990*/  NOP ;  /* 0x0000000000007918 */ /* 0x000fe20000000000 */
[----:B--2---:R-:W-:-:S13]  /*09a0*/  ISETP.NE.AND P0, PT, R2, 0x4, PT ;  /* 0x000000040200780c */ /* 0x004fda0003f05270 */
[----:B------:R-:W-:Y:S05]  /*09b0*/  @P0 BRA `(.L_x_12) ;  /* 0x00000000004c0947 */ /* 0x000fea0003800000 */
[----:B-1----:R-:W1:Y:S01]  /*09c0*/  S2UR UR6, SR_CgaCtaId ;  /* 0x00000000000679c3 */ /* 0x002e620000008800 */
[----:B------:R-:W-:Y:S01]  /*09d0*/  UMOV UR4, 0x720 ;  /* 0x0000072000047882 */ /* 0x000fe20000000000 */
[----:B------:R-:W-:Y:S01]  /*09e0*/  UMOV UR5, 0x400 ;  /* 0x0000040000057882 */ /* 0x000fe20000000000 */
[----:B------:R-:W-:Y:S01]  /*09f0*/  USEL UR4, UR4, 0x620, UP4 ;  /* 0x0000062004047887 */ /* 0x000fe2000a000000 */
[----:B------:R-:W-:Y:S01]  /*0a00*/  UMOV UR8, 0x1 ;  /* 0x0000000100087882 */ /* 0x000fe20000000000 */
[----:B------:R-:W-:Y:S01]  /*0a10*/  ELECT P0, URZ, PT ;  /* 0x0000000000ff782f */ /* 0x000fe20003800000 */
[----:B------:R-:W-:-:S04]  /*0a20*/  UIADD3 UR8, UPT, UPT, -UR8, 0x100000, URZ ;  /* 0x0010000008087890 */ /* 0x000fc8000fffe1ff */
[----:B------:R-:W-:Y:S02]  /*0a30*/  USHF.L.U32 UR9, UR8, 0xb, URZ ;  /* 0x0000000b08097899 */ /* 0x000fe400080006ff */
[----:B------:R-:W-:Y:S02]  /*0a40*/  USHF.L.U32 UR8, UR8, 0x1, URZ ;  /* 0x0000000108087899 */ /* 0x000fe400080006ff */
[----:B-1----:R-:W-:Y:S02]  /*0a50*/  ULEA UR6, UR6, UR5, 0x18 ;  /* 0x0000000506067291 */ /* 0x002fe4000f8ec0ff */
[----:B------:R-:W-:-:S04]  /*0a60*/  UIADD3 UR4, UPT, UPT, -UR4, 0x100000, URZ ;  /* 0x0010000004047890 */ /* 0x000fc8000fffe1ff */
[----:B------:R-:W-:Y:S02]  /*0a70*/  USHF.L.U32 UR5, UR4, 0xb, URZ ;  /* 0x0000000b04057899 */ /* 0x000fe400080006ff */
[----:B------:R-:W-:Y:S01]  /*0a80*/  USHF.L.U32 UR4, UR4, 0x1, URZ ;  /* 0x0000000104047899 */ /* 0x000fe200080006ff */
[----:B------:R-:W1:Y:S03]  /*0a90*/  FENCE.VIEW.ASYNC.S ;  /* 0x00000000000073c6 */ /* 0x000e660000000000 */
[----:B-1----:R2:W1:Y:S08]  /*0aa0*/  SYNCS.EXCH.64 URZ, [UR6+0x80], UR8 ;  /* 0x0000800806ff75b2 */ /* 0x0024700008000100 */
[----:B------:R2:W1:Y:S01]  /*0ab0*/  SYNCS.EXCH.64 URZ, [UR6+0x90], UR4 ;  /* 0x0000900406ff75b2 */ /* 0x0004620008000100 */
[----:B------:R2:W1:Y:S01]  /*0ac0*/  SYNCS.EXCH.64 URZ, [UR6+0x88], UR8 ;  /* 0x0000880806ff75b2 */ /* 0x0004620008000100 */
[----:B------:R2:W1:Y:S02]  /*0ad0*/  SYNCS.EXCH.64 URZ, [UR6+0x98], UR4 ;  /* 0x0000980406ff75b2 */ /* 0x0004640008000100 */
[----:B--2---:R-:W-:Y:S01]  /*0ae0*/  NOP ;  /* 0x0000000000007918 */ /* 0x004fe20000000000 */
.L_x_12:
        /* <DEDUP_REMOVED lines=18> */
[----:B------:R2:W1:Y:S02]  /*0c10*/  SYNCS.EXCH.64 URZ, [UR4+0xa8], UR6 ;  /* 0x0000a80604ff75b2 */ /* 0x0004640008000100 */
[----:B--2---:R-:W-:Y:S01]  /*0c20*/  NOP ;  /* 0x0000000000007918 */ /* 0x004fe20000000000 */
.L_x_13:
[----:B------:R-:W2:Y:S01]  /*0c30*/  SHFL.IDX PT, R2, R177, RZ, 0x1f ;  /* 0x00001fffb1027589 */ /* 0x000ea200000e0000 */
[----:B------:R-:W-:Y:S01]  /*0c40*/  ISETP.NE.OR P1, PT, RZ, UR21, !P4 ;  /* 0x00000015ff007c0c */ /* 0x000fe2000e725670 */
[----:B------:R-:W-:Y:S01]  /*0c50*/  NOP ;  /* 0x0000000000007918 */ /* 0x000fe20000000000 */
[----:B--2---:R-:W-:-:S13]  /*0c60*/  ISETP.NE.AND P0, PT, R2, 0x3, PT ;  /* 0x000000030200780c */ /* 0x004fda0003f05270 */
[----:B------:R-:W-:Y:S05]  /*0c70*/  @P0 BRA `(.L_x_14) ;  /* 0x0000000000380947 */ /* 0x000fea0003800000 */
[----:B-1----:R-:W1:Y:S01]  /*0c80*/  S2UR UR4, SR_CgaCtaId ;  /* 0x00000000000479c3 */ /* 0x002e620000008800 */
[----:B------:R-:W-:Y:S01]  /*0c90*/  UMOV UR5, 0x400 ;  /* 0x0000040000057882 */ /* 0x000fe20000000000 */
[----:B------:R-:W-:Y:S01]  /*0ca0*/  UMOV UR6, 0x20 ;  /* 0x0000002000067882 */ /* 0x000fe20000000000 */
[----:B------:R-:W-:Y:S01]  /*0cb0*/  ELECT P0, URZ, PT ;  /* 0x0000000000ff782f */ /* 0x000fe20003800000 */
[----:B------:R-:W-:-:S04]  /*0cc0*/  UIADD3 UR6, UPT, UPT, -UR6, 0x100000, URZ ;  /* 0x0010000006067890 */ /* 0x000fc8000fffe1ff */
[----:B------:R-:W-:Y:S02]  /*0cd0*/  USHF.L.U32 UR7, UR6, 0xb, URZ ;  /* 0x0000000b06077899 */ /* 0x000fe400080006ff */
[----:B------:R-:W-:Y:S02]  /*0ce0*/  USHF.L.U32 UR6, UR6, 0x1, URZ ;  /* 0x0000000106067899 */ /* 0x000fe400080006ff */
[----:B-1----:R-:W-:Y:S01]  /*0cf0*/  ULEA UR4, UR4, UR5, 0x18 ;  /* 0x0000000504047291 */ /* 0x002fe2000f8ec0ff */
[----:B------:R-:W1:Y:S11]  /*0d00*/  FENCE.VIEW.ASYNC.S ;  /* 0x00000000000073c6 */ /* 0x000e760000000000 */
[----:B-1----:R2:W1:Y:S01]  /*0d10*/  SYNCS.EXCH.64 URZ, [UR4+0xb0], UR6 ;  /* 0x0000b00604ff75b2 */ /* 0x0024620008000100 */
[----:B------:R2:W1:Y:S01]  /*0d20*/  SYNCS.EXCH.64 URZ, [UR4+0xc0], UR6 ;  /* 0x0000c00604ff75b2 */ /* 0x0004620008000100 */
[----:B------:R2:W1:Y:S01]  /*0d30*/  SYNCS.EXCH.64 URZ, [UR4+0xb8], UR6 ;  /* 0x0000b80604ff75b2 */ /* 0x0004620008000100 */
[----:B------:R2:W1:Y:S02]  /*0d40*/  SYNCS.EXCH.64 URZ, [UR4+0xc8], UR6 ;  /* 0x0000c80604ff75b2 */ /* 0x0004640008000100 */
[----:B--2---:R-:W-:Y:S01]  /*0d50*/  NOP ;  /* 0x0000000000007918 */ /* 0x004fe20000000000 */
.L_x_14:
[----:B-1----:R-:W1:Y:S01]  /*0d60*/  S2UR UR7, SR_CgaCtaId ;  /* 0x00000000000779c3 */ /* 0x002e620000008800 */
[----:B------:R-:W-:Y:S01]  /*0d70*/  VOTEU.ALL UP0, P1 ;  /* 0x0000000000ff7886 */ /* 0x000fe20000800000 */
[----:B------:R-:W-:Y:S01]  /*0d80*/  UMOV UR4, 0x80 ;  /* 0x0000008000047882 */ /* 0x000fe20000000000 */
[----:B------:R-:W-:Y:S01]  /*0d90*/  NOP ;  /* 0x0000000000007918 */ /* 0x000fe20000000000 */
[----:B------:R-:W-:Y:S01]  /*0da0*/  ISETP.NE.OR P4, PT, R0, 0x2, !P4 ;  /* 0x000000020000780c */ /* 0x000fe20006785670 */
[----:B------:R-:W-:Y:S01]  /*0db0*/  UISETP.NE.AND UP5, UPT, UR21, URZ, UPT ;  /* 0x000000ff1500728c */ /* 0x000fe2000bfa5270 */
[----:B------:R-:W-:Y:S01]  /*0dc0*/  LOP3.LUT R0, R184, 0x1f, RZ, 0xc0, !PT ;  /* 0x0000001fb8007812 */ /* 0x000fe200078ec0ff */
[----:B------:R-:W-:Y:S01]  /*0dd0*/  @!UP0 UMOV UR6, 0x400 ;  /* 0x0000040000068882 */ /* 0x000fe20000000000 */
[----:B------:R-:W-:-:S04]  /*0de0*/  @!UP0 UIADD3 UR4, UPT, UPT, -UR4, 0x100000, URZ ;  /* 0x0010000004048890 */ /* 0x000fc8000fffe1ff */
[----:B------:R-:W-:Y:S02]  /*0df0*/  @!UP0 USHF.L.U32 UR5, UR4, 0xb, URZ ;  /* 0x0000000b04058899 */ /* 0x000fe400080006ff */
[----:B------:R-:W-:Y:S02]  /*0e00*/  @!UP0 USHF.L.U32 UR4, UR4, 0x1, URZ ;  /* 0x0000000104048899 */ /* 0x000fe400080006ff */
[----:B-1----:R-:W-:Y:S01]  /*0e10*/  @!UP0 ULEA UR6, UR7, UR6, 0x18 ;  /* 0x0000000607068291 */ /* 0x002fe2000f8ec0ff */
[----:B------:R-:W1:Y:S01]  /*0e20*/  LDCU UR7, c[0x0][0x36c] ;  /* 0x00006d80ff0777ac */ /* 0x000e620008000800 */
[----:B------:R-:W-:Y:S01]  /*0e30*/  VOTEU.ALL UP0, P1 ;  /* 0x0000000000ff7886 */ /* 0x000fe20000800000 */
[----:B------:R-:W2:Y:S09]  /*0e40*/  FENCE.VIEW.ASYNC.S ;  /* 0x00000000000073c6 */ /* 0x000eb20000000000 */
[----:B--2---:R2:W2:Y:S01]  /*0e50*/  @!UP0 SYNCS.EXCH.64 URZ, [UR6+0xd0], UR4 ;  /* 0x0000d00406ff85b2 */ /* 0x0044a20008000100 */
[----:B-1----:R-:W-:-:S09]  /*0e60*/  UISETP.EQ.U32.AND UP6, UPT, UR7, 0x1, UPT ;  /* 0x000000010700788c */ /* 0x002fd2000bfc2070 */
[----:B------:R-:W-:Y:S05]  /*0e70*/  BRA.U !UP6, `(.L_x_15) ;  /* 0x000000010e087547 */ /* 0x000fea000b800000 */
[----:B--234-:R-:W-:Y:S01]  /*0e80*/  UCGABAR_ARV ;  /* 0x00000000000079c7 */ /* 0x01cfe20008000000 */
[----:B------:R-:W-:Y:S05]  /*0e90*/  BRA `(.L_x_16) ;  /* 0x0000000000047947 */ /* 0x000fea0003800000 */
.L_x_15:
[----:B--234-:R-:W-:Y:S01]  /*0ea0*/  NOP ;  /* 0x0000000000007918 */ /* 0x01cfe20000000000 */
.L_x_16:
[----:B------:R-:W1:Y:S01]  /*0eb0*/  S2UR UR20, SR_CTAID.X ;  /* 0x00000000001479c3 */ /* 0x000e620000002500 */
[----:B------:R-:W-:-:S05]  /*0ec0*/  CS2R.32 R179, SR_CgaSize ;  /* 0x0000000000b37805 */ /* 0x000fca0000008a00 */
[----:B------:R-:W-:-:S05]  /*0ed0*/  IMAD R179, R179, -0xa0, RZ ;  /* 0xffffff60b3b37824 */ /* 0x000fca00078e02ff */
[----:B------:R-:W-:-:S14]  /*0ee0*/  R2UR UR5, R179 ;  /* 0x00000000b30572ca */ /* 0x000fdc00000e0000 */
[----:B------:R-:W2:Y:S01]  /*0ef0*/  LDCU UR5, c[0x0][UR5+0x2b0] ;  /* 0x00005600050577ac */ /* 0x000ea20008000800 */
[----:B------:R-:W-:-:S05]  /*0f00*/  CS2R.32 R179, SR_CgaSize ;  /* 0x0000000000b37805 */ /* 0x000fca0000008a00 */
[----:B------:R-:W-:-:S05]  /*0f10*/  IMAD R179, R179, -0xa0, RZ ;  /* 0xffffff60b3b37824 */ /* 0x000fca00078e02ff */
[----:B------:R-:W-:-:S14]  /*0f20*/  R2UR UR4, R179 ;  /* 0x00000000b30472ca */ /* 0x000fdc00000e0000 */
[----:B------:R-:W3:Y:S01]  /*0f30*/  LDCU UR4, c[0x0][UR4+0x2b4] ;  /* 0x00005680040477ac */ /* 0x000ee20008000800 */
[----:B------:R-:W4:Y:S01]  /*0f40*/  S2UR UR24, SR_CTAID.Y ;  /* 0x00000000001879c3 */ /* 0x000f220000002600 */
[----:B------:R-:W-:-:S05]  /*0f50*/  CS2R.32 R179, SR_CgaSize ;  /* 0x0000000000b37805 */ /* 0x000fca0000008a00 */
[----:B------:R-:W-:-:S05]  /*0f60*/  IMAD R179, R179, -0xa0, RZ ;  /* 0xffffff60b3b37824 */ /* 0x000fca00078e02ff */
[----:B------:R-:W-:-:S14]  /*0f70*/  R2UR UR7, R179 ;  /* 0x00000000b30772ca */ /* 0x000fdc00000e0000 */
[----:B------:R-:W3:Y:S01]  /*0f80*/  LDCU UR7, c[0x0][UR7+0x2a0] ;  /* 0x00005400070777ac */ /* 0x000ee20008000800 */
[----:B------:R-:W-:-:S05]  /*0f90*/  CS2R.32 R179, SR_CgaSize ;  /* 0x0000000000b37805 */ /* 0x000fca0000008a00 */
[----:B------:R-:W-:-:S05]  /*0fa0*/  IMAD R179, R179, -0xa0, RZ ;  /* 0xffffff60b3b37824 */ /* 0x000fca00078e02ff */
[----:B------:R-:W-:-:S14]  /*0fb0*/  R2UR UR8, R179 ;  /* 0x00000000b30872ca */ /* 0x000fdc00000e0000 */
[----:B------:R-:W3:Y:S01]  /*0fc0*/  LDCU UR8, c[0x0][UR8+0x2a4] ;  /* 0x00005480080877ac */ /* 0x000ee20008000800 */
[----:B------:R-:W3:Y:S01]  /*0fd0*/  S2UR UR9, SR_CgaCtaId ;  /* 0x00000000000979c3 */ /* 0x000ee20000008800 */
[----:B------:R-:W3:Y:S01]  /*0fe0*/  LDCU UR25, c[0x0][0xf24] ;  /* 0x0001e480ff1977ac */ /* 0x000ee20008000800 */
[----:B------:R-:W3:Y:S01]  /*0ff0*/  LDCU UR45, c[0x0][0xf24] ;  /* 0x0001e480ff2d77ac */ /* 0x000ee20008000800 */
[----:B-1----:R-:W-:Y:S01]  /*1000*/  I2FP.F32.U32 R3, UR20 ;  /* 0x0000001400037c45 */ /* 0x002fe20008201000 */
[----:B------:R-:W1:Y:S04]  /*1010*/  LDCU UR28, c[0x0][0xf30] ;  /* 0x0001e600ff1c77ac */ /* 0x000e680008000800 */
[----:B--2---:R-:W-:Y:S01]  /*1020*/  FMUL R3, R3, UR5 ;  /* 0x0000000503037c20 */ /* 0x004fe20008400000 */
[----:B------:R-:W-:Y:S01]  /*1030*/  UMOV UR31, 0x11 ;  /* 0x00000011001f7882 */ /* 0x000fe20000000000 */
[----:B----4-:R-:W-:-:S04]  /*1040*/  I2FP.F32.U32 R2, UR24 ;  /* 0x0000001800027c45 */ /* 0x010fc80008201000 */
[----:B------:R-:W2:Y:S01]  /*1050*/  F2I.U32.TRUNC.NTZ R3, R3 ;  /* 0x0000000300037305 */ /* 0x000ea2000020f000 */
[----:B---3--:R-:W-:Y:S01]  /*1060*/  FMUL R2, R2, UR4 ;  /* 0x0000000402027c20 */ /* 0x008fe20008400000 */
[----:B------:R-:W-:Y:S02]  /*1070*/  ULOP3.LUT UR5, UR9, 0x4, URZ, 0xc0, !UPT ;  /* 0x0000000409057892 */ /* 0x000fe4000f8ec0ff */
[----:B------:R-:W-:-:S04]  /*1080*/  ULOP3.LUT UR66, UR9, 0x3, URZ, 0xc0, !UPT ;  /* 0x0000000309427892 */ /* 0x000fc8000f8ec0ff */
[----:B------:R-:W3:Y:S01]  /*1090*/  F2I.U32.TRUNC.NTZ R2, R2 ;  /* 0x0000000200027305 */ /* 0x000ee2000020f000 */
[----:B------:R-:W-:Y:S02]  /*10a0*/  UISETP.GT.U32.AND UP0, UPT, UR5, 0xffff, UPT ;  /* 0x0000ffff0500788c */ /* 0x000fe4000bf04070 */
[----:B------:R-:W-:Y:S02]  /*10b0*/  UISETP.GT.U32.AND UP1, UPT, UR66, 0xffff, UPT ;  /* 0x0000ffff4200788c */ /* 0x000fe4000bf24070 */
[----:B------:R-:W-:Y:S01]  /*10c0*/  USEL UR46, UR5, 0xffff, !UP0 ;  /* 0x0000ffff052e7887 */ /* 0x000fe2000c000000 */
[----:B--2---:R-:W-:Y:S01]  /*10d0*/  R2UR UR4, R3 ;  /* 0x00000000030472ca */ /* 0x004fe200000e0000 */
[----:B------:R-:W-:Y:S02]  /*10e0*/  USHF.R.U32.HI UR27, URZ, 0x2, UR9 ;  /* 0x00000002ff1b7899 */ /* 0x000fe40008011609 */
[----:B------:R-:W-:Y:S02]  /*10f0*/  USHF.L.U32 UR50, UR9, 0xb, URZ ;  /* 0x0000000b09327899 */ /* 0x000fe400080006ff */
[----:B------:R-:W-:-:S02]  /*1100*/  USHF.L.U32 UR49, UR9, 0xd, URZ ;  /* 0x0000000d09317899 */ /* 0x000fc400080006ff */
[----:B------:R-:W-:Y:S01]  /*1110*/  USHF.L.U32 UR54, UR9, 0x8, URZ ;  /* 0x0000000809367899 */ /* 0x000fe200080006ff */
[----:B---3--:R-:W-:Y:S01]  /*1120*/  R2UR UR6, R2 ;  /* 0x00000000020672ca */ /* 0x008fe200000e0000 */
[----:B------:R-:W-:Y:S01]  /*1130*/  USHF.R.U32.HI UR48, URZ, 0x1, UR9 ;  /* 0x00000001ff307899 */ /* 0x000fe20008011609 */
[----:B------:R-:W-:Y:S01]  /*1140*/  PRMT R2, RZ, 0x7610, R2 ;  /* 0x00007610ff027816 */ /* 0x000fe20000000002 */
[----:B------:R-:W-:Y:S02]  /*1150*/  USHF.L.U32 UR29, UR9, 0xa, URZ ;  /* 0x0000000a091d7899 */ /* 0x000fe400080006ff */
[----:B------:R-:W-:Y:S02]  /*1160*/  UIADD3 UR5, UPT, UPT, -UR4, URZ, URZ ;  /* 0x000000ff04057290 */ /* 0x000fe4000fffe1ff */
[----:B------:R-:W-:Y:S02]  /*1170*/  USEL UR47, UR66, 0xffff, !UP1 ;  /* 0x0000ffff422f7887 */ /* 0x000fe4000c800000 */
[----:B------:R-:W-:-:S04]  /*1180*/  UIMAD UR5, UR7, UR5, UR20 ;  /* 0x00000005070572a4 */ /* 0x000fc8000f8e0214 */
[----:B------:R-:W-:Y:S02]  /*1190*/  UIADD3 UR4, UPT, UPT, -UR6, URZ, URZ ;  /* 0x000000ff06047290 */ /* 0x000fe4000fffe1ff */
[----:B------:R-:W-:Y:S02]  /*11a0*/  IMAD.U32 R179, RZ, RZ, UR5 ;  /* 0x00000005ffb37e24 */ /* 0x000fe4000f8e00ff */
[----:B------:R-:W-:-:S06]  /*11b0*/  UIMAD UR4, UR8, UR4, UR24 ;  /* 0x00000004080472a4 */ /* 0x000fcc000f8e0218 */
[----:B------:R-:W-:Y:S01]  /*11c0*/  IMAD.U32 R178, RZ, RZ, UR4 ;  /* 0x00000004ffb27e24 */ /* 0x000fe2000f8e00ff */
[----:B-1----:R-:W-:Y:S06]  /*11d0*/  BRA.U UP5, `(.L_x_17) ;  /* 0x0000000105747547 */ /* 0x002fec000b800000 */
[----:B------:R-:W-:Y:S02]  /*11e0*/  R2UR UR4, R178 ;  /* 0x00000000b20472ca */ /* 0x000fe400000e0000 */
[----:B------:R-:W-:-:S11]  /*11f0*/  R2UR UR8, R179 ;  /* 0x00000000b30872ca */ /* 0x000fd600000e0000 */
[----:B------:R-:W-:Y:S02]  /*1200*/  UISETP.NE.AND UP2, UPT, UR4, URZ, UPT ;  /* 0x000000ff0400728c */ /* 0x000fe4000bf45270 */
[----:B------:R-:W-:Y:S02]  /*1210*/  UISETP.NE.AND UP3, UPT, UR4, 0x1, UPT ;  /* 0x000000010400788c */ /* 0x000fe4000bf65270 */
[----:B------:R-:W-:Y:S02]  /*1220*/  UISETP.NE.AND UP0, UPT, UR8, URZ, UP2 ;  /* 0x000000ff0800728c */ /* 0x000fe40009705270 */
[----:B------:R-:W-:Y:S02]  /*1230*/  USEL UR4, URZ, 0x10, UP3 ;  /* 0x00000010ff047887 */ /* 0x000fe40009800000 */
[----:B------:R-:W-:Y:S02]  /*1240*/  USEL UR11, URZ, 0x1, UP0 ;  /* 0x00000001ff0b7887 */ /* 0x000fe40008000000 */
[----:B------:R-:W-:-:S02]  /*1250*/  UISETP.NE.AND UP0, UPT, UR8, URZ, UPT ;  /* 0x000000ff0800728c */ /* 0x000fc4000bf05270 */
[----:B------:R-:W-:Y:S02]  /*1260*/  USEL UR5, URZ, 0x2, UP2 ;  /* 0x00000002ff057887 */ /* 0x000fe40009000000 */
[----:B------:R-:W-:Y:S02]  /*1270*/  USEL UR9, UR4, 0x10, UP0 ;  /* 0x0000001004097887 */ /* 0x000fe40008000000 */
[----:B------:R-:W-:Y:S02]  /*1280*/  UISETP.NE.AND UP0, UPT, UR8, 0x1, UPT ;  /* 0x000000010800788c */ /* 0x000fe4000bf05270 */
[----:B------:R-:W-:Y:S02]  /*1290*/  USEL UR4, URZ, 0x20, UP3 ;  /* 0x00000020ff047887 */ /* 0x000fe40009800000 */
[----:B------:R-:W-:Y:S02]  /*12a0*/  UISETP.NE.AND UP1, UPT, UR8, 0x2, UPT ;  /* 0x000000020800788c */ /* 0x000fe4000bf25270 */
[----:B------:R-:W-:-:S02]  /*12b0*/  USEL UR6, URZ, 0x4, UP2 ;  /* 0x00000004ff067887 */ /* 0x000fc40009000000 */
[----:B------:R-:W-:Y:S02]  /*12c0*/  USEL UR7, UR5, 0x2, UP0 ;  /* 0x0000000205077887 */ /* 0x000fe40008000000 */
[----:B------:R-:W-:Y:S02]  /*12d0*/  USEL UR10, UR4, 0x20, UP0 ;  /* 0x00000020040a7887 */ /* 0x000fe40008000000 */
[----:B------:R-:W-:Y:S02]  /*12e0*/  UISETP.NE.AND UP0, UPT, UR8, 0x3, UPT ;  /* 0x000000030800788c */ /* 0x000fe4000bf05270 */
[----:B------:R-:W-:Y:S02]  /*12f0*/  USEL UR5, URZ, 0x40, UP3 ;  /* 0x00000040ff057887 */ /* 0x000fe40009800000 */
[----:B------:R-:W-:Y:S02]  /*1300*/  USEL UR8, UR6, 0x4, UP1 ;  /* 0x0000000406087887 */ /* 0x000fe40008800000 */
[----:B------:R-:W-:-:S02]  /*1310*/  USEL UR4, URZ, 0x8, UP2 ;  /* 0x00000008ff047887 */ /* 0x000fc40009000000 */
[----:B------:R-:W-:Y:S02]  /*1320*/  UIADD3 UR6, UPT, UPT, UR7, UR9, UR11 ;  /* 0x0000000907067290 */ /* 0x000fe4000fffe00b */
[----:B------:R-:W-:Y:S02]  /*1330*/  USEL UR7, UR5, 0x40, UP1 ;  /* 0x0000004005077887 */ /* 0x000fe40008800000 */
[----:B------:R-:W-:Y:S02]  /*1340*/  USEL UR12, URZ, 0x80, UP3 ;  /* 0x00000080ff0c7887 */ /* 0x000fe40009800000 */
[----:B------:R-:W-:Y:S02]  /*1350*/  USEL UR4, UR4, 0x8, UP0 ;  /* 0x0000000804047887 */ /* 0x000fe40008000000 */
[----:B------:R-:W-:Y:S02]  /*1360*/  UIADD3 UR5, UPT, UPT, UR8, UR10, UR6 ;  /* 0x0000000a08057290 */ /* 0x000fe4000fffe006 */
[----:B------:R-:W-:-:S02]  /*1370*/  USEL UR6, UR12, 0x80, UP0 ;  /* 0x000000800c067887 */ /* 0x000fc40008000000 */
[----:B------:R-:W-:-:S04]  /*1380*/  UIADD3 UR4, UPT, UPT, UR4, UR7, UR5 ;  /* 0x0000000704047290 */ /* 0x000fc8000fffe005 */
[----:B------:R-:W-:-:S06]  /*1390*/  UIADD3 UR4, UPT, UPT, UR4, UR6, URZ ;  /* 0x0000000604047290 */ /* 0x000fcc000fffe0ff */
[----:B------:R-:W-:-:S07]  /*13a0*/  IMAD.U32 R2, RZ, RZ, UR4 ;  /* 0x00000004ff027e24 */ /* 0x000fce000f8e00ff */
.L_x_17:
[----:B------:R-:W1:Y:S01]  /*13b0*/  S2UR UR36, SR_CTAID.Z ;  /* 0x00000000002479c3 */ /* 0x000e620000002700 */
[----:B------:R-:W-:Y:S01]  /*13c0*/  UISETP.GE.AND UP0, UPT, UR25, 0x1, UPT ;  /* 0x000000011900788c */ /* 0x000fe2000bf06270 */
[----:B------:R-:W-:-:S08]  /*13d0*/  UMOV UR30, 0xf ;  /* 0x0000000f001e7882 */ /* 0x000fd00000000000 */
[----:B------:R-:W-:Y:S05]  /*13e0*/  BRA.U !UP0, `(.L_x_18) ;  /* 0x0000000108d47547 */ /* 0x000fea000b800000 */
[----:B------:R-:W2:Y:S01]  /*13f0*/  LDCU.128 UR12, c[0x0][0xf10] ;  /* 0x0001e200ff0c77ac */ /* 0x000ea20008000c00 */
[----:B------:R-:W3:Y:S01]  /*1400*/  LDCU UR6, c[0x0][0x370] ;  /* 0x00006e00ff0677ac */ /* 0x000ee20008000800 */
[----:B------:R-:W4:Y:S01]  /*1410*/  LDCU UR5, c[0x0][0x374] ;  /* 0x00006e80ff0577ac */ /* 0x000f220008000800 */
[----:B------:R-:W1:Y:S01]  /*1420*/  LDCU UR26, c[0x0][0xf0c] ;  /* 0x0001e180ff1a77ac */ /* 0x000e620008000800 */
[----:B------:R-:W1:Y:S01]  /*1430*/  LDCU UR4, c[0x0][0xf20] ;  /* 0x0001e400ff0477ac */ /* 0x000e620008000800 */
[----:B------:R-:W1:Y:S01]  /*1440*/  LDCU.64 UR8, c[0x0][0xf28] ;  /* 0x0001e500ff0877ac */ /* 0x000e620008000a00 */
[----:B--2---:R-:W-:Y:S02]  /*1450*/  UISETP.NE.AND UP0, UPT, UR14, 0x1, UPT ;  /* 0x000000010e00788c */ /* 0x004fe4000bf05270 */
[----:B----4-:R-:W-:Y:S02]  /*1460*/  UIMAD.WIDE.U32 UR10, UR5, UR15, URZ ;  /* 0x0000000f050a72a5 */ /* 0x010fe4000f8e00ff */
[----:B---3--:R-:W-:-:S02]  /*1470*/  UIMAD.WIDE.U32 UR18, UR6, UR12, URZ ;  /* 0x0000000c061272a5 */ /* 0x008fc4000f8e00ff */
[----:B-1----:R-:W-:Y:S02]  /*1480*/  UISETP.NE.AND UP1, UPT, UR26, 0x1, UPT ;  /* 0x000000011a00788c */ /* 0x002fe4000bf25270 */
[----:B------:R-:W-:Y:S01]  /*1490*/  UISETP.NE.AND UP2, UPT, UR25, 0x1, UPT ;  /* 0x000000011900788c */ /* 0x000fe2000bf45270 */
[----:B------:R-:W-:Y:S02]  /*14a0*/  UMOV UR10, UR11 ;  /* 0x0000000b000a7c82 */ /* 0x000fe40008000000 */
[----:B------:R-:W-:Y:S01]  /*14b0*/  UMOV UR18, UR19 ;  /* 0x0000001300127c82 */ /* 0x000fe20008000000 */
[----:B------:R-:W-:Y:S02]  /*14c0*/  @UP0 USHF.R.U32.HI UR5, URZ, UR4, UR10 ;  /* 0x00000004ff050299 */ /* 0x000fe4000801160a */
[----:B------:R-:W-:Y:S02]  /*14d0*/  UIMAD.WIDE.U32 UR22, UR24, UR15, URZ ;  /* 0x0000000f181672a5 */ /* 0x000fe4000f8e00ff */
[----:B------:R-:W-:-:S02]  /*14e0*/  UIMAD.WIDE.U32 UR10, UR5, UR8, URZ ;  /* 0x00000008050a72a5 */ /* 0x000fc4000f8e00ff */
[----:B------:R-:W-:Y:S02]  /*14f0*/  @UP1 USHF.R.U32.HI UR6, URZ, UR13, UR18 ;  /* 0x0000000dff061299 */ /* 0x000fe40008011612 */
[----:B------:R-:W-:Y:S02]  /*1500*/  UIMAD.WIDE.U32 UR16, UR20, UR12, URZ ;  /* 0x0000000c141072a5 */ /* 0x000fe4000f8e00ff */
[----:B------:R-:W-:Y:S01]  /*1510*/  UIMAD.WIDE.U32 UR18, UR6, UR8, URZ ;  /* 0x00000008061272a5 */ /* 0x000fe2000f8e00ff */
[----:B------:R-:W-:Y:S01]  /*1520*/  UMOV UR22, UR23 ;  /* 0x0000001700167c82 */ /* 0x000fe20008000000 */
[----:B------:R-:W-:Y:S01]  /*1530*/  UMOV UR10, UR11 ;  /* 0x0000000b000a7c82 */ /* 0x000fe20008000000 */
[----:B------:R-:W-:Y:S02]  /*1540*/  USHF.R.U32.HI UR22, URZ, UR4, UR22 ;  /* 0x00000004ff167299 */ /* 0x000fe40008011616 */
[----:B------:R-:W-:Y:S02]  /*1550*/  @UP2 USHF.R.U32.HI UR5, URZ, UR9, UR10 ;  /* 0x00000009ff052299 */ /* 0x000fe4000801160a */
[----:B------:R-:W-:Y:S01]  /*1560*/  UMOV UR7, UR19 ;  /* 0x0000001300077c82 */ /* 0x000fe20008000000 */
[----:B------:R-:W-:Y:S01]  /*1570*/  UMOV UR16, UR17 ;  /* 0x0000001100107c82 */ /* 0x000fe20008000000 */
[----:B------:R-:W-:-:S02]  /*1580*/  @UP2 USHF.R.U32.HI UR6, URZ, UR9, UR7 ;  /* 0x00000009ff062299 */ /* 0x000fc40008011607 */
[----:B------:R-:W-:Y:S02]  /*1590*/  USHF.R.U32.HI UR16, URZ, UR13, UR16 ;  /* 0x0000000dff107299 */ /* 0x000fe40008011610 */
[----:B------:R-:W-:Y:S02]  /*15a0*/  USEL UR4, UR24, UR22, !UP0 ;  /* 0x0000001618047287 */ /* 0x000fe4000c000000 */
[----:B------:R-:W-:Y:S02]  /*15b0*/  UIMAD UR7, UR5, UR25, URZ ;  /* 0x00000019050772a4 */ /* 0x000fe4000f8e02ff */
[----:B------:R-:W-:Y:S02]  /*15c0*/  USEL UR5, UR20, UR16, !UP1 ;  /* 0x0000001014057287 */ /* 0x000fe4000c800000 */
[----:B------:R-:W-:Y:S02]  /*15d0*/  UIMAD UR12, UR6, UR25, URZ ;  /* 0x00000019060c72a4 */ /* 0x000fe4000f8e02ff */
[----:B------:R-:W-:-:S02]  /*15e0*/  UISETP.GE.AND UP0, UPT, UR4, UR7, UPT ;  /* 0x000000070400728c */ /* 0x000fc4000bf06270 */
[----:B------:R-:W-:Y:S02]  /*15f0*/  UIMAD.WIDE.U32 UR10, UR4, UR8, URZ ;  /* 0x00000008040a72a5 */ /* 0x000fe4000f8e00ff */
[----:B------:R-:W-:Y:S02]  /*1600*/  UISETP.GE.OR UP0, UPT, UR5, UR12, UP0 ;  /* 0x0000000c0500728c */ /* 0x000fe40008706670 */
[----:B------:R-:W-:Y:S02]  /*1610*/  UIMAD.WIDE.U32 UR12, UR5, UR8, URZ ;  /* 0x00000008050c72a5 */ /* 0x000fe4000f8e00ff */
[----:B------:R-:W-:Y:S01]  /*1620*/  UIADD3 UR10, UPT, UPT, -UR4, URZ, URZ ;  /* 0x000000ff040a7290 */ /* 0x000fe2000fffe1ff */
[----:B------:R-:W-:Y:S01]  /*1630*/  UMOV UR8, UR11 ;  /* 0x0000000b00087c82 */ /* 0x000fe20008000000 */
[----:B------:R-:W-:Y:S02]  /*1640*/  UIADD3 UR11, UPT, UPT, -UR5, URZ, URZ ;  /* 0x000000ff050b7290 */ /* 0x000fe4000fffe1ff */
[----:B------:R-:W-:-:S03]  /*1650*/  USHF.R.U32.HI UR8, URZ, UR9, UR8 ;  /* 0x00000009ff087299 */ /* 0x000fc60008011608 */
[----:B------:R-:W-:Y:S01]  /*1660*/  @!UP0 UMOV UR7, UR13 ;  /* 0x0000000d00078c82 */ /* 0x000fe20008000000 */
[----:B------:R-:W-:Y:S02]  /*1670*/  UIMAD UR24, UR14, UR10, UR24 ;  /* 0x0000000a0e1872a4 */ /* 0x000fe4000f8e0218 */
[----:B------:R-:W-:Y:S02]  /*1680*/  USEL UR8, UR4, UR8, !UP2 ;  /* 0x0000000804087287 */ /* 0x000fe4000d000000 */
[----:B------:R-:W-:Y:S02]  /*1690*/  @!UP0 USHF.R.U32.HI UR7, URZ, UR9, UR7 ;  /* 0x00000009ff078299 */ /* 0x000fe40008011607 */
[----:B------:R-:W-:Y:S02]  /*16a0*/  UIADD3 UR9, UPT, UPT, -UR8, URZ, URZ ;  /* 0x000000ff08097290 */ /* 0x000fe4000fffe1ff */
[----:B------:R-:W-:Y:S02]  /*16b0*/  @!UP0 USEL UR7, UR5, UR7, !UP2 ;  /* 0x0000000705078287 */ /* 0x000fe4000d000000 */
[----:B------:R-:W-:-:S02]  /*16c0*/  UIMAD UR9, UR25, UR9, UR4 ;  /* 0x00000009190972a4 */ /* 0x000fc4000f8e0204 */
[----:B------:R-:W-:Y:S02]  /*16d0*/  @!UP0 UIADD3 UR8, UPT, UPT, UR8, -UR7, URZ ;  /* 0x8000000708088290 */ /* 0x000fe4000fffe0ff */
[----:B------:R-:W-:Y:S02]  /*16e0*/  @!UP0 UIMAD UR6, UR9, UR6, UR7 ;  /* 0x00000006090682a4 */ /* 0x000fe4000f8e0207 */
[----:B------:R-:W-:Y:S02]  /*16f0*/  @!UP0 UIMAD UR4, UR8, UR25, UR5 ;  /* 0x00000019080482a4 */ /* 0x000fe4000f8e0205 */
[----:B------:R-:W-:Y:S02]  /*1700*/  UIMAD UR20, UR26, UR11, UR20 ;  /* 0x0000000b1a1472a4 */ /* 0x000fe4000f8e0214 */
[----:B------:R-:W-:Y:S01]  /*1710*/  UIMAD UR24, UR4, UR14, UR24 ;  /* 0x0000000e041872a4 */ /* 0x000fe2000f8e0218 */
[----:B------:R-:W-:Y:S02]  /*1720*/  @!UP0 UMOV UR5, UR6 ;  /* 0x0000000600058c82 */ /* 0x000fe40008000000 */
[----:B------:R-:W-:-:S12]  /*1730*/  UIMAD UR20, UR5, UR26, UR20 ;  /* 0x0000001a051472a4 */ /* 0x000fd8000f8e0214 */
.L_x_18:
[----:B------:R-:W-:Y:S02]  /*1740*/  UISETP.NE.AND UP0, UPT, UR28, 0x1, UPT ;  /* 0x000000011c00788c */ /* 0x000fe4000bf05270 */
[----:B------:R-:W-:Y:S02]  /*1750*/  ULOP3.LUT UR47, UR47, 0xffff, URZ, 0xc0, !UPT ;  /* 0x0000ffff2f2f7892 */ /* 0x000fe4000f8ec0ff */
[----:B------:R-:W-:Y:S02]  /*1760*/  ULOP3.LUT UR46, UR46, 0xffff, URZ, 0xc0, !UPT ;  /* 0x0000ffff2e2e7892 */ /* 0x000fe4000f8ec0ff */
[----:B------:R-:W-:Y:S02]  /*1770*/  UISETP.NE.AND UP1, UPT, UR21, 0x2, UPT ;  /* 0x000000021500788c */ /* 0x000fe4000bf25270 */
[----:B------:R-:W-:Y:S02]  /*1780*/  ULOP3.LUT UR50, UR50, 0x2000, URZ, 0xc0, !UPT ;  /* 0x0000200032327892 */ /* 0x000fe4000f8ec0ff */
[----:B------:R-:W-:-:S02]  /*1790*/  ULOP3.LUT UR49, UR49, 0x6000, URZ, 0xc0, !UPT ;  /* 0x0000600031317892 */ /* 0x000fc4000f8ec0ff */
[----:B------:R-:W-:Y:S02]  /*17a0*/  ULOP3.LUT UR54, UR54, 0x400, URZ, 0xc0, !UPT ;  /* 0x0000040036367892 */ /* 0x000fe4000f8ec0ff */
[----:B------:R-:W-:Y:S02]  /*17b0*/  ULOP3.LUT UR48, UR48, 0x2, URZ, 0xc0, !UPT ;  /* 0x0000000230307892 */ /* 0x000fe4000f8ec0ff */
[----:B------:R-:W-:Y:S02]  /*17c0*/  ULOP3.LUT UR29, UR29, 0xc00, URZ, 0xc0, !UPT ;  /* 0x00000c001d1d7892 */ /* 0x000fe4000f8ec0ff */
[----:B------:R-:W-:Y:S02]  /*17d0*/  USHF.L.U32 UR47, UR31, UR47, URZ ;  /* 0x0000002f1f2f7299 */ /* 0x000fe400080006ff */
[----:B------:R-:W-:Y:S01]  /*17e0*/  USHF.L.U32 UR46, UR30, UR46, URZ ;  /* 0x0000002e1e2e7299 */ /* 0x000fe200080006ff */
[----:B------:R-:W-:Y:S11]  /*17f0*/  BRA.U UP0, `(.L_x_19) ;  /* 0x0000000100447547 */ /* 0x000ff6000b800000 */
[----:B------:R-:W2:Y:S01]  /*1800*/  LDCU.128 UR8, c[0x0][0xf10] ;  /* 0x0001e200ff0877ac */ /* 0x000ea20008000c00 */
[----:B------:R-:W3:Y:S01]  /*1810*/  LDCU UR12, c[0x0][0xf0c] ;  /* 0x0001e180ff0c77ac */ /* 0x000ee20008000800 */
[----:B------:R-:W4:Y:S01]  /*1820*/  LDCU UR13, c[0x0][0xf20] ;  /* 0x0001e400ff0d77ac */ /* 0x000f220008000800 */
[----:B--2---:R-:W-:Y:S02]  /*1830*/  UIMAD.WIDE.U32 UR6, UR20, UR8, URZ ;  /* 0x00000008140672a5 */ /* 0x004fe4000f8e00ff */
[----:B------:R-:W-:Y:S02]  /*1840*/  UIMAD.WIDE.U32 UR4, UR24, UR11, URZ ;  /* 0x0000000b180472a5 */ /* 0x000fe4000f8e00ff */
[----:B---3--:R-:W-:Y:S02]  /*1850*/  UISETP.NE.AND UP2, UPT, UR12, 0x1, UPT ;  /* 0x000000010c00788c */ /* 0x008fe4000bf45270 */
[----:B------:R-:W-:Y:S01]  /*1860*/  UISETP.NE.AND UP0, UPT, UR10, 0x1, UPT ;  /* 0x000000010a00788c */ /* 0x000fe2000bf05270 */
[----:B------:R-:W-:-:S02]  /*1870*/  UMOV UR6, UR7 ;  /* 0x0000000700067c82 */ /* 0x000fc40008000000 */
[----:B------:R-:W-:Y:S01]  /*1880*/  UMOV UR4, UR5 ;  /* 0x0000000500047c82 */ /* 0x000fe20008000000 */
[----:B------:R-:W-:Y:S02]  /*1890*/  USHF.R.U32.HI UR9, URZ, UR9, UR6 ;  /* 0x00000009ff097299 */ /* 0x000fe40008011606 */
[----:B----4-:R-:W-:Y:S02]  /*18a0*/  USHF.R.U32.HI UR4, URZ, UR13, UR4 ;  /* 0x0000000dff047299 */ /* 0x010fe40008011604 */
[----:B------:R-:W-:Y:S02]  /*18b0*/  USEL UR5, UR20, UR9, !UP2 ;  /* 0x0000000914057287 */ /* 0x000fe4000d000000 */
[----:B------:R-:W-:-:S04]  /*18c0*/  USEL UR4, UR24, UR4, !UP0 ;  /* 0x0000000418047287 */ /* 0x000fc8000c000000 */
[----:B------:R-:W-:Y:S02]  /*18d0*/  UIADD3 UR6, UPT, UPT, UR5, -UR4, URZ ;  /* 0x8000000405067290 */ /* 0x000fe4000fffe0ff */
[----:B------:R-:W-:Y:S02]  /*18e0*/  UIADD3 UR4, UPT, UPT, -UR5, UR4, URZ ;  /* 0x0000000405047290 */ /* 0x000fe4000fffe1ff */
[----:B------:R-:W-:Y:S02]  /*18f0*/  UIMAD UR24, UR6, UR10, UR24 ;  /* 0x0000000a061872a4 */ /* 0x000fe4000f8e0218 */
[----:B------:R-:W-:-:S12]  /*1900*/  UIMAD UR20, UR4, UR12, UR20 ;  /* 0x0000000c041472a4 */ /* 0x000fd8000f8e0214 */
.L_x_19:
[----:B------:R-:W-:Y:S05]  /*1910*/  BRA.U !UP6, `(.L_x_20) ;  /* 0x000000010e0c7547 */ /* 0x000fea000b800000 */
[----:B------:R-:W-:Y:S01]  /*1920*/  UCGABAR_WAIT ;  /* 0x0000000000007dc7 */ /* 0x000fe20008000000 */
[----:B------:R-:W-:Y:S01]  /*1930*/  CCTL.IVALL ;  /* 0x00000000ff00798f */ /* 0x000fe20002000000 */
[----:B------:R-:W-:Y:S05]  /*1940*/  BRA `(.L_x_21) ;  /* 0x0000000000047947 */ /* 0x000fea0003800000 */
.L_x_20:
[----:B------:R-:W-:Y:S06]  /*1950*/  BAR.SYNC.DEFER_BLOCKING 0x0 ;  /* 0x0000000000007b1d */ /* 0x000fec0000010000 */
.L_x_21:
[----:B------:R-:W-:Y:S05]  /*1960*/  BRA.U UP1, `(.L_x_22) ;  /* 0x0000001501647547 */ /* 0x000fea000b800000 */
[----:B------:R-:W2:Y:S01]  /*1970*/  LDCU UR7, c[0x0][0x38c] ;  /* 0x00007180ff0777ac */ /* 0x000ea20008000800 */
[----:B------:R-:W3:Y:S01]  /*1980*/  S2UR UR8, SR_CgaCtaId ;  /* 0x00000000000879c3 */ /* 0x000ee20000008800 */
[----:B------:R-:W-:Y:S01]  /*1990*/  PLOP3.LUT P2, PT, PT, PT, UP4, 0x80, 0x8 ;  /* 0x000000000008781c */ /* 0x000fe20003f4f048 */
[----:B------:R-:W-:Y:S01]  /*19a0*/  IMAD.MOV.U32 R12, RZ, RZ, 0x1 ;  /* 0x00000001ff0c7424 */ /* 0x000fe200078e00ff */
[----:B------:R-:W-:Y:S01]  /*19b0*/  UMOV UR14, 0x400 ;  /* 0x00000400000e7882 */ /* 0x000fe20000000000 */
[----:B------:R-:W-:Y:S01]  /*19c0*/  USHF.L.U32 UR5, UR27, 0x6, URZ ;  /* 0x000000061b057899 */ /* 0x000fe200080006ff */
[----:B------:R-:W-:Y:S01]  /*19d0*/  ISETP.EQ.OR P3, PT, R0, RZ, P4 ;  /* 0x000000ff0000720c */ /* 0x000fe20002762670 */
[----:B------:R-:W-:Y:S01]  /*19e0*/  UISETP.NE.AND UP1, UPT, UR21, URZ, UPT ;  /* 0x000000ff1500728c */ /* 0x000fe2000bf25270 */
[----:B------:R-:W-:Y:S02]  /*19f0*/  PLOP3.LUT P2, PT, P2, PT, PT, 0x8, 0x80 ;  /* 0x000000000080781c */ /* 0x000fe4000174e170 */
[----:B------:R-:W-:Y:S01]  /*1a00*/  CS2R R10, SRZ ;  /* 0x00000000000a7805 */ /* 0x000fe2000001ff00 */
[----:B------:R-:W-:Y:S01]  /*1a10*/  IMAD.MOV.U32 R9, RZ, RZ, RZ ;  /* 0x000000ffff097224 */ /* 0x000fe200078e00ff */
[----:B------:R-:W4:Y:S01]  /*1a20*/  LDCU UR60, c[0x0][0x370] ;  /* 0x00006e00ff3c77ac */ /* 0x000f220008000800 */
[----:B------:R-:W-:Y:S01]  /*1a30*/  IMAD.MOV.U32 R8, RZ, RZ, 0x1 ;  /* 0x00000001ff087424 */ /* 0x000fe200078e00ff */
[----:B------:R-:W1:Y:S01]  /*1a40*/  LDCU.64 UR42, c[0x0][0x348] ;  /* 0x00006900ff2a77ac */ /* 0x000e620008000a00 */
[----:B--2---:R-:W-:-:S02]  /*1a50*/  UIADD3 UR6, UPT, UPT, UR7, 0xff, URZ ;  /* 0x000000ff07067890 */ /* 0x004fc4000fffe0ff */
[----:B------:R-:W-:Y:S02]  /*1a60*/  UIADD3 UR65, UPT, UPT, UR7, 0x1fe, URZ ;  /* 0x000001fe07417890 */ /* 0x000fe4000fffe0ff */
[----:B------:R-:W-:Y:S02]  /*1a70*/  USHF.R.S32.HI UR4, URZ, 0x1f, UR6 ;  /* 0x0000001fff047899 */ /* 0x000fe40008011406 */
[----:B---3--:R-:W-:Y:S02]  /*1a80*/  ULEA UR14, UR8, UR14, 0x18 ;  /* 0x0000000e080e7291 */ /* 0x008fe4000f8ec0ff */
[----:B------:R-:W-:Y:S02]  /*1a90*/  ULEA.HI UR4, UR4, UR6, URZ, 0x8 ;  /* 0x0000000604047291 */ /* 0x000fe4000f8f40ff */
[----:B------:R-:W-:Y:S02]  /*1aa0*/  UIADD3 UR6, UPT, UPT, UR7, -0x1, URZ ;  /* 0xffffffff07067890 */ /* 0x000fe4000fffe0ff */
[----:B------:R-:W-:-:S02]  /*1ab0*/  USHF.R.S32.HI UR62, URZ, 0x8, UR4 ;  /* 0x00000008ff3e7899 */ /* 0x000fc40008011404 */
[----:B------:R-:W-:Y:S02]  /*1ac0*/  UISETP.GE.U32.AND UP2, UPT, UR6, -0x1ff, UPT ;  /* 0xfffffe010600788c */ /* 0x000fe4000bf46070 */
[----:B------:R-:W-:Y:S01]  /*1ad0*/  UISETP.LT.U32.AND UP0, UPT, UR62, 0x3, UPT ;  /* 0x000000033e00788c */ /* 0x000fe2000bf01070 */
[----:B------:R-:W2:Y:S03]  /*1ae0*/  LDCU UR59, c[0x0][0x374] ;  /* 0x00006e80ff3b77ac */ /* 0x000ea60008000800 */
[----:B------:R-:W-:Y:S02]  /*1af0*/  USEL UR61, UR62, 0x3, UP0 ;  /* 0x000000033e3d7887 */ /* 0x000fe40008000000 */
[----:B------:R-:W-:Y:S02]  /*1b00*/  ULOP3.LUT UR63, UR5, 0x40, URZ, 0xe2, !UPT ;  /* 0x00000040053f7892 */ /* 0x000fe4000f8ee2ff */
[----:B------:R-:W-:-:S02]  /*1b10*/  UIADD3 UR37, UPT, UPT, UR61, -0x1, URZ ;  /* 0xffffffff3d257890 */ /* 0x000fc4000fffe0ff */
[----:B------:R-:W-:Y:S02]  /*1b20*/  @UP2 UIADD3 UR37, UPT, UPT, UR61, URZ, URZ ;  /* 0x000000ff3d252290 */ /* 0x000fe4000fffe0ff */
[----:B------:R-:W-:Y:S02]  /*1b30*/  USEL UR44, UR68, 0x2, UP1 ;  /* 0x00000002442c7887 */ /* 0x000fe40008800000 */
[----:B------:R-:W-:Y:S02]  /*1b40*/  UIADD3 UR56, UPT, UPT, UR14, 0x2c400, UR54 ;  /* 0x0002c4000e387890 */ /* 0x000fe4000fffe036 */
[----:B------:R-:W-:Y:S02]  /*1b50*/  UIADD3 UR55, UPT, UPT, UR14, 0x2dc00, UR29 ;  /* 0x0002dc000e377890 */ /* 0x000fe4000fffe01d */
[----:B------:R-:W-:Y:S02]  /*1b60*/  UIADD3 UR64, UPT, UPT, UR62, -UR61, URZ ;  /* 0x8000003d3e407290 */ /* 0x000fe4000fffe0ff */
[----:B------:R-:W-:Y:S01]  /*1b70*/  UIADD3 UR37, UPT, UPT, UR37, 0x1, URZ ;  /* 0x0000000125257890 */ /* 0x000fe2000fffe0ff */
[----:B-12-4-:R-:W-:-:S11]  /*1b80*/  UMOV UR15, URZ ;  /* 0x000000ff000f7c82 */ /* 0x016fd60008000000 */
.L_x_46:
[----:B-1----:R-:W1:Y:S02]  /*1b90*/  S2UR UR4, SR_CgaCtaId ;  /* 0x00000000000479c3 */ /* 0x002e640000008800 */
[----:B-1----:R-:W-:-:S09]  /*1ba0*/  UISETP.NE.AND UP0, UPT, UR4, URZ, UPT ;  /* 0x000000ff0400728c */ /* 0x002fd2000bf05270 */
[----:B---3--:R-:W-:Y:S05]  /*1bb0*/  BRA.U UP0, `(.L_x_23) ;  /* 0x0000000100287547 */ /* 0x008fea000b800000 */
[----:B------:R-:W-:Y:S02]  /*1bc0*/  LEA R0, R9, UR14, 0x3 ;  /* 0x0000000e09007c11 */ /* 0x000fe4000f8e18ff */
[----:B------:R-:W-:-:S04]  /*1bd0*/  SHF.L.U32 R3, R8, 0x1f, RZ ;  /* 0x0000001f08037819 */ /* 0x000fc800000006ff */
[----:B------:R-:W1:Y:S02]  /*1be0*/  SYNCS.PHASECHK.TRANS64.TRYWAIT P0, [R0+URZ+0xc0], R3 ;  /* 0x0000c003000075a7 */ /* 0x000e6400080011ff */
[----:B-1----:R-:W-:Y:S05]  /*1bf0*/  @!P0 BRA `(.L_x_24) ;  /* 0x0000011400288947 */ /* 0x002fea0003800000 */
.L_x_195:
[----:B------:R2:W-:Y:S01]  /*1c00*/  SYNCS.ARRIVE.TRANS64.A1T0 RZ, [R0+URZ+0xb0], RZ ;  /* 0x0000b0ff00ff79a7 */ /* 0x0005e200081000ff */
[----:B------:R-:W-:-:S05]  /*1c10*/  VIADD R9, R9, 0x1 ;  /* 0x0000000109097836 */ /* 0x000fca0000000000 */
[----:B------:R-:W-:-:S04]  /*1c20*/  ISETP.NE.AND P0, PT, R9, 0x2, PT ;  /* 0x000000020900780c */ /* 0x000fc80003f05270 */
[----:B-1----:R-:W-:Y:S02]  /*1c30*/  SEL R3, RZ, 0x1, P0 ;  /* 0x00000001ff037807 */ /* 0x002fe40000000000 */
[----:B------:R-:W-:Y:S02]  /*1c40*/  SEL R9, R9, RZ, P0 ;  /* 0x000000ff09097207 */ /* 0x000fe40000000000 */
[----:B------:R-:W-:Y:S02]  /*1c50*/  LOP3.LUT R8, R8, R3, RZ, 0x3c, !PT ;  /* 0x0000000308087212 */ /* 0x000fe400078e3cff */
.L_x_23:
[----:B------:R-:W-:Y:S01]  /*1c60*/  ULEA UR4, UR15, UR14, 0x3 ;  /* 0x0000000e0f047291 */ /* 0x000fe2000f8e18ff */
[----:B--2---:R-:W-:Y:S01]  /*1c70*/  SHF.L.U32 R0, R12, 0x1f, RZ ;  /* 0x0000001f0c007819 */ /* 0x004fe200000006ff */
[----:B------:R-:W-:Y:S02]  /*1c80*/  UISETP.GE.U32.AND UP0, UPT, UR65, 0x1ff, UPT ;  /* 0x000001ff4100788c */ /* 0x000fe4000bf06070 */
[----:B------:R-:W-:Y:S02]  /*1c90*/  ULEA UR27, UR24, UR66, 0x2 ;  /* 0x00000042181b7291 */ /* 0x000fe4000f8e10ff */
[----:B------:R-:W-:Y:S02]  /*1ca0*/  USHF.L.U32 UR11, UR24, 0x1, URZ ;  /* 0x00000001180b7899 */ /* 0x000fe400080006ff */
[----:B------:R-:W-:Y:S01]  /*1cb0*/  ULEA UR35, UR20, UR63, 0x7 ;  /* 0x0000003f14237291 */ /* 0x000fe2000f8e38ff */
[----:B------:R1:W2:Y:S01]  /*1cc0*/  SYNCS.PHASECHK.TRANS64.TRYWAIT P1, [UR4+0x18], R0 ;  /* 0x00001800ff0075a7 */ /* 0x0002a20008021104 */
[----:B------:R-:W-:Y:S01]  /*1cd0*/  USHF.L.U32 UR27, UR27, 0x6, URZ ;  /* 0x000000061b1b7899 */ /* 0x000fe200080006ff */
[----:B------:R-:W-:Y:S01]  /*1ce0*/  UMOV UR7, URZ ;  /* 0x000000ff00077c82 */ /* 0x000fe20008000000 */
[----:B------:R-:W-:Y:S10]  /*1cf0*/  BRA.U !UP0, `(.L_x_25) ;  /* 0x0000000508207547 */ /* 0x000ff4000b800000 */
[----:B------:R-:W-:Y:S01]  /*1d00*/  UMOV UR6, URZ ;  /* 0x000000ff00067c82 */ /* 0x000fe20008000000 */
[----:B------:R-:W-:-:S05]  /*1d10*/  UMOV UR4, UR15 ;  /* 0x0000000f00047c82 */ /* 0x000fca0008000000 */
.L_x_33:
[----:B------:R-:W-:Y:S01]  /*1d20*/  ULEA UR33, UR4, UR14, 0x3 ;  /* 0x0000000e04217291 */ /* 0x000fe2000f8e18ff */
[----:B--2---:R-:W-:Y:S01]  /*1d30*/  @!P4 MOV R2, 0xd800 ;  /* 0x0000d8000002c802 */ /* 0x004fe20000000f00 */
[----:B--23--:R-:W-:Y:S10]  /*1d40*/  @P1 BRA `(.L_x_26) ;  /* 0x00000000000c1947 */ /* 0x00cff40003800000 */
[----:B------:R-:W-:-:S04]  /*1d50*/  SHF.L.U32 R3, R12, 0x1f, RZ ;  /* 0x0000001f0c037819 */ /* 0x000fc800000006ff */
[----:B------:R-:W2:Y:S02]  /*1d60*/  SYNCS.PHASECHK.TRANS64.TRYWAIT P0, [UR33+0x18], R3 ;  /* 0x00001803ff0075a7 */ /* 0x000ea40008001121 */
[----:B--2---:R-:W-:Y:S05]  /*1d70*/  @!P0 BRA `(.L_x_27) ;  /* 0x0000011000dc8947 */ /* 0x004fea0003800000 */
.L_x_26:
[----:B------:R2:W-:Y:S01]  /*1d80*/  @!P4 SYNCS.ARRIVE.TRANS64 RZ, [UR33], R2 ;  /* 0x00000002ffffc9a7 */ /* 0x0005e20008000021 */
[----:B------:R-:W-:-:S04]  /*1d90*/  ULOP3.LUT UR5, UR44, 0x2, URZ, 0xfc, !UPT ;  /* 0x000000022c057892 */ /* 0x000fc8000f8efcff */
[----:B------:R-:W-:-:S09]  /*1da0*/  UISETP.NE.AND UP0, UPT, UR5, 0x2, UPT ;  /* 0x000000020500788c */ /* 0x000fd2000bf05270 */
[----:B------:R-:W-:Y:S05]  /*1db0*/  BRA.U UP0, `(.L_x_28) ;  /* 0x0000000100047547 */ /* 0x000fea000b800000 */
[----:B------:R-:W-:Y:S05]  /*1dc0*/  BPT.TRAP 0x1 ;  /* 0x000000040000795c */ /* 0x000fea0000300000 */
.L_x_28:
[----:B------:R-:W-:Y:S04]  /*1dd0*/  BSSY.RECONVERGENT B0, `(.L_x_29) ;  /* 0x0000003000007945 */ /* 0x000fe80003800200 */
[----:B------:R-:W-:Y:S05]  /*1de0*/  @P3 BRA `(.L_x_30) ;  /* 0x0000000000043947 */ /* 0x000fea0003800000 */
[----:B------:R-:W-:Y:S05]  /*1df0*/  BPT.TRAP 0x1 ;  /* 0x000000040000795c */ /* 0x000fea0000300000 */
.L_x_30:
[----:B------:R-:W-:Y:S05]  /*1e00*/  BSYNC.RECONVERGENT B0 ;  /* 0x0000000000007941 */ /* 0x000fea0003800200 */
.L_x_29:
[----:B------:R-:W-:Y:S01]  /*1e10*/  UIADD3 UR5, UPT, UPT, UR4, 0x1, URZ ;  /* 0x0000000104057890 */ /* 0x000fe2000fffe0ff */
[----:B------:R-:W-:Y:S01]  /*1e20*/  BSSY.RECONVERGENT B0, `(.L_x_31) ;  /* 0x0000030000007945 */ /* 0x000fe20003800200 */
[----:B------:R-:W-:Y:S02]  /*1e30*/  ELECT P0, URZ, PT ;  /* 0x0000000000ff782f */ /* 0x000fe40003800000 */
[----:B------:R-:W-:-:S04]  /*1e40*/  UISETP.NE.AND UP0, UPT, UR5, 0x3, UPT ;  /* 0x000000030500788c */ /* 0x000fc8000bf05270 */
[----:B------:R-:W-:Y:S02]  /*1e50*/  USEL UR7, URZ, 0x1, UP0 ;  /* 0x00000001ff077887 */ /* 0x000fe40008000000 */
[----:B------:R-:W-:-:S04]  /*1e60*/  USEL UR15, UR5, URZ, UP0 ;  /* 0x000000ff050f7287 */ /* 0x000fc80008000000 */
[----:B------:R-:W-:Y:S01]  /*1e70*/  ULEA UR5, UR15, UR14, 0x3 ;  /* 0x0000000e0f057291 */ /* 0x000fe2000f8e18ff */
[----:B------:R-:W-:-:S04]  /*1e80*/  LOP3.LUT R12, R12, UR7, RZ, 0x3c, !PT ;  /* 0x000000070c0c7c12 */ /* 0x000fc8000f8e3cff */
[----:B-1----:R-:W-:-:S04]  /*1e90*/  SHF.L.U32 R0, R12, 0x1f, RZ ;  /* 0x0000001f0c007819 */ /* 0x002fc800000006ff */
[----:B------:R1:W3:Y:S01]  /*1ea0*/  SYNCS.PHASECHK.TRANS64.TRYWAIT P1, [UR5+0x18], R0 ;  /* 0x00001800ff0075a7 */ /* 0x0002e20008021105 */
[----:B------:R-:W-:Y:S05]  /*1eb0*/  @!P0 BRA `(.L_x_32) ;  /* 0x0000000000988947 */ /* 0x000fea0003800000 */
[----:B------:R-:W-:Y:S02]  /*1ec0*/  ULEA UR32, UR4, UR50, 0xe ;  /* 0x0000003204207291 */ /* 0x000fe4000f8e70ff */
[----:B------:R-:W-:Y:S02]  /*1ed0*/  UIADD3 UR40, UP3, UPT, UR42, 0x80, URZ ;  /* 0x000000802a287890 */ /* 0x000fe4000ff7e0ff */
[----:B------:R-:W-:Y:S02]  /*1ee0*/  ULEA UR24, UR4, UR49, 0xf ;  /* 0x0000003104187291 */ /* 0x000fe4000f8e78ff */
[----:B------:R-:W-:Y:S02]  /*1ef0*/  UIADD3 UR38, UP2, UPT, UR42, 0x180, URZ ;  /* 0x000001802a267890 */ /* 0x000fe4000ff5e0ff */
[----:B------:R-:W-:Y:S02]  /*1f00*/  USHF.L.U32 UR12, UR6, 0x2, URZ ;  /* 0x00000002060c7899 */ /* 0x000fe400080006ff */
[----:B------:R-:W-:-:S02]  /*1f10*/  ULEA UR16, UR4, UR54, 0xb ;  /* 0x0000003604107291 */ /* 0x000fc4000f8e58ff */
[----:B------:R-:W-:Y:S02]  /*1f20*/  UIADD3 UR30, UP1, UPT, UR42, 0x280, URZ ;  /* 0x000002802a1e7890 */ /* 0x000fe4000ff3e0ff */
[----:B------:R-:W-:Y:S02]  /*1f30*/  ULEA UR8, UR4, UR29, 0xc ;  /* 0x0000001d04087291 */ /* 0x000fe4000f8e60ff */
[----:B------:R-:W-:Y:S02]  /*1f40*/  UIADD3 UR22, UP0, UPT, UR42, 0x380, URZ ;  /* 0x000003802a167890 */ /* 0x000fe4000ff1e0ff */
[----:B------:R-:W-:Y:S02]  /*1f50*/  USHF.L.U32 UR34, UR6, 0x8, URZ ;  /* 0x0000000806227899 */ /* 0x000fe400080006ff */
[----:B------:R-:W-:Y:S02]  /*1f60*/  UIADD3.X UR41, UPT, UPT, URZ, UR43, URZ, UP3, !UPT ;  /* 0x0000002bff297290 */ /* 0x000fe40009ffe4ff */
[----:B------:R-:W-:-:S02]  /*1f70*/  UIADD3 UR32, UPT, UPT, UR14, 0x8400, UR32 ;  /* 0x000084000e207890 */ /* 0x000fc4000fffe020 */
[----:B------:R-:W-:Y:S02]  /*1f80*/  UPRMT UR7, URZ, 0x5410, UR47 ;  /* 0x00005410ff077896 */ /* 0x000fe4000800002f */
[----:B------:R-:W-:Y:S02]  /*1f90*/  UIADD3.X UR39, UPT, UPT, URZ, UR43, URZ, UP2, !UPT ;  /* 0x0000002bff277290 */ /* 0x000fe400097fe4ff */
[----:B------:R-:W-:Y:S02]  /*1fa0*/  UIADD3 UR24, UPT, UPT, UR14, 0x14400, UR24 ;  /* 0x000144000e187890 */ /* 0x000fe4000fffe018 */
[----:B------:R-:W-:Y:S02]  /*1fb0*/  UPRMT UR5, URZ, 0x5410, UR46 ;  /* 0x00005410ff057896 */ /* 0x000fe4000800002e */
[----:B------:R-:W-:Y:S02]  /*1fc0*/  UIADD3.X UR31, UPT, UPT, URZ, UR43, URZ, UP1, !UPT ;  /* 0x0000002bff1f7290 */ /* 0x000fe40008ffe4ff */
[----:B------:R-:W-:-:S02]  /*1fd0*/  ULOP3.LUT UR19, UR48, UR12, URZ, 0xfc, !UPT ;  /* 0x0000000c30137292 */ /* 0x000fc4000f8efcff */
[----:B------:R-:W-:Y:S02]  /*1fe0*/  UIADD3 UR16, UPT, UPT, UR14, 0x2c400, UR16 ;  /* 0x0002c4000e107890 */ /* 0x000fe4000fffe010 */
[----:B------:R-:W-:Y:S02]  /*1ff0*/  UIADD3.X UR23, UPT, UPT, URZ, UR43, URZ, UP0, !UPT ;  /* 0x0000002bff177290 */ /* 0x000fe400087fe4ff */
[----:B------:R-:W-:Y:S02]  /*2000*/  ULEA.HI UR12, UR29, UR12, URZ, 0x16 ;  /* 0x0000000c1d0c7291 */ /* 0x000fe4000f8fb0ff */
[----:B------:R-:W-:Y:S01]  /*2010*/  UIADD3 UR8, UPT, UPT, UR14, 0x2dc00, UR8 ;  /* 0x0002dc000e087890 */ /* 0x000fe2000fffe008 */
[----:B------:R-:W-:Y:S01]  /*2020*/  UMOV UR52, 0x0 ;  /* 0x0000000000347882 */ /* 0x000fe20000000000 */
[----:B------:R-:W-:Y:S01]  /*2030*/  UMOV UR53, 0x10000000 ;  /* 0x1000000000357882 */ /* 0x000fe20000000000 */
[----:B------:R-:W-:Y:S01]  /*2040*/  UMOV UR25, UR33 ;  /* 0x0000002100197c82 */ /* 0x000fe20008000000 */
[----:B------:R-:W-:Y:S01]  /*2050*/  UMOV UR28, UR36 ;  /* 0x00000024001c7c82 */ /* 0x000fe20008000000 */
[----:B------:R-:W-:Y:S01]  /*2060*/  UMOV UR18, URZ ;  /* 0x000000ff00127c82 */ /* 0x000fe20008000000 */
[----:B------:R-:W-:Y:S01]  /*2070*/  UMOV UR26, UR34 ;  /* 0x00000022001a7c82 */ /* 0x000fe20008000000 */
[----:B------:R-:W-:Y:S01]  /*2080*/  UMOV UR17, UR33 ;  /* 0x0000002100117c82 */ /* 0x000fe20008000000 */
[----:B------:R-:W-:Y:S01]  /*2090*/  UMOV UR21, UR36 ;  /* 0x0000002400157c82 */ /* 0x000fe20008000000 */
[----:B------:R4:W-:Y:S01]  /*20a0*/  UTMALDG.3D.MULTICAST [UR32], [UR40], UR7, desc[UR52] ;  /* 0x00003420280073b4 */ /* 0x0009e20008011807 */
[----:B------:R-:W-:Y:S01]  /*20b0*/  UMOV UR9, UR33 ;  /* 0x0000002100097c82 */ /* 0x000fe20008000000 */
[----:B------:R-:W-:Y:S01]  /*20c0*/  UMOV UR13, UR36 ;  /* 0x00000024000d7c82 */ /* 0x000fe20008000000 */
[----:B------:R-:W-:Y:S01]  /*20d0*/  UMOV UR10, UR18 ;  /* 0x00000012000a7c82 */ /* 0x000fe20008000000 */
[----:B------:R4:W-:Y:S01]  /*20e0*/  UTMALDG.3D.MULTICAST [UR24], [UR38], UR5, desc[UR52] ;  /* 0x00003418260073b4 */ /* 0x0009e20008011805 */
[----:B------:R4:W-:Y:S01]  /*20f0*/  UTMALDG.4D.MULTICAST [UR16], [UR30], UR7, desc[UR52] ;  /* 0x000034101e0073b4 */ /* 0x0009e20008019807 */
[----:B------:R4:W-:Y:S02]  /*2100*/  UTMALDG.4D.MULTICAST [UR8], [UR22], UR5, desc[UR52] ;  /* 0x00003408160073b4 */ /* 0x0009e40008019805 */
[----:B----4-:R-:W-:Y:S01]  /*2110*/  NOP ;  /* 0x0000000000007918 */ /* 0x010fe20000000000 */
.L_x_32:
[----:B------:R-:W-:Y:S05]  /*2120*/  BSYNC.RECONVERGENT B0 ;  /* 0x0000000000007941 */ /* 0x000fea0003800200 */
.L_x_31:
[----:B------:R-:W-:Y:S01]  /*2130*/  UIADD3 UR6, UPT, UPT, UR6, 0x1, URZ ;  /* 0x0000000106067890 */ /* 0x000fe2000fffe0ff */
[----:B------:R-:W-:Y:S01]  /*2140*/  UMOV UR4, UR15 ;  /* 0x0000000f00047c82 */ /* 0x000fe20008000000 */
[----:B------:R-:W-:Y:S02]  /*2150*/  UMOV UR7, UR37 ;  /* 0x0000002500077c82 */ /* 0x000fe40008000000 */
[----:B------:R-:W-:-:S09]  /*2160*/  UISETP.NE.AND UP0, UPT, UR6, UR37, UPT ;  /* 0x000000250600728c */ /* 0x000fd2000bf05270 */
[----:B------:R-:W-:Y:S05]  /*2170*/  BRA.U UP0, `(.L_x_33) ;  /* 0xfffffff900e87547 */ /* 0x000fea000b83ffff */
.L_x_25:
[----:B------:R-:W-:Y:S01]  /*2180*/  ULEA UR4, UR15, UR14, 0x3 ;  /* 0x0000000e0f047291 */ /* 0x000fe2000f8e18ff */
[----:B-1----:R-:W-:Y:S01]  /*2190*/  SHF.L.U32 R0, R12, 0x1f, RZ ;  /* 0x0000001f0c007819 */ /* 0x002fe200000006ff */
[----:B------:R-:W-:Y:S01]  /*21a0*/  @!P2 SYNCS.ARRIVE.TRANS64.A1T0 RZ, [UR14+0x78], RZ ;  /* 0x000078ffffffa9a7 */ /* 0x000fe2000810000e */
[----:B------:R-:W-:-:S06]  /*21b0*/  UISETP.GT.AND UP0, UPT, UR62, UR61, UPT ;  /* 0x0000003d3e00728c */ /* 0x000fcc000bf04270 */
[----:B--23--:R1:W2:Y:S03]  /*21c0*/  SYNCS.PHASECHK.TRANS64.TRYWAIT P1, [UR4+0x18], R0 ;  /* 0x00001800ff0075a7 */ /* 0x00c2a60008021104 */
[----:B------:R-:W-:Y:S05]  /*21d0*/  BRA.U !UP0, `(.L_x_34) ;  /* 0x0000000508147547 */ /* 0x000fea000b800000 */
[----:B------:R-:W-:Y:S01]  /*21e0*/  UIADD3 UR51, UPT, UPT, UR64, UR7, URZ ;  /* 0x0000000740337290 */ /* 0x000fe2000fffe0ff */
[----:B------:R-:W-:-:S11]  /*21f0*/  UMOV UR5, UR15 ;  /* 0x0000000f00057c82 */ /* 0x000fd60008000000 */
.L_x_42:
[----:B------:R-:W-:Y:S01]  /*2200*/  ULEA UR33, UR5, UR14, 0x3 ;  /* 0x0000000e05217291 */ /* 0x000fe2000f8e18ff */
[----:B--2---:R-:W-:Y:S01]  /*2210*/  @!P4 MOV R2, 0xd800 ;  /* 0x0000d8000002c802 */ /* 0x004fe20000000f00 */
[----:B--23--:R-:W-:Y:S10]  /*2220*/  @P1 BRA `(.L_x_35) ;  /* 0x00000000000c1947 */ /* 0x00cff40003800000 */
[----:B------:R-:W-:-:S04]  /*2230*/  SHF.L.U32 R3, R12, 0x1f, RZ ;  /* 0x0000001f0c037819 */ /* 0x000fc800000006ff */
[----:B------:R-:W2:Y:S02]  /*2240*/  SYNCS.PHASECHK.TRANS64.TRYWAIT P0, [UR33+0x18], R3 ;  /* 0x00001803ff0075a7 */ /* 0x000ea40008001121 */
[----:B--2---:R-:W-:Y:S05]  /*2250*/  @!P0 BRA `(.L_x_36) ;  /* 0x0000010c00bc8947 */ /* 0x004fea0003800000 */
.L_x_35:
[----:B------:R2:W-:Y:S01]  /*2260*/  @!P4 SYNCS.ARRIVE.TRANS64 RZ, [UR33], R2 ;  /* 0x00000002ffffc9a7 */ /* 0x0005e20008000021 */
[----:B------:R-:W-:-:S04]  /*2270*/  ULOP3.LUT UR4, UR44, 0x2, URZ, 0xfc, !UPT ;  /* 0x000000022c047892 */ /* 0x000fc8000f8efcff */
[----:B------:R-:W-:-:S09]  /*2280*/  UISETP.NE.AND UP0, UPT, UR4, 0x2, UPT ;  /* 0x000000020400788c */ /* 0x000fd2000bf05270 */
[----:B------:R-:W-:Y:S05]  /*2290*/  BRA.U UP0, `(.L_x_37) ;  /* 0x0000000100047547 */ /* 0x000fea000b800000 */
[----:B------:R-:W-:Y:S05]  /*22a0*/  BPT.TRAP 0x1 ;  /* 0x000000040000795c */ /* 0x000fea0000300000 */
.L_x_37:
[----:B------:R-:W-:Y:S04]  /*22b0*/  BSSY.RECONVERGENT B0, `(.L_x_38) ;  /* 0x0000003000007945 */ /* 0x000fe80003800200 */
[----:B------:R-:W-:Y:S05]  /*22c0*/  @P3 BRA `(.L_x_39) ;  /* 0x0000000000043947 */ /* 0x000fea0003800000 */
[----:B------:R-:W-:Y:S05]  /*22d0*/  BPT.TRAP 0x1 ;  /* 0x000000040000795c */ /* 0x000fea0000300000 */
.L_x_39:
[----:B------:R-:W-:Y:S05]  /*22e0*/  BSYNC.RECONVERGENT B0 ;  /* 0x0000000000007941 */ /* 0x000fea0003800200 */
.L_x_38:
        /* <DEDUP_REMOVED lines=16> */
[----:B------:R-:W-:-:S02]  /*23f0*/  UIADD3 UR38, UP1, UPT, UR42, 0x280, URZ ;  /* 0x000002802a267890 */ /* 0x000fc4000ff3e0ff */
[----:B------:R-:W-:Y:S02]  /*2400*/  UIADD3 UR40, UP0, UPT, UR42, 0x380, URZ ;  /* 0x000003802a287890 */ /* 0x000fe4000ff1e0ff */
[----:B------:R-:W-:Y:S02]  /*2410*/  USHF.L.U32 UR34, UR7, 0x8, URZ ;  /* 0x0000000807227899 */ /* 0x000fe400080006ff */
[----:B------:R-:W-:Y:S02]  /*2420*/  UIADD3.X UR31, UPT, UPT, URZ, UR43, URZ, UP3, !UPT ;  /* 0x0000002bff1f7290 */ /* 0x000fe40009ffe4ff */
[----:B------:R-:W-:Y:S02]  /*2430*/  UIADD3 UR32, UPT, UPT, UR14, 0x8400, UR32 ;  /* 0x000084000e207890 */ /* 0x000fe4000fffe020 */
[----:B------:R-:W-:Y:S02]  /*2440*/  UPRMT UR4, URZ, 0x5410, UR47 ;  /* 0x00005410ff047896 */ /* 0x000fe4000800002f */
[----:B------:R-:W-:-:S02]  /*2450*/  UIADD3.X UR23, UPT, UPT, URZ, UR43, URZ, UP2, !UPT ;  /* 0x0000002bff177290 */ /* 0x000fc400097fe4ff */
[----:B------:R-:W-:Y:S02]  /*2460*/  UIADD3 UR24, UPT, UPT, UR14, 0x14400, UR24 ;  /* 0x000144000e187890 */ /* 0x000fe4000fffe018 */
[----:B------:R-:W-:Y:S02]  /*2470*/  UPRMT UR6, URZ, 0x5410, UR46 ;  /* 0x00005410ff067896 */ /* 0x000fe4000800002e */
[----:B------:R-:W-:Y:S02]  /*2480*/  ULEA UR16, UR5, UR56, 0xb ;  /* 0x0000003805107291 */ /* 0x000fe4000f8e58ff */
[----:B------:R-:W-:Y:S02]  /*2490*/  UIADD3.X UR39, UPT, UPT, URZ, UR43, URZ, UP1, !UPT ;  /* 0x0000002bff277290 */ /* 0x000fe40008ffe4ff */
[----:B------:R-:W-:Y:S02]  /*24a0*/  ULOP3.LUT UR19, UR48, UR12, URZ, 0xfc, !UPT ;  /* 0x0000000c30137292 */ /* 0x000fe4000f8efcff */
[----:B------:R-:W-:-:S02]  /*24b0*/  ULEA UR8, UR5, UR55, 0xc ;  /* 0x0000003705087291 */ /* 0x000fc4000f8e60ff */
[----:B------:R-:W-:Y:S02]  /*24c0*/  ULEA.HI UR12, UR29, UR12, URZ, 0x16 ;  /* 0x0000000c1d0c7291 */ /* 0x000fe4000f8fb0ff */
[----:B------:R-:W-:Y:S01]  /*24d0*/  UIADD3.X UR41, UPT, UPT, URZ, UR43, URZ, UP0, !UPT ;  /* 0x0000002bff297290 */ /* 0x000fe200087fe4ff */
        /* <DEDUP_REMOVED lines=16> */
.L_x_41:
[----:B------:R-:W-:Y:S05]  /*25e0*/  BSYNC.RECONVERGENT B0 ;  /* 0x0000000000007941 */ /* 0x000fea0003800200 */
.L_x_40:
[----:B------:R-:W-:Y:S01]  /*25f0*/  UIADD3 UR7, UPT, UPT, UR7, 0x1, URZ ;  /* 0x0000000107077890 */ /* 0x000fe2000fffe0ff */
[----:B------:R-:W-:-:S03]  /*2600*/  UMOV UR5, UR15 ;  /* 0x0000000f00057c82 */ /* 0x000fc60008000000 */
[----:B------:R-:W-:-:S09]  /*2610*/  UISETP.NE.AND UP0, UPT, UR7, UR51, UPT ;  /* 0x000000330700728c */ /* 0x000fd2000bf05270 */
[----:B------:R-:W-:Y:S05]  /*2620*/  BRA.U UP0, `(.L_x_42) ;  /* 0xfffffff900f47547 */ /* 0x000fea000b83ffff */
.L_x_34:
[C---:B------:R-:W-:Y:S01]  /*2630*/  LEA R3, R11.reuse, UR14, 0x3 ;  /* 0x0000000e0b037c11 */ /* 0x040fe2000f8e18ff */
[----:B------:R-:W-:Y:S01]  /*2640*/  NOP ;  /* 0x0000000000007918 */ /* 0x000fe20000000000 */
[----:B-1----:R-:W-:Y:S02]  /*2650*/  SHF.L.U32 R0, R10, 0x1f, RZ ;  /* 0x0000001f0a007819 */ /* 0x002fe400000006ff */
[----:B------:R-:W-:Y:S02]  /*2660*/  LEA R5, R11, UR14, 0x4 ;  /* 0x0000000e0b057c11 */ /* 0x000fe4000f8e20ff */
[----:B------:R-:W1:Y:S02]  /*2670*/  SYNCS.PHASECHK.TRANS64.TRYWAIT P0, [R3+URZ+0x80], R0 ;  /* 0x00008000030075a7 */ /* 0x000e6400080011ff */
[----:B-1----:R-:W-:Y:S05]  /*2680*/  @!P0 BRA `(.L_x_43) ;  /* 0x0000010800c88947 */ /* 0x002fea0003800000 */
.L_x_198:
[----:B------:R-:W4:Y:S01]  /*2690*/  LDS.128 R4, [R5+0xe0] ;  /* 0x0000e00005047984 */ /* 0x000f220000000c00 */
[----:B------:R-:W-:Y:S01]  /*26a0*/  UISETP.GE.AND UP0, UPT, UR45, 0x1, UPT ;  /* 0x000000012d00788c */ /* 0x000fe2000bf06270 */
[----:B------:R-:W-:Y:S01]  /*26b0*/  @!PT LDS RZ, [RZ] ;  /* 0x00000000fffff984 */ /* 0x000fe20000000800 */
[----:B------:R-:W-:Y:S01]  /*26c0*/  @!PT LDS RZ, [RZ] ;  /* 0x00000000fffff984 */ /* 0x000fe20000000800 */
[----:B------:R-:W-:Y:S01]  /*26d0*/  @!PT LDS RZ, [RZ] ;  /* 0x00000000fffff984 */ /* 0x000fe20000000800 */
[----:B------:R-:W-:Y:S01]  /*26e0*/  @!PT LDS RZ, [RZ] ;  /* 0x00000000fffff984 */ /* 0x000fe20000000800 */
[----:B------:R1:W-:Y:S06]  /*26f0*/  MEMBAR.ALL.CTA ;  /* 0x0000000000007992 */ /* 0x0003ec0000008000 */
[----:B-1----:R-:W1:Y:S01]  /*2700*/  FENCE.VIEW.ASYNC.S ;  /* 0x00000000000073c6 */ /* 0x002e620000000000 */
[----:B----4-:R-:W-:-:S13]  /*2710*/  LOP3.LUT P0, RZ, R6, 0x1, RZ, 0xc0, !PT ;  /* 0x0000000106ff7812 */ /* 0x010fda000780c0ff */
[----:B-1----:R-:W-:Y:S01]  /*2720*/  VOTEU.ANY UP1, P0 ;  /* 0x0000000000ff7886 */ /* 0x002fe20000020100 */
[----:B------:R-:W-:-:S13]  /*2730*/  PLOP3.LUT P0, PT, PT, PT, UP1, 0x80, 0x8 ;  /* 0x000000000008781c */ /* 0x000fda0003f0f018 */
[----:B------:R-:W-:Y:S02]  /*2740*/  @P0 LOP3.LUT R0, R5, 0xffff, RZ, 0xc0, !PT ;  /* 0x0000ffff05000812 */ /* 0x000fe400078ec0ff */
[----:B--2---:R-:W-:Y:S02]  /*2750*/  @P0 MOV R2, R4 ;  /* 0x0000000400020202 */ /* 0x004fe40000000f00 */
[----:B------:R-:W-:Y:S01]  /*2760*/  @P0 R2UR UR5, R0 ;  /* 0x00000000000502ca */ /* 0x000fe200000e0000 */
[----:B------:R-:W-:Y:S01]  /*2770*/  VIADD R0, R3, 0x90 ;  /* 0x0000009003007836 */ /* 0x000fe20000000000 */
[----:B------:R-:W-:Y:S02]  /*2780*/  @P0 SHF.R.U32.HI R4, RZ, 0x10, R5 ;  /* 0x00000010ff040819 */ /* 0x000fe40000011605 */
[----:B------:R-:W-:Y:S02]  /*2790*/  @P0 R2UR UR6, R2 ;  /* 0x00000000020602ca */ /* 0x000fe400000e0000 */
[----:B------:R-:W-:-:S02]  /*27a0*/  PRMT R0, RZ, 0x654, R0 ;  /* 0x00000654ff007816 */ /* 0x000fc40000000000 */
[----:B------:R-:W-:Y:S02]  /*27b0*/  @P0 R2UR UR4, R4 ;  /* 0x00000000040402ca */ /* 0x000fe400000e0000 */
[----:B------:R1:W-:Y:S03]  /*27c0*/  SYNCS.ARRIVE.TRANS64.RED.A1T0 RZ, [R0+URZ], RZ ;  /* 0x000000ff00ff79a7 */ /* 0x0003e600081004ff */
[----:B------:R-:W-:-:S04]  /*27d0*/  @UP1 UMOV UR57, UR5 ;  /* 0x0000000500391c82 */ /* 0x000fc80008000000 */
[----:B------:R-:W-:-:S04]  /*27e0*/  @UP1 UMOV UR58, UR6 ;  /* 0x00000006003a1c82 */ /* 0x000fc80008000000 */
[----:B------:R-:W-:Y:S01]  /*27f0*/  @UP1 UMOV UR36, UR4 ;  /* 0x0000000400241c82 */ /* 0x000fe20008000000 */
[----:B------:R-:W-:Y:S05]  /*2800*/  BRA.U !UP0, `(.L_x_44) ;  /* 0x0000000108d47547 */ /* 0x000fea000b800000 */
[----:B------:R-:W2:Y:S01]  /*2810*/  LDCU.128 UR16, c[0x0][0xf10] ;  /* 0x0001e200ff1077ac */ /* 0x000ea20008000c00 */
[----:B------:R-:W4:Y:S01]  /*2820*/  LDCU UR23, c[0x0][0xf20] ;  /* 0x0001e400ff1777ac */ /* 0x000f220008000800 */
[----:B------:R-:W3:Y:S01]  /*2830*/  LDCU UR22, c[0x0][0xf0c] ;  /* 0x0001e180ff1677ac */ /* 0x000ee20008000800 */
[----:B------:R-:W1:Y:S01]  /*2840*/  LDCU.64 UR8, c[0x0][0xf28] ;  /* 0x0001e500ff0877ac */ /* 0x000e620008000a00 */
[----:B------:R-:W-:Y:S02]  /*2850*/  UISETP.NE.AND UP3, UPT, UR45, 0x1, UPT ;  /* 0x000000012d00788c */ /* 0x000fe4000bf65270 */
[----:B--2---:R-:W-:Y:S02]  /*2860*/  UIMAD.WIDE.U32 UR6, UR59, UR19, URZ ;  /* 0x000000133b0672a5 */ /* 0x004fe4000f8e00ff */
[----:B------:R-:W-:Y:S02]  /*2870*/  UIMAD.WIDE.U32 UR4, UR60, UR16, URZ ;  /* 0x000000103c0472a5 */ /* 0x000fe4000f8e00ff */
[----:B------:R-:W-:-:S02]  /*2880*/  UISETP.NE.AND UP0, UPT, UR18, 0x1, UPT ;  /* 0x000000011200788c */ /* 0x000fc4000bf05270 */
[----:B------:R-:W-:Y:S01]  /*2890*/  UIMAD.WIDE.U32 UR20, UR57, UR19, URZ ;  /* 0x00000013391472a5 */ /* 0x000fe2000f8e00ff */
[----:B------:R-:W-:Y:S02]  /*28a0*/  UMOV UR6, UR7 ;  /* 0x0000000700067c82 */ /* 0x000fe40008000000 */
[----:B------:R-:W-:Y:S01]  /*28b0*/  UMOV UR4, UR5 ;  /* 0x0000000500047c82 */ /* 0x000fe20008000000 */
[----:B----4-:R-:W-:Y:S02]  /*28c0*/  USHF.R.U32.HI UR6, URZ, UR23, UR6 ;  /* 0x00000017ff067299 */ /* 0x010fe40008011606 */
[----:B---3--:R-:W-:Y:S02]  /*28d0*/  UISETP.NE.AND UP2, UPT, UR22, 0x1, UPT ;  /* 0x000000011600788c */ /* 0x008fe4000bf45270 */
[----:B------:R-:W-:Y:S02]  /*28e0*/  USHF.R.U32.HI UR4, URZ, UR17, UR4 ;  /* 0x00000011ff047299 */ /* 0x000fe40008011604 */
[----:B------:R-:W-:-:S02]  /*28f0*/  USEL UR5, UR59, UR6, !UP0 ;  /* 0x000000063b057287 */ /* 0x000fc4000c000000 */
[----:B------:R-:W-:Y:S02]  /*2900*/  USEL UR6, UR60, UR4, !UP2 ;  /* 0x000000043c067287 */ /* 0x000fe4000d000000 */
[----:B-1----:R-:W-:Y:S01]  /*2910*/  UIMAD.WIDE.U32 UR10, UR5, UR8, URZ ;  /* 0x00000008050a72a5 */ /* 0x002fe2000f8e00ff */
[----:B------:R-:W-:Y:S01]  /*2920*/  UMOV UR4, UR21 ;  /* 0x0000001500047c82 */ /* 0x000fe20008000000 */
[----:B------:R-:W-:Y:S02]  /*2930*/  UIMAD.WIDE.U32 UR12, UR58, UR16, URZ ;  /* 0x000000103a0c72a5 */ /* 0x000fe4000f8e00ff */
[----:B------:R-:W-:-:S03]  /*2940*/  UIMAD.WIDE.U32 UR20, UR6, UR8, URZ ;  /* 0x00000008061472a5 */ /* 0x000fc6000f8e00ff */
[----:B------:R-:W-:Y:S01]  /*2950*/  UMOV UR10, UR11 ;  /* 0x0000000b000a7c82 */ /* 0x000fe20008000000 */
[----:B------:R-:W-:Y:S02]  /*2960*/  USHF.R.U32.HI UR4, URZ, UR23, UR4 ;  /* 0x00000017ff047299 */ /* 0x000fe40008011604 */
[----:B------:R-:W-:Y:S01]  /*2970*/  @UP3 USHF.R.U32.HI UR5, URZ, UR9, UR10 ;  /* 0x00000009ff053299 */ /* 0x000fe2000801160a */
[----:B------:R-:W-:Y:S01]  /*2980*/  UMOV UR12, UR13 ;  /* 0x0000000d000c7c82 */ /* 0x000fe20008000000 */
[----:B------:R-:W-:Y:S01]  /*2990*/  UMOV UR20, UR21 ;  /* 0x0000001500147c82 */ /* 0x000fe20008000000 */
[----:B------:R-:W-:Y:S02]  /*29a0*/  USHF.R.U32.HI UR17, URZ, UR17, UR12 ;  /* 0x00000011ff117299 */ /* 0x000fe4000801160c */
[----:B------:R-:W-:Y:S02]  /*29b0*/  USEL UR4, UR57, UR4, !UP0 ;  /* 0x0000000439047287 */ /* 0x000fe4000c000000 */
[----:B------:R-:W-:-:S02]  /*29c0*/  @UP3 USHF.R.U32.HI UR6, URZ, UR9, UR20 ;  /* 0x00000009ff063299 */ /* 0x000fc40008011614 */
[----:B------:R-:W-:Y:S02]  /*29d0*/  UIMAD UR7, UR45, UR5, URZ ;  /* 0x000000052d0772a4 */ /* 0x000fe4000f8e02ff */
[----:B------:R-:W-:Y:S02]  /*29e0*/  USEL UR5, UR58, UR17, !UP2 ;  /* 0x000000113a057287 */ /* 0x000fe4000d000000 */
[----:B------:R-:W-:Y:S02]  /*29f0*/  UIMAD UR10, UR45, UR6, URZ ;  /* 0x000000062d0a72a4 */ /* 0x000fe4000f8e02ff */
[----:B------:R-:W-:Y:S02]  /*2a00*/  UISETP.GE.AND UP0, UPT, UR4, UR7, UPT ;  /* 0x000000070400728c */ /* 0x000fe4000bf06270 */
[----:B------:R-:W-:Y:S02]  /*2a10*/  UIMAD.WIDE.U32 UR12, UR4, UR8, URZ ;  /* 0x00000008040c72a5 */ /* 0x000fe4000f8e00ff */
[----:B------:R-:W-:-:S02]  /*2a20*/  UISETP.GE.OR UP0, UPT, UR5, UR10, UP0 ;  /* 0x0000000a0500728c */ /* 0x000fc40008706670 */
        /* <DEDUP_REMOVED lines=19> */
.L_x_44:
[----:B------:R-:W2:Y:S02]  /*2b60*/  LDCU UR4, c[0x0][0xf30] ;  /* 0x0001e600ff0477ac */ /* 0x000ea40008000800 */
[----:B--2---:R-:W-:-:S09]  /*2b70*/  UISETP.NE.AND UP0, UPT, UR4, 0x1, UPT ;  /* 0x000000010400788c */ /* 0x004fd2000bf05270 */
[----:B------:R-:W-:Y:S05]  /*2b80*/  BRA.U UP0, `(.L_x_45) ;  /* 0x0000000100447547 */ /* 0x000fea000b800000 */
[----:B------:R-:W2:Y:S01]  /*2b90*/  LDCU.128 UR8, c[0x0][0xf10] ;  /* 0x0001e200ff0877ac */ /* 0x000ea20008000c00 */
[----:B------:R-:W4:Y:S01]  /*2ba0*/  LDCU UR12, c[0x0][0xf0c] ;  /* 0x0001e180ff0c77ac */ /* 0x000f220008000800 */
[----:B------:R-:W1:Y:S01]  /*2bb0*/  LDCU UR13, c[0x0][0xf20] ;  /* 0x0001e400ff0d77ac */ /* 0x000e620008000800 */
[----:B--2---:R-:W-:Y:S02]  /*2bc0*/  UIMAD.WIDE.U32 UR6, UR58, UR8, URZ ;  /* 0x000000083a0672a5 */ /* 0x004fe4000f8e00ff */
[----:B------:R-:W-:Y:S02]  /*2bd0*/  UIMAD.WIDE.U32 UR4, UR57, UR11, URZ ;  /* 0x0000000b390472a5 */ /* 0x000fe4000f8e00ff */
[----:B----4-:R-:W-:Y:S02]  /*2be0*/  UISETP.NE.AND UP2, UPT, UR12, 0x1, UPT ;  /* 0x000000010c00788c */ /* 0x010fe4000bf45270 */
[----:B------:R-:W-:Y:S01]  /*2bf0*/  UISETP.NE.AND UP0, UPT, UR10, 0x1, UPT ;  /* 0x000000010a00788c */ /* 0x000fe2000bf05270 */
[----:B------:R-:W-:-:S02]  /*2c00*/  UMOV UR6, UR7 ;  /* 0x0000000700067c82 */ /* 0x000fc40008000000 */
[----:B------:R-:W-:Y:S01]  /*2c10*/  UMOV UR4, UR5 ;  /* 0x0000000500047c82 */ /* 0x000fe20008000000 */
[----:B------:R-:W-:Y:S02]  /*2c20*/  USHF.R.U32.HI UR9, URZ, UR9, UR6 ;  /* 0x00000009ff097299 */ /* 0x000fe40008011606 */
[----:B-1----:R-:W-:Y:S02]  /*2c30*/  USHF.R.U32.HI UR4, URZ, UR13, UR4 ;  /* 0x0000000dff047299 */ /* 0x002fe40008011604 */
[----:B------:R-:W-:Y:S02]  /*2c40*/  USEL UR5, UR58, UR9, !UP2 ;  /* 0x000000093a057287 */ /* 0x000fe4000d000000 */
[----:B------:R-:W-:-:S04]  /*2c50*/  USEL UR4, UR57, UR4, !UP0 ;  /* 0x0000000439047287 */ /* 0x000fc8000c000000 */
[----:B------:R-:W-:Y:S02]  /*2c60*/  UIADD3 UR6, UPT, UPT, UR5, -UR4, URZ ;  /* 0x8000000405067290 */ /* 0x000fe4000fffe0ff */
[----:B------:R-:W-:Y:S02]  /*2c70*/  UIADD3 UR4, UPT, UPT, -UR5, UR4, URZ ;  /* 0x0000000405047290 */ /* 0x000fe4000fffe1ff */
[----:B------:R-:W-:Y:S02]  /*2c80*/  UIMAD UR57, UR6, UR10, UR57 ;  /* 0x0000000a063972a4 */ /* 0x000fe4000f8e0239 */
[----:B------:R-:W-:-:S12]  /*2c90*/  UIMAD UR58, UR4, UR12, UR58 ;  /* 0x0000000c043a72a4 */ /* 0x000fd8000f8e023a */
.L_x_45:
[----:B------:R-:W-:Y:S01]  /*2ca0*/  VIADD R11, R11, 0x1 ;  /* 0x000000010b0b7836 */ /* 0x000fe20000000000 */
[----:B------:R-:W-:Y:S02]  /*2cb0*/  R2UR UR5, R178 ;  /* 0x00000000b20572ca */ /* 0x000fe400000e0000 */
[----:B------:R-:W-:Y:S02]  /*2cc0*/  R2UR UR4, R179 ;  /* 0x00000000b30472ca */ /* 0x000fe400000e0000 */
[C---:B------:R-:W-:Y:S02]  /*2cd0*/  ISETP.NE.AND P0, PT, R11.reuse, 0x2, PT ;  /* 0x000000020b00780c */ /* 0x040fe40003f05270 */
[----:B------:R-:W-:Y:S02]  /*2ce0*/  PLOP3.LUT P2, PT, PT, PT, PT, 0x80, 0x8 ;  /* 0x000000000008781c */ /* 0x000fe40003f4f070 */
[----:B------:R-:W-:Y:S02]  /*2cf0*/  SEL R3, RZ, 0x1, P0 ;  /* 0x00000001ff037807 */ /* 0x000fe40000000000 */
[----:B------:R-:W-:-:S02]  /*2d00*/  SEL R11, R11, RZ, P0 ;  /* 0x000000ff0b0b7207 */ /* 0x000fc40000000000 */
[----:B------:R-:W-:Y:S01]  /*2d10*/  LOP3.LUT R10, R10, R3, RZ, 0x3c, !PT ;  /* 0x000000030a0a7212 */ /* 0x000fe200078e3cff */
[----:B------:R-:W-:Y:S02]  /*2d20*/  UIADD3 UR24, UPT, UPT, UR57, UR5, URZ ;  /* 0x0000000539187290 */ /* 0x000fe4000fffe0ff */
[----:B------:R-:W-:Y:S01]  /*2d30*/  UIADD3 UR20, UPT, UPT, UR58, UR4, URZ ;  /* 0x000000043a147290 */ /* 0x000fe2000fffe0ff */
[----:B------:R-:W-:Y:S11]  /*2d40*/  BRA.U UP1, `(.L_x_46) ;  /* 0xffffffed01907547 */ /* 0x000ff6000b83ffff */
[----:B------:R-:W-:Y:S01]  /*2d50*/  UIADD3 UR14, UPT, UPT, UR14, 0x18, URZ ;  /* 0x000000180e0e7890 */ /* 0x000fe2000fffe0ff */
[----:B------:R-:W-:-:S03]  /*2d60*/  SHF.L.U32 R3, R12, 0x1f, RZ ;  /* 0x0000001f0c037819 */ /* 0x000fc600000006ff */
[----:B------:R-:W-:-:S09]  /*2d70*/  ULEA UR4, UR15, UR14, 0x3 ;  /* 0x0000000e0f047291 */ /* 0x000fd2000f8e18ff */
[----:B------:R-:W2:Y:S02]  /*2d80*/  SYNCS.PHASECHK.TRANS64.TRYWAIT P0, [UR4], R3 ;  /* 0x00000003ff0075a7 */ /* 0x000ea40008001104 */
[----:B--2---:R-:W-:Y:S05]  /*2d90*/  @!P0 BRA `(.L_x_47) ;  /* 0x0000010400188947 */ /* 0x004fea0003800000 */
.L_x_200:
[----:B------:R-:W-:-:S04]  /*2da0*/  UIADD3 UR4, UPT, UPT, UR15, 0x1, URZ ;  /* 0x000000010f047890 */ /* 0x000fc8000fffe0ff */
[----:B------:R-:W-:-:S04]  /*2db0*/  UISETP.NE.AND UP0, UPT, UR4, 0x3, UPT ;  /* 0x000000030400788c */ /* 0x000fc8000bf05270 */
[----:B------:R-:W-:Y:S02]  /*2dc0*/  USEL UR6, URZ, 0x1, UP0 ;  /* 0x00000001ff067887 */ /* 0x000fe40008000000 */
[----:B------:R-:W-:-:S04]  /*2dd0*/  USEL UR4, UR4, URZ, UP0 ;  /* 0x000000ff04047287 */ /* 0x000fc80008000000 */
[----:B------:R-:W-:Y:S01]  /*2de0*/  ULEA UR5, UR4, UR14, 0x3 ;  /* 0x0000000e04057291 */ /* 0x000fe2000f8e18ff */
[----:B------:R-:W-:-:S04]  /*2df0*/  LOP3.LUT R12, R12, UR6, RZ, 0x3c, !PT ;  /* 0x000000060c0c7c12 */ /* 0x000fc8000f8e3cff */
[----:B-1----:R-:W-:-:S04]  /*2e00*/  SHF.L.U32 R3, R12, 0x1f, RZ ;  /* 0x0000001f0c037819 */ /* 0x002fc800000006ff */
[----:B------:R-:W1:Y:S02]  /*2e10*/  SYNCS.PHASECHK.TRANS64.TRYWAIT P0, [UR5], R3 ;  /* 0x00000003ff0075a7 */ /* 0x000e640008001105 */
[----:B-1----:R-:W-:Y:S05]  /*2e20*/  @!P0 BRA `(.L_x_48) ;  /* 0x00000104000c8947 */ /* 0x002fea0003800000 */
.L_x_202:
[----:B------:R-:W-:-:S04]  /*2e30*/  UIADD3 UR4, UPT, UPT, UR4, 0x1, URZ ;  /* 0x0000000104047890 */ /* 0x000fc8000fffe0ff */
[----:B------:R-:W-:-:S04]  /*2e40*/  UISETP.NE.AND UP0, UPT, UR4, 0x3, UPT ;  /* 0x000000030400788c */ /* 0x000fc8000bf05270 */
[----:B------:R-:W-:Y:S02]  /*2e50*/  USEL UR5, URZ, 0x1, UP0 ;  /* 0x00000001ff057887 */ /* 0x000fe40008000000 */
[----:B------:R-:W-:-:S04]  /*2e60*/  USEL UR4, UR4, URZ, UP0 ;  /* 0x000000ff04047287 */ /* 0x000fc80008000000 */
[----:B------:R-:W-:Y:S01]  /*2e70*/  ULEA UR4, UR4, UR14, 0x3 ;  /* 0x0000000e04047291 */ /* 0x000fe2000f8e18ff */
[----:B-1----:R-:W-:-:S04]  /*2e80*/  LOP3.LUT R3, R12, UR5, RZ, 0x3c, !PT ;  /* 0x000000050c037c12 */ /* 0x002fc8000f8e3cff */
[----:B------:R-:W-:Y:S01]  /*2e90*/  SHF.L.U32 R3, R3, 0x1f, RZ ;  /* 0x0000001f03037819 */ /* 0x000fe200000006ff */
[----:B------:R-:W-:-:S07]  /*2ea0*/  IMAD.U32 R0, RZ, RZ, UR4 ;  /* 0x00000004ff007e24 */ /* 0x000fce000f8e00ff */
.L_x_49:
[----:B-1----:R1:W2:Y:S02]  /*2eb0*/  SYNCS.PHASECHK.TRANS64.TRYWAIT P0, [R0+URZ], R3 ;  /* 0x00000003000075a7 */ /* 0x0022a400080011ff */
[----:B--2---:R-:W-:Y:S05]  /*2ec0*/  @!P0 NANOSLEEP.SYNCS 0x989680 ;  /* 0x009896800000895d */ /* 0x004fea0003900000 */
[----:B------:R-:W2:Y:S02]  /*2ed0*/  @!P0 SYNCS.PHASECHK.TRANS64 P0, [R0+URZ], R3 ;  /* 0x00000003000085a7 */ /* 0x000ea400080010ff */
[----:B--2---:R-:W-:Y:S05]  /*2ee0*/  @P0 EXIT ;  /* 0x000000000000094d */ /* 0x004fea0003800000 */
[----:B------:R-:W-:Y:S05]  /*2ef0*/  BRA `(.L_x_49) ;  /* 0xfffffffc00ec7947 */ /* 0x000fea000383ffff */
.L_x_22:
[----:B------:R-:W2:Y:S02]  /*2f00*/  S2UR UR4, SR_CgaCtaId ;  /* 0x00000000000479c3 */ /* 0x000ea40000008800 */
[----:B--2---:R-:W-:-:S04]  /*2f10*/  UISETP.NE.AND UP0, UPT, UR4, URZ, UPT ;  /* 0x000000ff0400728c */ /* 0x004fc8000bf05270 */
[----:B------:R-:W-:-:S09]  /*2f20*/  UISETP.NE.OR UP0, UPT, UR21, 0x1, UP0 ;  /* 0x000000011500788c */ /* 0x000fd20008705670 */
[----:B------:R-:W-:Y:S05]  /*2f30*/  BRA.U UP0, `(.L_x_50) ;  /* 0x00000005004c7547 */ /* 0x000fea000b800000 */
[----:B------:R-:W2:Y:S01]  /*2f40*/  S2UR UR5, SR_CgaCtaId ;  /* 0x00000000000579c3 */ /* 0x000ea20000008800 */
[----:B------:R-:W-:Y:S01]  /*2f50*/  UMOV UR4, 0x400 ;  /* 0x0000040000047882 */ /* 0x000fe20000000000 */
[----:B------:R-:W-:Y:S01]  /*2f60*/  ISETP.GE.U32.AND P2, PT, R0, 0x8, PT ;  /* 0x000000080000780c */ /* 0x000fe20003f46070 */
[----:B------:R-:W-:Y:S01]  /*2f70*/  IMAD.MOV.U32 R12, RZ, RZ, 0x1 ;  /* 0x00000001ff0c7424 */ /* 0x000fe200078e00ff */
[----:B------:R-:W-:Y:S02]  /*2f80*/  CS2R R10, SRZ ;  /* 0x00000000000a7805 */ /* 0x000fe4000001ff00 */
[----:B------:R-:W-:Y:S01]  /*2f90*/  CS2R R8, SRZ ;  /* 0x0000000000087805 */ /* 0x000fe2000001ff00 */
[----:B--2---:R-:W-:-:S03]  /*2fa0*/  ULEA UR6, UR5, UR4, 0x18 ;  /* 0x0000000405067291 */ /* 0x004fc6000f8ec0ff */
[----:B------:R-:W-:-:S09]  /*2fb0*/  UMOV UR5, URZ ;  /* 0x000000ff00057c82 */ /* 0x000fd20008000000 */
.L_x_54:
[----:B------:R-:W-:Y:S02]  /*2fc0*/  LEA R2, R8, UR6, 0x3 ;  /* 0x0000000608027c11 */ /* 0x000fe4000f8e18ff */
[----:B------:R-:W-:-:S03]  /*2fd0*/  SHF.L.U32 R5, R9, 0x1f, RZ ;  /* 0x0000001f09057819 */ /* 0x000fc600000006ff */
[----:B------:R-:W-:Y:S01]  /*2fe0*/  VIADD R4, R2, 0xc0 ;  /* 0x000000c002047836 */ /* 0x000fe20000000000 */
[----:B------:R-:W2:Y:S02]  /*2ff0*/  SYNCS.PHASECHK.TRANS64.TRYWAIT P0, [R2+URZ+0xb0], R5 ;  /* 0x0000b005020075a7 */ /* 0x000ea400080011ff */
[----:B--2---:R-:W-:Y:S05]  /*3000*/  @!P0 BRA `(.L_x_51) ;  /* 0x0000010000ac8947 */ /* 0x004fea0003800000 */
.L_x_203:
[----:B------:R-:W-:Y:S01]  /*3010*/  ULEA UR4, UR5, UR6, 0x3 ;  /* 0x0000000605047291 */ /* 0x000fe2000f8e18ff */
[----:B------:R-:W-:Y:S02]  /*3020*/  PRMT R4, RZ, 0x654, R4 ;  /* 0x00000654ff047816 */ /* 0x000fe40000000004 */
[----:B--2---:R-:W-:Y:S01]  /*3030*/  SHF.L.U32 R5, R12, 0x1f, RZ ;  /* 0x0000001f0c057819 */ /* 0x004fe200000006ff */
[----:B------:R-:W-:Y:S01]  /*3040*/  UIADD3 UR7, UPT, UPT, UR4, 0x80, URZ ;  /* 0x0000008004077890 */ /* 0x000fe2000fffe0ff */
[----:B------:R2:W-:Y:S05]  /*3050*/  SYNCS.ARRIVE.TRANS64.RED.A1T0 RZ, [R4+URZ], RZ ;  /* 0x000000ff04ff79a7 */ /* 0x0005ea00081004ff */
[----:B------:R-:W-:Y:S01]  /*3060*/  IMAD.U32 R7, RZ, RZ, UR7 ;  /* 0x00000007ff077e24 */ /* 0x000fe2000f8e00ff */
[----:B------:R-:W3:Y:S04]  /*3070*/  SYNCS.PHASECHK.TRANS64.TRYWAIT P0, [UR4+0x90], R5 ;  /* 0x00009005ff0075a7 */ /* 0x000ee80008001104 */
[----:B------:R-:W-:Y:S01]  /*3080*/  PRMT R6, R0, 0x654, R7 ;  /* 0x0000065400067816 */ /* 0x000fe20000000007 */
[----:B--2---:R-:W-:Y:S01]  /*3090*/  @!P2 IMAD.MOV.U32 R4, RZ, RZ, 0x10 ;  /* 0x00000010ff04a424 */ /* 0x004fe200078e00ff */
[----:B---3--:R-:W-:Y:S06]  /*30a0*/  @!P0 BRA `(.L_x_52) ;  /* 0x0000010000988947 */ /* 0x008fec0003800000 */
.L_x_205:
[----:B------:R-:W-:Y:S01]  /*30b0*/  ULEA UR8, UR5, UR6, 0x4 ;  /* 0x0000000605087291 */ /* 0x000fe2000f8e20ff */
[----:B------:R-:W-:Y:S01]  /*30c0*/  SEL R3, R6, R3, !P2 ;  /* 0x0000000306037207 */ /* 0x000fe20005000000 */
[----:B------:R-:W-:Y:S01]  /*30d0*/  UIADD3 UR9, UPT, UPT, UR4, 0x80, URZ ;  /* 0x0000008004097890 */ /* 0x000fe2000fffe0ff */
[----:B--2---:R-:W-:Y:S01]  /*30e0*/  LEA R2, R11, UR6, 0x3 ;  /* 0x000000060b027c11 */ /* 0x004fe2000f8e18ff */
[----:B------:R-:W-:Y:S01]  /*30f0*/  UIADD3 UR8, UPT, UPT, UR8, 0xe0, URZ ;  /* 0x000000e008087890 */ /* 0x000fe2000fffe0ff */
[----:B------:R-:W-:Y:S01]  /*3100*/  SHF.L.U32 R5, R10, 0x1f, RZ ;  /* 0x0000001f0a057819 */ /* 0x000fe200000006ff */
[----:B------:R2:W-:Y:S01]  /*3110*/  @!P2 SYNCS.ARRIVE.TRANS64.RED RZ, [R3+URZ], R4 ;  /* 0x0000000403ffa9a7 */ /* 0x0005e200080004ff */
[----:B------:R-:W-:Y:S01]  /*3120*/  UIADD3 UR4, UPT, UPT, UR5, 0x1, URZ ;  /* 0x0000000105047890 */ /* 0x000fe2000fffe0ff */
[----:B------:R-:W-:-:S03]  /*3130*/  VIADD R8, R8, 0x1 ;  /* 0x0000000108087836 */ /* 0x000fc60000000000 */
[----:B------:R-:W-:Y:S02]  /*3140*/  UISETP.NE.AND UP0, UPT, UR4, 0x2, UPT ;  /* 0x000000020400788c */ /* 0x000fe4000bf05270 */
[----:B------:R-:W-:Y:S06]  /*3150*/  UGETNEXTWORKID.BROADCAST [UR8], [UR9] ;  /* 0x00000000080073ca */ /* 0x000fec0008000100 */
[----:B------:R-:W-:Y:S01]  /*3160*/  USEL UR7, URZ, 0x1, UP0 ;  /* 0x00000001ff077887 */ /* 0x000fe20008000000 */
[----:B------:R-:W-:Y:S01]  /*3170*/  ISETP.NE.AND P0, PT, R8, 0x2, PT ;  /* 0x000000020800780c */ /* 0x000fe20003f05270 */
[----:B------:R-:W-:Y:S01]  /*3180*/  USEL UR5, UR4, URZ, UP0 ;  /* 0x000000ff04057287 */ /* 0x000fe20008000000 */
[----:B------:R-:W3:Y:S03]  /*3190*/  SYNCS.PHASECHK.TRANS64.TRYWAIT P1, [R2+URZ+0x80], R5 ;  /* 0x00008005020075a7 */ /* 0x000ee600080211ff */
[----:B------:R-:W-:Y:S01]  /*31a0*/  LOP3.LUT R12, R12, UR7, RZ, 0x3c, !PT ;  /* 0x000000070c0c7c12 */ /* 0x000fe2000f8e3cff */
[----:B--23--:R-:W-:Y:S07]  /*31b0*/  @!P1 BRA `(.L_x_53) ;  /* 0x00000100006c9947 */ /* 0x00cfee0003800000 */
.L_x_206:
[C---:B------:R-:W-:Y:S01]  /*31c0*/  LEA R4, R11.reuse, UR6, 0x4 ;  /* 0x000000060b047c11 */ /* 0x040fe2000f8e20ff */
[----:B--2---:R-:W-:Y:S01]  /*31d0*/  VIADD R2, R2, 0x90 ;  /* 0x0000009002027836 */ /* 0x004fe20000000000 */
[----:B------:R-:W-:Y:S01]  /*31e0*/  SEL R8, R8, RZ, P0 ;  /* 0x000000ff08087207 */ /* 0x000fe20000000000 */
[----:B------:R-:W-:-:S03]  /*31f0*/  VIADD R11, R11, 0x1 ;  /* 0x000000010b0b7836 */ /* 0x000fc60000000000 */
[----:B------:R-:W2:Y:S01]  /*3200*/  LDS.128 R4, [R4+0xe0] ;  /* 0x0000e00004047984 */ /* 0x000ea20000000c00 */
[----:B------:R-:W-:Y:S02]  /*3210*/  PRMT R2, RZ, 0x654, R2 ;  /* 0x00000654ff027816 */ /* 0x000fe40000000002 */
[C---:B------:R-:W-:Y:S01]  /*3220*/  ISETP.NE.AND P1, PT, R11.reuse, 0x2, PT ;  /* 0x000000020b00780c */ /* 0x040fe20003f25270 */
[----:B------:R-:W-:Y:S01]  /*3230*/  @!PT LDS RZ, [RZ] ;  /* 0x00000000fffff984 */ /* 0x000fe20000000800 */
[----:B------:R-:W-:Y:S01]  /*3240*/  @!PT LDS RZ, [RZ] ;  /* 0x00000000fffff984 */ /* 0x000fe20000000800 */
[----:B------:R-:W-:Y:S01]  /*3250*/  @!PT LDS RZ, [RZ] ;  /* 0x00000000fffff984 */ /* 0x000fe20000000800 */
[----:B------:R-:W-:Y:S01]  /*3260*/  @!PT LDS RZ, [RZ] ;  /* 0x00000000fffff984 */ /* 0x000fe20000000800 */
[----:B------:R3:W-:Y:S06]  /*3270*/  MEMBAR.ALL.CTA ;  /* 0x0000000000007992 */ /* 0x0007ec0000008000 */
[----:B---3--:R-:W3:Y:S01]  /*3280*/  FENCE.VIEW.ASYNC.S ;  /* 0x00000000000073c6 */ /* 0x008ee20000000000 */
[----:B------:R-:W-:Y:S01]  /*3290*/  SEL R11, R11, RZ, P1 ;  /* 0x000000ff0b0b7207 */ /* 0x000fe20000800000 */
[----:B---3--:R3:W-:Y:S01]  /*32a0*/  SYNCS.ARRIVE.TRANS64.RED.A1T0 RZ, [R2+URZ], RZ ;  /* 0x000000ff02ff79a7 */ /* 0x0087e200081004ff */
[----:B--2---:R-:W-:-:S02]  /*32b0*/  LOP3.LUT P3, RZ, R6, 0x1, RZ, 0xc0, !PT ;  /* 0x0000000106ff7812 */ /* 0x004fc4000786c0ff */
[----:B------:R-:W-:-:S04]  /*32c0*/  SEL R5, RZ, 0x1, P1 ;  /* 0x00000001ff057807 */ /* 0x000fc80000800000 */
[----:B------:R-:W-:Y:S02]  /*32d0*/  LOP3.LUT R10, R10, R5, RZ, 0x3c, !PT ;  /* 0x000000050a0a7212 */ /* 0x000fe400078e3cff */
[----:B---3--:R-:W-:-:S04]  /*32e0*/  SEL R2, RZ, 0x1, P0 ;  /* 0x00000001ff027807 */ /* 0x008fc80000000000 */
[----:B------:R-:W-:Y:S01]  /*32f0*/  LOP3.LUT R9, R9, R2, RZ, 0x3c, !PT ;  /* 0x0000000209097212 */ /* 0x000fe200078e3cff */
[----:B------:R-:W-:Y:S06]  /*3300*/  @P3 BRA `(.L_x_54) ;  /* 0xfffffffc002c3947 */ /* 0x000fec000383ffff */
[----:B------:R-:W-:Y:S01]  /*3310*/  ULEA UR4, UR5, UR6, 0x3 ;  /* 0x0000000605047291 */ /* 0x000fe2000f8e18ff */
[----:B------:R-:W-:-:S08]  /*3320*/  SHF.L.U32 R3, R12, 0x1f, RZ ;  /* 0x0000001f0c037819 */ /* 0x000fd000000006ff */
[----:B------:R-:W2:Y:S02]  /*3330*/  SYNCS.PHASECHK.TRANS64 P0, [UR4+0x90], R3 ;  /* 0x00009003ff0075a7 */ /* 0x000ea40008001004 */
[----:B--2---:R-:W-:Y:S05]  /*3340*/  @P0 BRA `(.L_x_55) ;  /* 0x0000000000080947 */ /* 0x004fea0003800000 */
[----:B------:R-:W2:Y:S02]  /*3350*/  SYNCS.PHASECHK.TRANS64.TRYWAIT P0, [UR4+0x90], R3 ;  /* 0x00009003ff0075a7 */ /* 0x000ea40008001104 */
[----:B--2---:R-:W-:Y:S05]  /*3360*/  @!P0 BRA `(.L_x_56) ;  /* 0x0000010000148947 */ /* 0x004fea0003800000 */
.L_x_55:
[----:B------:R-:W-:-:S04]  /*3370*/  UIADD3 UR7, UPT, UPT, UR5, 0x1, URZ ;  /* 0x0000000105077890 */ /* 0x000fc8000fffe0ff */
[----:B------:R-:W-:-:S04]  /*3380*/  UISETP.NE.AND UP0, UPT, UR7, 0x2, UPT ;  /* 0x000000020700788c */ /* 0x000fc8000bf05270 */
[----:B------:R-:W-:Y:S02]  /*3390*/  USEL UR8, URZ, 0x1, UP0 ;  /* 0x00000001ff087887 */ /* 0x000fe40008000000 */
[----:B------:R-:W-:-:S04]  /*33a0*/  USEL UR7, UR7, URZ, UP0 ;  /* 0x000000ff07077287 */ /* 0x000fc80008000000 */
[----:B------:R-:W-:Y:S01]  /*33b0*/  ULEA UR7, UR7, UR6, 0x3 ;  /* 0x0000000607077291 */ /* 0x000fe2000f8e18ff */
[----:B--2---:R-:W-:-:S04]  /*33c0*/  LOP3.LUT R3, R12, UR8, RZ, 0x3c, !PT ;  /* 0x000000080c037c12 */ /* 0x004fc8000f8e3cff */
[----:B------:R-:W-:-:S04]  /*33d0*/  SHF.L.U32 R0, R3, 0x1f, RZ ;  /* 0x0000001f03007819 */ /* 0x000fc800000006ff */
[----:B------:R-:W2:Y:S02]  /*33e0*/  SYNCS.PHASECHK.TRANS64 P0, [UR7+0x90], R0 ;  /* 0x00009000ff0075a7 */ /* 0x000ea40008001007 */
[----:B-12---:R-:W-:Y:S05]  /*33f0*/  @P0 EXIT ;  /* 0x000000000000094d */ /* 0x006fea0003800000 */
[----:B------:R-:W-:Y:S02]  /*3400*/  SHF.L.U32 R3, R3, 0x1f, RZ ;  /* 0x0000001f03037819 */ /* 0x000fe400000006ff */
[----:B------:R-:W-:-:S07]  /*3410*/  MOV R0, UR7 ;  /* 0x0000000700007c02 */ /* 0x000fce0008000f00 */
.L_x_57:
[----:B-1----:R1:W2:Y:S02]  /*3420*/  SYNCS.PHASECHK.TRANS64.TRYWAIT P0, [R0+URZ+0x90], R3 ;  /* 0x00009003000075a7 */ /* 0x0022a400080011ff */
[----:B--2---:R-:W-:Y:S05]  /*3430*/  @!P0 NANOSLEEP.SYNCS 0x989680 ;  /* 0x009896800000895d */ /* 0x004fea0003900000 */
[----:B------:R-:W2:Y:S02]  /*3440*/  @!P0 SYNCS.PHASECHK.TRANS64 P0, [R0+URZ+0x90], R3 ;  /* 0x00009003000085a7 */ /* 0x000ea400080010ff */
[----:B--2---:R-:W-:Y:S05]  /*3450*/  @P0 EXIT ;  /* 0x000000000000094d */ /* 0x004fea0003800000 */
[----:B------:R-:W-:Y:S05]  /*3460*/  BRA `(.L_x_57) ;  /* 0xfffffffc00ec7947 */ /* 0x000fea000383ffff */
.L_x_50:
[----:B------:R-:W-:Y:S05]  /*3470*/  BRA.U UP5, `(.L_x_58) ;  /* 0x0000001905147547 */ /* 0x000fea000b800000 */
[----:B------:R-:W2:Y:S01]  /*3480*/  S2UR UR7, SR_CgaCtaId ;  /* 0x00000000000779c3 */ /* 0x000ea20000008800 */
[----:B------:R-:W-:Y:S01]  /*3490*/  UMOV UR4, 0x40 ;  /* 0x0000004000047882 */ /* 0x000fe20000000000 */
[----:B------:R-:W-:Y:S01]  /*34a0*/  NOP ;  /* 0x0000000000007918 */ /* 0x000fe20000000000 */
[----:B------:R-:W-:Y:S01]  /*34b0*/  UMOV UR6, 0x400 ;  /* 0x0000040000067882 */ /* 0x000fe20000000000 */
[----:B--2---:R-:W-:Y:S02]  /*34c0*/  ULEA UR5, UR7, UR4, 0x18 ;  /* 0x0000000407057291 */ /* 0x004fe4000f8ec0ff */
[----:B------:R-:W-:-:S07]  /*34d0*/  ULEA UR6, UR7, UR6, 0x18 ;  /* 0x0000000607067291 */ /* 0x000fce000f8ec0ff */
[----:B------:R-:W2:Y:S02]  /*34e0*/  LDS.U8 R0, [UR5+0x1c] ;  /* 0x00001c05ff007984 */ /* 0x000ea40008000000 */
[----:B--2---:R-:W-:-:S13]  /*34f0*/  ISETP.NE.AND P0, PT, R0, RZ, PT ;  /* 0x000000ff0000720c */ /* 0x004fda0003f05270 */
[----:B------:R-:W-:Y:S05]  /*3500*/  @P0 BRA `(.L_x_59) ;  /* 0x0000000000580947 */ /* 0x000fea0003800000 */
[----:B------:R-:W-:-:S13]  /*3510*/  ELECT P0, URZ, PT ;  /* 0x0000000000ff782f */ /* 0x000fda0003800000 */
[----:B------:R-:W-:Y:S05]  /*3520*/  @!P0 BRA `(.L_x_60) ;  /* 0x0000000000608947 */ /* 0x000fea0003800000 */
[----:B------:R-:W-:Y:S01]  /*3530*/  UMOV UR4, 0x10 ;  /* 0x0000001000047882 */ /* 0x000fe20000000000 */
[----:B------:R-:W-:Y:S01]  /*3540*/  HFMA2 R0, -RZ, RZ, 0, 5.9604644775390625e-08 ;  /* 0x00000001ff007431 */ /* 0x000fe200000001ff */
[----:B------:R-:W-:-:S03]  /*3550*/  MOV R3, 0xffff ;  /* 0x0000ffff00037802 */ /* 0x000fc60000000f00 */
[----:B------:R-:W-:Y:S04]  /*3560*/  DEPBAR.LE SB2, 0x36 ;  /* 0x0000ad800000791a */ /* 0x000fe80000000000 */
[----:B------:R-:W2:Y:S02]  /*3570*/  UTCATOMSWS.FIND_AND_SET.ALIGN UP0, UR4, UR4 ;  /* 0x00000004000475e3 */ /* 0x000ea40008000800 */
[----:B--2---:R-:W-:Y:S01]  /*3580*/  MOV R4, UR4 ;  /* 0x0000000400047c02 */ /* 0x004fe20008000f00 */
[----:B------:R-:W-:Y:S06]  /*3590*/  BRA.U UP0, `(.L_x_61) ;  /* 0x0000000100187547 */ /* 0x000fec000b800000 */
.L_x_62:
[----:B------:R-:W-:Y:S05]  /*35a0*/  NANOSLEEP 0x64 ;  /* 0x000000640000795d */ /* 0x000fea0003800000 */
[----:B------:R-:W-:-:S05]  /*35b0*/  UMOV UR4, 0x10 ;  /* 0x0000001000047882 */ /* 0x000fca0000000000 */
[----:B------:R-:W-:Y:S04]  /*35c0*/  DEPBAR.LE SB2, 0x36 ;  /* 0x0000ad800000791a */ /* 0x000fe80000000000 */
[----:B------:R-:W2:Y:S02]  /*35d0*/  UTCATOMSWS.FIND_AND_SET.ALIGN UP0, UR4, UR4 ;  /* 0x00000004000475e3 */ /* 0x000ea40008000800 */
[----:B--2---:R-:W-:Y:S01]  /*35e0*/  MOV R4, UR4 ;  /* 0x0000000400047c02 */ /* 0x004fe20008000f00 */
[----:B------:R-:W-:Y:S05]  /*35f0*/  BRA.U !UP0, `(.L_x_62) ;  /* 0xfffffffd08e87547 */ /* 0x000fea000b83ffff */
.L_x_61:
[-C--:B------:R-:W-:Y:S02]  /*3600*/  SHF.L.U32 R3, R3, R4.reuse, RZ ;  /* 0x0000000403037219 */ /* 0x080fe400000006ff */
[----:B------:R-:W-:Y:S01]  /*3610*/  SHF.L.U32 R0, R0, R4, RZ ;  /* 0x0000000400007219 */ /* 0x000fe200000006ff */
[----:B------:R-:W-:Y:S02]  /*3620*/  IMAD.SHL.U32 R4, R4, 0x20, RZ ;  /* 0x0000002004047824 */ /* 0x000fe400078e00ff */
[----:B------:R2:W-:Y:S04]  /*3630*/  ATOMS.OR RZ, [UR5+0x14], R3 ;  /* 0x00001403ffff798c */ /* 0x0005e8000b000005 */
[----:B------:R2:W-:Y:S04]  /*3640*/  ATOMS.OR RZ, [UR5+0x18], R0 ;  /* 0x00001800ffff798c */ /* 0x0005e8000b000005 */
[----:B------:R2:W-:Y:S01]  /*3650*/  STS [UR6+0x100], R4 ;  /* 0x00010004ff007988 */ /* 0x0005e20008000806 */
[----:B------:R-:W-:Y:S05]  /*3660*/  BRA `(.L_x_60) ;  /* 0x0000000000107947 */ /* 0x000fea0003800000 */
.L_x_59:
[----:B------:R-:W-:Y:S02]  /*3670*/  MOV R0, 0xffffffff ;  /* 0xffffffff00007802 */ /* 0x000fe40000000f00 */
[----:B------:R-:W-:-:S03]  /*3680*/  MOV R4, 0x36b0 ;  /* 0x000036b000047802 */ /* 0x000fc60000000f00 */
[----:B------:R2:W-:Y:S04]  /*3690*/  STS [UR6+0x100], R0 ;  /* 0x00010000ff007988 */ /* 0x0005e80008000806 */
[----:B-12--5:R-:W-:Y:S05]  /*36a0*/  CALL.REL.NOINC `($__internal_1_$__cuda_sm10x_tcgen05_guardrail_trap_phase_invalid_during_alloc) ;  /* 0x0000010400e07944 */ /* 0x026fea0003c00000 */
.L_x_60:
[----:B------:R-:W-:Y:S05]  /*36b0*/  WARPSYNC.ALL ;  /* 0x0000000000007948 */ /* 0x000fea0003800000 */
[----:B------:R-:W3:Y:S01]  /*36c0*/  S2UR UR4, SR_CgaCtaId ;  /* 0x00000000000479c3 */ /* 0x000ee20000008800 */
[----:B------:R-:W-:Y:S01]  /*36d0*/  UMOV UR50, 0x400 ;  /* 0x0000040000327882 */ /* 0x000fe20000000000 */
[----:B------:R-:W-:-:S06]  /*36e0*/  NOP ;  /* 0x0000000000007918 */ /* 0x000fcc0000000000 */
[----:B------:R-:W-:Y:S06]  /*36f0*/  BAR.ARV 0x6, 0xa0 ;  /* 0x0182800000007b1d */ /* 0x000fec0000002000 */
[----:B------:R-:W4:Y:S01]  /*3700*/  LDCU UR11, c[0x0][0x38c] ;  /* 0x00007180ff0b77ac */ /* 0x000f220008000800 */
[----:B--2---:R-:W-:Y:S01]  /*3710*/  HFMA2 R3, -RZ, RZ, 0, 0 ;  /* 0x00000000ff037431 */ /* 0x004fe200000001ff */
[----:B------:R-:W-:Y:S01]  /*3720*/  CS2R R8, SRZ ;  /* 0x0000000000087805 */ /* 0x000fe2000001ff00 */
[----:B------:R-:W-:Y:S01]  /*3730*/  UMOV UR13, 0x1 ;  /* 0x00000001000d7882 */ /* 0x000fe20000000000 */
[----:B------:R-:W-:Y:S01]  /*3740*/  UMOV UR47, URZ ;  /* 0x000000ff002f7c82 */ /* 0x000fe20008000000 */
[----:B------:R-:W-:Y:S01]  /*3750*/  UMOV UR76, URZ ;  /* 0x000000ff004c7c82 */ /* 0x000fe20008000000 */
[----:B------:R-:W-:Y:S01]  /*3760*/  UMOV UR74, URZ ;  /* 0x000000ff004a7c82 */ /* 0x000fe20008000000 */
[----:B------:R-:W-:Y:S01]  /*3770*/  UMOV UR72, URZ ;  /* 0x000000ff00487c82 */ /* 0x000fe20008000000 */
[----:B------:R-:W-:Y:S01]  /*3780*/  UMOV UR58, URZ ;  /* 0x000000ff003a7c82 */ /* 0x000fe20008000000 */
[----:B---3--:R-:W-:Y:S01]  /*3790*/  ULEA UR50, UR4, UR50, 0x18 ;  /* 0x0000003204327291 */ /* 0x008fe2000f8ec0ff */
[----:B------:R-:W2:Y:S03]  /*37a0*/  LDCU UR4, c[0x0][0x38c] ;  /* 0x00007180ff0477ac */ /* 0x000ea60008000800 */
[----:B------:R-:W-:-:S02]  /*37b0*/  UIADD3 UR6, UPT, UPT, UR50, 0x8400, URZ ;  /* 0x0000840032067890 */ /* 0x000fc4000fffe0ff */
[----:B------:R-:W-:-:S03]  /*37c0*/  UIADD3 UR5, UPT, UPT, UR50, 0x14400, URZ ;  /* 0x0001440032057890 */ /* 0x000fc6000fffe0ff */
[----:B------:R-:W3:Y:S01]  /*37d0*/  LDS R0, [UR50+0x100] ;  /* 0x00010032ff007984 */ /* 0x000ee20008000800 */
[----:B----4-:R-:W-:Y:S02]  /*37e0*/  UIADD3 UR11, UPT, UPT, UR11, 0xff, URZ ;  /* 0x000000ff0b0b7890 */ /* 0x010fe4000fffe0ff */
[----:B------:R-:W-:Y:S02]  /*37f0*/  UIADD3 UR7, UPT, UPT, UR50, 0x2dc00, URZ ;  /* 0x0002dc0032077890 */ /* 0x000fe4000fffe0ff */
[----:B------:R-:W-:Y:S02]  /*3800*/  USHF.R.U32.HI UR10, URZ, 0x4, UR6 ;  /* 0x00000004ff0a7899 */ /* 0x000fe40008011606 */
[----:B------:R-:W-:Y:S02]  /*3810*/  USHF.R.U32.HI UR8, URZ, 0x4, UR5 ;  /* 0x00000004ff087899 */ /* 0x000fe40008011605 */
[----:B------:R-:W-:Y:S02]  /*3820*/  USHF.R.S32.HI UR9, URZ, 0x1f, UR11 ;  /* 0x0000001fff097899 */ /* 0x000fe4000801140b */
[----:B--2---:R-:W-:-:S02]  /*3830*/  UISETP.GE.AND UP3, UPT, UR4, 0x1, UPT ;  /* 0x000000010400788c */ /* 0x004fc4000bf66270 */
[----:B------:R-:W-:Y:S02]  /*3840*/  UISETP.GE.U32.AND UP2, UPT, UR4, 0x101, UPT ;  /* 0x000001010400788c */ /* 0x000fe4000bf46070 */
[----:B------:R-:W-:Y:S02]  /*3850*/  UIADD3 UR4, UPT, UPT, UR50, 0x2c400, URZ ;  /* 0x0002c40032047890 */ /* 0x000fe4000fffe0ff */
[----:B------:R-:W-:Y:S02]  /*3860*/  USHF.R.U32.HI UR5, URZ, 0x4, UR7 ;  /* 0x00000004ff057899 */ /* 0x000fe40008011607 */
[----:B------:R-:W-:Y:S02]  /*3870*/  USHF.R.U32.HI UR6, URZ, 0x4, UR4 ;  /* 0x00000004ff067899 */ /* 0x000fe40008011604 */
[----:B------:R-:W-:Y:S02]  /*3880*/  ULOP3.LUT UR8, UR8, 0x3fff, URZ, 0xc0, !UPT ;  /* 0x00003fff08087892 */ /* 0x000fe4000f8ec0ff */
[----:B------:R-:W-:-:S02]  /*3890*/  ULEA.HI UR4, UR9, UR11, URZ, 0x8 ;  /* 0x0000000b09047291 */ /* 0x000fc4000f8f40ff */
[----:B------:R-:W-:Y:S02]  /*38a0*/  ULOP3.LUT UR6, UR6, 0x3fff, URZ, 0xc0, !UPT ;  /* 0x00003fff06067892 */ /* 0x000fe4000f8ec0ff */
[----:B------:R-:W-:Y:S02]  /*38b0*/  ULOP3.LUT UR5, UR5, 0x3fff, URZ, 0xc0, !UPT ;  /* 0x00003fff05057892 */ /* 0x000fe4000f8ec0ff */
[----:B------:R-:W-:Y:S02]  /*38c0*/  UIADD3 UR14, UPT, UPT, UR50, 0xa0, URZ ;  /* 0x000000a0320e7890 */ /* 0x000fe4000fffe0ff */
[----:B------:R-:W-:Y:S02]  /*38d0*/  ULOP3.LUT UR68, UR8, 0x10000, URZ, 0xfc, !UPT ;  /* 0x0001000008447892 */ /* 0x000fe4000f8efcff */
[----:B------:R-:W-:Y:S02]  /*38e0*/  ULOP3.LUT UR10, UR10, 0x3fff, URZ, 0xc0, !UPT ;  /* 0x00003fff0a0a7892 */ /* 0x000fe4000f8ec0ff */
[----:B------:R-:W-:-:S02]  /*38f0*/  USHF.R.S32.HI UR17, URZ, 0x8, UR4 ;  /* 0x00000008ff117899 */ /* 0x000fc40008011404 */
[----:B------:R-:W-:Y:S02]  /*3900*/  ULOP3.LUT UR69, UR6, 0x10000, URZ, 0xfc, !UPT ;  /* 0x0001000006457892 */ /* 0x000fe4000f8efcff */
[----:B------:R-:W-:Y:S01]  /*3910*/  ULOP3.LUT UR70, UR5, 0x10000, URZ, 0xfc, !UPT ;  /* 0x0001000005467892 */ /* 0x000fe2000f8efcff */
[----:B---3--:R-:W-:Y:S01]  /*3920*/  R2UR UR12, R0 ;  /* 0x00000000000c72ca */ /* 0x008fe200000e0000 */
[----:B------:R-:W-:Y:S01]  /*3930*/  IMAD.U32 R0, RZ, RZ, UR14 ;  /* 0x0000000eff007e24 */ /* 0x000fe2000f8e00ff */
[----:B------:R-:W-:Y:S01]  /*3940*/  ULOP3.LUT UR51, UR10, 0x10000, URZ, 0xfc, !UPT ;  /* 0x000100000a337892 */ /* 0x000fe2000f8efcff */
[----:B------:R-:W-:Y:S01]  /*3950*/  IMAD.U32 R10, RZ, RZ, UR17 ;  /* 0x00000011ff0a7e24 */ /* 0x000fe2000f8e00ff */
[----:B------:R-:W-:Y:S01]  /*3960*/  UMOV UR56, URZ ;  /* 0x000000ff00387c82 */ /* 0x000fe20008000000 */
[----:B------:R-:W-:Y:S01]  /*3970*/  UMOV UR54, URZ ;  /* 0x000000ff00367c82 */ /* 0x000fe20008000000 */
[----:B------:R-:W-:-:S07]  /*3980*/  UMOV UR52, URZ ;  /* 0x000000ff00347c82 */ /* 0x000fce0008000000 */
[----:B------:R-:W-:Y:S02]  /*3990*/  UIADD3 UR66, UPT, UPT, UR12, 0x1c0, URZ ;  /* 0x000001c00c427890 */ /* 0x000fe4000fffe0ff */
[----:B------:R-:W-:Y:S02]  /*39a0*/  UIADD3 UR67, UPT, UPT, UR12, 0x1d0, URZ ;  /* 0x000001d00c437890 */ /* 0x000fe4000fffe0ff */
[----:B------:R-:W-:Y:S02]  /*39b0*/  UIADD3 UR64, UPT, UPT, UR12, 0x1c4, URZ ;  /* 0x000001c40c407890 */ /* 0x000fe4000fffe0ff */
[----:B------:R-:W-:Y:S02]  /*39c0*/  UIADD3 UR62, UPT, UPT, UR12, 0x1c8, URZ ;  /* 0x000001c80c3e7890 */ /* 0x000fe4000fffe0ff */
[----:B------:R-:W-:Y:S02]  /*39d0*/  UIADD3 UR65, UPT, UPT, UR12, 0x1d8, URZ ;  /* 0x000001d80c417890 */ /* 0x000fe4000fffe0ff */
[----:B------:R-:W-:-:S02]  /*39e0*/  UIADD3 UR60, UPT, UPT, UR12, 0x1cc, URZ ;  /* 0x000001cc0c3c7890 */ /* 0x000fc4000fffe0ff */
[----:B------:R-:W-:Y:S02]  /*39f0*/  UIADD3 UR63, UPT, UPT, UR12, 0x1e0, URZ ;  /* 0x000001e00c3f7890 */ /* 0x000fe4000fffe0ff */
[----:B------:R-:W-:Y:S02]  /*3a00*/  UIADD3 UR61, UPT, UPT, UR12, 0x1e8, URZ ;  /* 0x000001e80c3d7890 */ /* 0x000fe4000fffe0ff */
[----:B------:R-:W-:Y:S02]  /*3a10*/  USHF.R.U32.HI UR8, URZ, 0x11, UR66 ;  /* 0x00000011ff087899 */ /* 0x000fe40008011642 */
[----:B------:R-:W-:Y:S02]  /*3a20*/  USHF.R.U32.HI UR7, URZ, 0x1a, UR67 ;  /* 0x0000001aff077899 */ /* 0x000fe40008011643 */
[----:B------:R-:W-:Y:S02]  /*3a30*/  USHF.R.U32.HI UR6, URZ, 0x11, UR64 ;  /* 0x00000011ff067899 */ /* 0x000fe40008011640 */
[----:B------:R-:W-:-:S02]  /*3a40*/  USHF.R.U32.HI UR5, URZ, 0x1a, UR65 ;  /* 0x0000001aff057899 */ /* 0x000fc40008011641 */
[----:B------:R-:W-:Y:S02]  /*3a50*/  USHF.R.U32.HI UR4, URZ, 0x11, UR62 ;  /* 0x00000011ff047899 */ /* 0x000fe4000801163e */
[----:B------:R-:W-:Y:S02]  /*3a60*/  USHF.R.U32.HI UR9, URZ, 0x1a, UR63 ;  /* 0x0000001aff097899 */ /* 0x000fe4000801163f */
[----:B------:R-:W-:Y:S02]  /*3a70*/  USHF.R.U32.HI UR11, URZ, 0x11, UR60 ;  /* 0x00000011ff0b7899 */ /* 0x000fe4000801163c */
[----:B------:R-:W-:Y:S02]  /*3a80*/  USHF.R.U32.HI UR15, URZ, 0x1a, UR61 ;  /* 0x0000001aff0f7899 */ /* 0x000fe4000801163d */
[----:B------:R-:W-:Y:S02]  /*3a90*/  ULOP3.LUT UR16, UR8, 0x6000, URZ, 0xc0, !UPT ;  /* 0x0000600008107892 */ /* 0x000fe4000f8ec0ff */
[----:B------:R-:W-:-:S02]  /*3aa0*/  ULOP3.LUT UR14, UR7, 0x30, URZ, 0xc0, !UPT ;  /* 0x00000030070e7892 */ /* 0x000fc4000f8ec0ff */
[----:B------:R-:W-:Y:S02]  /*3ab0*/  ULOP3.LUT UR10, UR6, 0x6000, URZ, 0xc0, !UPT ;  /* 0x00006000060a7892 */ /* 0x000fe4000f8ec0ff */
[----:B------:R-:W-:Y:S02]  /*3ac0*/  ULOP3.LUT UR8, UR5, 0x30, URZ, 0xc0, !UPT ;  /* 0x0000003005087892 */ /* 0x000fe4000f8ec0ff */
[----:B------:R-:W-:Y:S02]  /*3ad0*/  ULOP3.LUT UR7, UR4, 0x6000, URZ, 0xc0, !UPT ;  /* 0x0000600004077892 */ /* 0x000fe4000f8ec0ff */
[----:B------:R-:W-:Y:S02]  /*3ae0*/  ULOP3.LUT UR6, UR9, 0x30, URZ, 0xc0, !UPT ;  /* 0x0000003009067892 */ /* 0x000fe4000f8ec0ff */
        /* <DEDUP_REMOVED lines=10> */
[----:B------:R-:W-:Y:S02]  /*3b90*/  UIADD3 UR11, UPT, UPT, UR17, -0x1, URZ ;  /* 0xffffffff110b7890 */ /* 0x000fe4000fffe0ff */
[----:B------:R-:W-:Y:S02]  /*3ba0*/  UPRMT UR15, UR9, 0x5410, UR16 ;  /* 0x00005410090f7896 */ /* 0x000fe40008000010 */
[----:B------:R-:W-:Y:S02]  /*3bb0*/  UPRMT UR77, UR8, 0x5410, UR10 ;  /* 0x00005410084d7896 */ /* 0x000fe4000800000a */
[----:B------:R-:W-:Y:S01]  /*3bc0*/  UPRMT UR75, UR6, 0x5410, UR7 ;  /* 0x00005410064b7896 */ /* 0x000fe20008000007 */
[----:B------:R-:W-:Y:S01]  /*3bd0*/  IMAD.U32 R11, RZ, RZ, UR11 ;  /* 0x0000000bff0b7e24 */ /* 0x000fe2000f8e00ff */
[----:B------:R-:W-:Y:S01]  /*3be0*/  UPRMT UR73, UR4, 0x5410, UR5 ;  /* 0x0000541004497896 */ /* 0x000fe20008000005 */
[----:B------:R-:W-:Y:S01]  /*3bf0*/  IMAD.U32 R13, RZ, RZ, UR15 ;  /* 0x0000000fff0d7e24 */ /* 0x000fe2000f8e00ff */
[----:B------:R-:W-:Y:S01]  /*3c00*/  UMOV UR14, URZ ;  /* 0x000000ff000e7c82 */ /* 0x000fe20008000000 */
[----:B------:R-:W-:Y:S01]  /*3c10*/  UMOV UR59, UR15 ;  /* 0x0000000f003b7c82 */ /* 0x000fe20008000000 */
[----:B------:R-:W-:Y:S01]  /*3c20*/  MOV R12, UR14 ;  /* 0x0000000e000c7c02 */ /* 0x000fe20008000f00 */
[----:B------:R-:W-:Y:S01]  /*3c30*/  UMOV UR57, UR77 ;  /* 0x0000004d00397c82 */ /* 0x000fe20008000000 */
[----:B------:R-:W-:Y:S01]  /*3c40*/  UMOV UR55, UR75 ;  /* 0x0000004b00377c82 */ /* 0x000fe20008000000 */
[----:B------:R-:W-:-:S05]  /*3c50*/  UMOV UR53, UR73 ;  /* 0x0000004900357c82 */ /* 0x000fca0008000000 */
.L_x_74:
[C---:B------:R-:W-:Y:S02]  /*3c60*/  LEA R0, R9.reuse, UR50, 0x3 ;  /* 0x0000003209007c11 */ /* 0x040fe4000f8e18ff */
[----:B------:R-:W-:Y:S02]  /*3c70*/  SHF.L.U32 R5, R8, 0x1f, RZ ;  /* 0x0000001f08057819 */ /* 0x000fe400000006ff */
[----:B------:R-:W-:Y:S02]  /*3c80*/  LEA R4, R9, UR50, 0x4 ;  /* 0x0000003209047c11 */ /* 0x000fe4000f8e20ff */
[----:B--2---:R-:W2:Y:S02]  /*3c90*/  SYNCS.PHASECHK.TRANS64.TRYWAIT P0, [R0+URZ+0x80], R5 ;  /* 0x00008005000075a7 */ /* 0x004ea400080011ff */
[----:B--2---:R-:W-:Y:S05]  /*3ca0*/  @!P0 BRA `(.L_x_63) ;  /* 0x000000f400dc8947 */ /* 0x004fea0003800000 */
.L_x_208:
[----:B--2---:R-:W2:Y:S01]  /*3cb0*/  LDS.128 R4, [R4+0xe0] ;  /* 0x0000e00004047984 */ /* 0x004ea20000000c00 */
[----:B------:R-:W-:Y:S01]  /*3cc0*/  VIADD R0, R0, 0x90 ;  /* 0x0000009000007836 */ /* 0x000fe20000000000 */
[----:B------:R-:W-:Y:S01]  /*3cd0*/  R2UR UR5, R10 ;  /* 0x000000000a0572ca */ /* 0x000fe200000e0000 */
[----:B------:R-:W-:Y:S01]  /*3ce0*/  ULOP3.LUT UR71, UR13, 0x1, URZ, 0x3c, !UPT ;  /* 0x000000010d477892 */ /* 0x000fe2000f8e3cff */
[----:B------:R-:W-:Y:S01]  /*3cf0*/  @!PT LDS RZ, [RZ] ;  /* 0x00000000fffff984 */ /* 0x000fe20000000800 */
[----:B------:R-:W-:Y:S01]  /*3d00*/  @!PT LDS RZ, [RZ] ;  /* 0x00000000fffff984 */ /* 0x000fe20000000800 */
[----:B------:R-:W-:Y:S01]  /*3d10*/  @!PT LDS RZ, [RZ] ;  /* 0x00000000fffff984 */ /* 0x000fe20000000800 */
[----:B------:R-:W-:Y:S01]  /*3d20*/  @!PT LDS RZ, [RZ] ;  /* 0x00000000fffff984 */ /* 0x000fe20000000800 */
[----:B------:R3:W-:Y:S06]  /*3d30*/  MEMBAR.ALL.CTA ;  /* 0x0000000000007992 */ /* 0x0007ec0000008000 */
[----:B---3--:R-:W3:Y:S01]  /*3d40*/  FENCE.VIEW.ASYNC.S ;  /* 0x00000000000073c6 */ /* 0x008ee20000000000 */
[----:B------:R-:W-:Y:S01]  /*3d50*/  VIADD R9, R9, 0x1 ;  /* 0x0000000109097836 */ /* 0x000fe20000000000 */
[----:B------:R-:W-:Y:S01]  /*3d60*/  PRMT R0, RZ, 0x654, R0 ;  /* 0x00000654ff007816 */ /* 0x000fe20000000000 */
[----:B------:R-:W-:Y:S01]  /*3d70*/  UIMAD UR46, UR71, 0xc0, UR12 ;  /* 0x000000c0472e78a4 */ /* 0x000fe2000f8e020c */
[----:B------:R-:W-:Y:S01]  /*3d80*/  UMOV UR4, 0x1 ;  /* 0x0000000100047882 */ /* 0x000fe20000000000 */
[----:B------:R-:W-:Y:S01]  /*3d90*/  UMOV UR9, URZ ;  /* 0x000000ff00097c82 */ /* 0x000fe20008000000 */
[----:B---3--:R3:W-:Y:S01]  /*3da0*/  SYNCS.ARRIVE.TRANS64.RED.A1T0 RZ, [R0+URZ], RZ ;  /* 0x000000ff00ff79a7 */ /* 0x0087e200081004ff */
[----:B--2---:R-:W-:Y:S01]  /*3db0*/  LOP3.LUT P2, RZ, R6, 0x1, RZ, 0xc0, !PT ;  /* 0x0000000106ff7812 */ /* 0x004fe2000784c0ff */
[----:B---3--:R-:W-:-:S12]  /*3dc0*/  BRA.U !UP3, `(.L_x_64) ;  /* 0x000000050b747547 */ /* 0x008fd8000b800000 */
[----:B------:R-:W-:Y:S01]  /*3dd0*/  ULEA UR5, UR47, UR50, 0x3 ;  /* 0x000000322f057291 */ /* 0x000fe2000f8e18ff */
[----:B------:R-:W-:-:S08]  /*3de0*/  SHF.L.U32 R5, R3, 0x1f, RZ ;  /* 0x0000001f03057819 */ /* 0x000fd000000006ff */
[----:B------:R-:W2:Y:S02]  /*3df0*/  SYNCS.PHASECHK.TRANS64.TRYWAIT P0, [UR5], R5 ;  /* 0x00000005ff0075a7 */ /* 0x000ea40008001105 */
[----:B--2---:R-:W-:Y:S05]  /*3e00*/  @P0 BRA `(.L_x_65) ;  /* 0x0000000000080947 */ /* 0x004fea0003800000 */
[----:B------:R-:W2:Y:S02]  /*3e10*/  SYNCS.PHASECHK.TRANS64.TRYWAIT P0, [UR5], R5 ;  /* 0x00000005ff0075a7 */ /* 0x000ea40008001105 */
[----:B--2---:R-:W-:Y:S05]  /*3e20*/  @!P0 BRA `(.L_x_66) ;  /* 0x000000f400908947 */ /* 0x004fea0003800000 */
.L_x_65:
[----:B------:R-:W-:Y:S01]  /*3e30*/  UIADD3 UR4, UPT, UPT, UR47, 0x1, URZ ;  /* 0x000000012f047890 */ /* 0x000fe2000fffe0ff */
[----:B------:R-:W-:Y:S02]  /*3e40*/  PLOP3.LUT P1, PT, PT, PT, UP2, 0x80, 0x8 ;  /* 0x000000000008781c */ /* 0x000fe40003f2f028 */
[----:B------:R-:W-:Y:S01]  /*3e50*/  ELECT P3, URZ, PT ;  /* 0x0000000000ff782f */ /* 0x000fe20003860000 */
[----:B--2---:R-:W-:Y:S01]  /*3e60*/  IMAD.U32 R5, RZ, RZ, UR13 ;  /* 0x0000000dff057e24 */ /* 0x004fe2000f8e00ff */
[----:B------:R-:W-:Y:S01]  /*3e70*/  UISETP.NE.AND UP0, UPT, UR4, 0x3, UPT ;  /* 0x000000030400788c */ /* 0x000fe2000bf05270 */
[----:B------:R-:W-:Y:S03]  /*3e80*/  BSSY.RECONVERGENT B0, `(.L_x_67) ;  /* 0x0000031000007945 */ /* 0x000fe60003800200 */
[----:B------:R-:W-:Y:S01]  /*3e90*/  USEL UR6, URZ, 0x1, UP0 ;  /* 0x00000001ff067887 */ /* 0x000fe20008000000 */
[----:B------:R-:W-:Y:S01]  /*3ea0*/  SHF.L.U32 R5, R5, 0x1f, RZ ;  /* 0x0000001f05057819 */ /* 0x000fe200000006ff */
[----:B------:R-:W-:-:S04]  /*3eb0*/  USEL UR32, UR4, URZ, UP0 ;  /* 0x000000ff04207287 */ /* 0x000fc80008000000 */
[----:B------:R-:W-:Y:S01]  /*3ec0*/  @UP2 ULEA UR4, UR32, UR50, 0x3 ;  /* 0x0000003220042291 */ /* 0x000fe2000f8e18ff */
[----:B------:R-:W-:-:S04]  /*3ed0*/  LOP3.LUT R3, R3, UR6, RZ, 0x3c, !PT ;  /* 0x0000000603037c12 */ /* 0x000fc8000f8e3cff */
[----:B------:R-:W-:-:S04]  /*3ee0*/  @P1 SHF.L.U32 R0, R3, 0x1f, RZ ;  /* 0x0000001f03001819 */ /* 0x000fc800000006ff */
[----:B------:R-:W2:Y:S01]  /*3ef0*/  @P1 SYNCS.PHASECHK.TRANS64.TRYWAIT P0, [UR4], R0 ;  /* 0x00000000ff0015a7 */ /* 0x000ea20008001104 */
[----:B------:R-:W-:Y:S01]  /*3f00*/  UMOV UR4, 0x1 ;  /* 0x0000000100047882 */ /* 0x000fe20000000000 */
[----:B--2---:R-:W-:Y:S01]  /*3f10*/  @P1 VOTEU.ANY UP0, P0 ;  /* 0x0000000000ff1886 */ /* 0x004fe20000000100 */
[----:B------:R-:W-:Y:S01]  /*3f20*/  @UP2 USEL UR4, URZ, 0x1, !UP0 ;  /* 0x00000001ff042887 */ /* 0x000fe2000c000000 */
[----:B------:R-:W-:Y:S11]  /*3f30*/  @!P3 BRA `(.L_x_68) ;  /* 0x000000000094b947 */ /* 0x000ff60003800000 */
[----:B------:R-:W-:Y:S02]  /*3f40*/  ULEA UR8, UR47, UR69, 0x7 ;  /* 0x000000452f087291 */ /* 0x000fe4000f8e38ff */
[----:B------:R-:W-:Y:S02]  /*3f50*/  ULEA UR6, UR47, UR70, 0x8 ;  /* 0x000000462f067291 */ /* 0x000fe4000f8e40ff */
[----:B------:R-:W-:Y:S02]  /*3f60*/  UIADD3 UR26, UPT, UPT, UR8, 0x20, URZ ;  /* 0x00000020081a7890 */ /* 0x000fe4000fffe0ff */
[----:B------:R-:W-:Y:S02]  /*3f70*/  UIADD3 UR28, UPT, UPT, UR8, 0x40, URZ ;  /* 0x00000040081c7890 */ /* 0x000fe4000fffe0ff */
[----:B------:R-:W-:Y:S02]  /*3f80*/  UIADD3 UR30, UPT, UPT, UR8, 0x60, URZ ;  /* 0x00000060081e7890 */ /* 0x000fe4000fffe0ff */
[----:B------:R-:W-:-:S02]  /*3f90*/  UIADD3 UR10, UPT, UPT, UR6, 0x20, URZ ;  /* 0x00000020060a7890 */ /* 0x000fc4000fffe0ff */
[----:B------:R-:W-:Y:S02]  /*3fa0*/  UIADD3 UR14, UPT, UPT, UR6, 0x40, URZ ;  /* 0x00000040060e7890 */ /* 0x000fe4000fffe0ff */
[----:B------:R-:W-:Y:S01]  /*3fb0*/  UIADD3 UR16, UPT, UPT, UR6, 0x60, URZ ;  /* 0x0000006006107890 */ /* 0x000fe2000fffe0ff */
[----:B------:R-:W-:Y:S01]  /*3fc0*/  UMOV UR9, 0x4008 ;  /* 0x0000400800097882 */ /* 0x000fe20000000000 */
[----:B------:R-:W-:Y:S01]  /*3fd0*/  UIADD3 UR18, UPT, UPT, UR6, 0x80, URZ ;  /* 0x0000008006127890 */ /* 0x000fe2000fffe0ff */
[----:B------:R2:W-:Y:S01]  /*3fe0*/  UTCCP.T.S.4x32dp128bit tmem[UR12+0x1c0], gdesc[UR8] ;  /* 0x0001c0080c0079e7 */ /* 0x0005e20009100000 */
        /* <DEDUP_REMOVED lines=10> */
[----:B------:R-:W-:Y:S01]  /*4090*/  UMOV UR11, 0x4008 ;  /* 0x00004008000b7882 */ /* 0x000fe20000000000 */
[----:B------:R-:W-:Y:S01]  /*40a0*/  UMOV UR15, 0x4008 ;  /* 0x00004008000f7882 */ /* 0x000fe20000000000 */
[----:B------:R2:W-:Y:S01]  /*40b0*/  UTCCP.T.S.4x32dp128bit tmem[UR12+0x1d0], gdesc[UR6] ;  /* 0x0001d0060c0079e7 */ /* 0x0005e20009100000 */
        /* <DEDUP_REMOVED lines=10> */
[----:B------:R2:W-:Y:S01]  /*4160*/  UTCCP.T.S.4x32dp128bit tmem[UR12+0x1e8], gdesc[UR22] ;  /* 0x0001e8160c0079e7 */ /* 0x0005e20009100000 */
[----:B------:R2:W-:Y:S01]  /*4170*/  UTCCP.T.S.4x32dp128bit tmem[UR12+0x1ec], gdesc[UR24] ;  /* 0x0001ec180c0079e7 */ /* 0x0005e20009100000 */
[----:B------:R-:W-:Y:S01]  /*4180*/  NOP ;  /* 0x0000000000007918 */ /* 0x000fe20000000000 */
.L_x_68:
[----:B-12---:R-:W-:Y:S05]  /*4190*/  BSYNC.RECONVERGENT B0 ;  /* 0x0000000000007941 */ /* 0x006fea0003800200 */
.L_x_67:
[----:B------:R-:W1:Y:S02]  /*41a0*/  SYNCS.PHASECHK.TRANS64.TRYWAIT P0, [UR50+0xa8], R5 ;  /* 0x0000a805ff0075a7 */ /* 0x000e640008001132 */
[----:B-1----:R-:W-:Y:S05]  /*41b0*/  @!P0 BRA `(.L_x_69) ;  /* 0x000000f000c48947 */ /* 0x002fea0003800000 */
.L_x_211:
[----:B------:R-:W-:Y:S02]  /*41c0*/  ELECT P0, URZ, PT ;  /* 0x0000000000ff782f */ /* 0x000fe40003800000 */
[----:B------:R-:W-:Y:S01]  /*41d0*/  R2UR UR26, R12 ;  /* 0x000000000c1a72ca */ /* 0x000fe200000e0000 */
[----:B------:R-:W-:Y:S01]  /*41e0*/  ULEA UR8, UR47, UR68, 0xb ;  /* 0x000000442f087291 */ /* 0x000fe2000f8e58ff */
[----:B------:R-:W-:Y:S01]  /*41f0*/  R2UR UR27, R13 ;  /* 0x000000000d1b72ca */ /* 0x000fe200000e0000 */
[----:B------:R-:W-:Y:S02]  /*4200*/  ULEA UR6, UR47, UR51, 0xa ;  /* 0x000000332f067291 */ /* 0x000fe4000f8e50ff */
[----:B------:R-:W-:Y:S02]  /*4210*/  UIADD3 UR22, UPT, UPT, UR8, 0x2, URZ ;  /* 0x0000000208167890 */ /* 0x000fe4000fffe0ff */
[----:B------:R-:W-:Y:S02]  /*4220*/  UIADD3 UR20, UPT, UPT, UR6, 0x2, URZ ;  /* 0x0000000206147890 */ /* 0x000fe4000fffe0ff */
[----:B------:R-:W-:-:S02]  /*4230*/  UIADD3 UR18, UPT, UPT, UR8, 0x4, URZ ;  /* 0x0000000408127890 */ /* 0x000fc4000fffe0ff */
[----:B------:R-:W-:Y:S01]  /*4240*/  UIADD3 UR16, UPT, UPT, UR6, 0x4, URZ ;  /* 0x0000000406107890 */ /* 0x000fe2000fffe0ff */
[----:B-1----:R-:W-:Y:S01]  /*4250*/  @P0 LOP3.LUT R0, R2, 0xffff, RZ, 0xc0, !PT ;  /* 0x0000ffff02000812 */ /* 0x002fe200078ec0ff */
[----:B------:R-:W-:Y:S02]  /*4260*/  UIADD3 UR10, UPT, UPT, UR6, 0x6, URZ ;  /* 0x00000006060a7890 */ /* 0x000fe4000fffe0ff */
[----:B------:R-:W-:Y:S01]  /*4270*/  UIADD3 UR14, UPT, UPT, UR8, 0x6, URZ ;  /* 0x00000006080e7890 */ /* 0x000fe2000fffe0ff */
[----:B------:R-:W-:Y:S01]  /*4280*/  @P0 R2UR UR13, R0 ;  /* 0x00000000000d02ca */ /* 0x000fe200000e0000 */
[----:B------:R-:W-:Y:S01]  /*4290*/  UIADD3 UR24, UPT, UPT, UR5, 0x18, URZ ;  /* 0x0000001805187890 */ /* 0x000fe2000fffe0ff */
[----:B------:R-:W-:Y:S01]  /*42a0*/  R2UR UR5, R11 ;  /* 0x000000000b0572ca */ /* 0x000fe200000e0000 */
[----:B------:R-:W-:Y:S01]  /*42b0*/  UMOV UR9, 0x40004040 ;  /* 0x4000404000097882 */ /* 0x000fe20000000000 */
[----:B------:R-:W-:Y:S01]  /*42c0*/  UMOV UR7, 0x40004040 ;  /* 0x4000404000077882 */ /* 0x000fe20000000000 */
[----:B------:R-:W-:Y:S01]  /*42d0*/  UMOV UR23, 0x40004040 ;  /* 0x4000404000177882 */ /* 0x000fe20000000000 */
[----:B------:R-:W-:Y:S01]  /*42e0*/  UMOV UR21, 0x40004040 ;  /* 0x4000404000157882 */ /* 0x000fe20000000000 */
[----:B------:R1:W-:Y:S01]  /*42f0*/  UTCOMMA.4X gdesc[UR6], gdesc[UR8], tmem[UR46], tmem[UR26], idesc[UR27], tmem[UR66], !UPT ;  /* 0x80421a08060075ea */ /* 0x0003e2000f80002e */
[----:B------:R-:W-:Y:S01]  /*4300*/  UMOV UR19, 0x40004040 ;  /* 0x4000404000137882 */ /* 0x000fe20000000000 */
[----:B------:R-:W-:Y:S01]  /*4310*/  UMOV UR17, 0x40004040 ;  /* 0x4000404000117882 */ /* 0x000fe20000000000 */
[----:B------:R-:W-:Y:S01]  /*4320*/  UMOV UR15, 0x40004040 ;  /* 0x40004040000f7882 */ /* 0x000fe20000000000 */
[----:B------:R-:W-:Y:S01]  /*4330*/  UMOV UR11, 0x40004040 ;  /* 0x40004040000b7882 */ /* 0x000fe20000000000 */
[----:B------:R2:W-:Y:S01]  /*4340*/  UTCOMMA.4X gdesc[UR20], gdesc[UR22], tmem[UR46], tmem[UR76], idesc[UR77], tmem[UR64], UPT ;  /* 0x80404c16140075ea */ /* 0x0005e2000b80002e */
[----:B------:R2:W-:Y:S01]  /*4350*/  UTCOMMA.4X gdesc[UR16], gdesc[UR18], tmem[UR46], tmem[UR74], idesc[UR75], tmem[UR62], UPT ;  /* 0x803e4a12100075ea */ /* 0x0005e2000b80002e */
[----:B------:R2:W-:Y:S01]  /*4360*/  UTCOMMA.4X gdesc[UR10], gdesc[UR14], tmem[UR46], tmem[UR72], idesc[UR73], tmem[UR60], UPT ;  /* 0x803c480e0a0075ea */ /* 0x0005e2000b80002e */
[----:B------:R2:W-:Y:S01]  /*4370*/  UTCBAR.MULTICAST [UR24], URZ, UR13 ;  /* 0x000000ff180073e9 */ /* 0x0005e2000800080d */
[----:B------:R-:W-:Y:S01]  /*4380*/  UMOV UR47, UR32 ;  /* 0x00000020002f7c82 */ /* 0x000fe20008000000 */
[----:B-1----:R-:W-:-:S05]  /*4390*/  UMOV UR9, 0x1 ;  /* 0x0000000100097882 */ /* 0x002fca0000000000 */
.L_x_64:
[----:B------:R-:W-:-:S09]  /*43a0*/  UISETP.GE.AND UP0, UPT, UR5, 0x1, UPT ;  /* 0x000000010500788c */ /* 0x000fd2000bf06270 */
[----:B------:R-:W-:Y:S05]  /*43b0*/  BRA.U !UP0, `(.L_x_70) ;  /* 0x0000000508687547 */ /* 0x000fea000b800000 */
[----:B--2---:R-:W-:-:S03]  /*43c0*/  UIADD3 UR13, UPT, UPT, UR5, -0x1, URZ ;  /* 0xffffffff050d7890 */ /* 0x004fc6000fffe0ff */
[----:B------:R-:W-:-:S09]  /*43d0*/  UMOV UR5, UR47 ;  /* 0x0000002f00057c82 */ /* 0x000fd20008000000 */
.L_x_73:
[----:B------:R-:W-:Y:S02]  /*43e0*/  UISETP.NE.AND UP0, UPT, UR4, URZ, UPT ;  /* 0x000000ff0400728c */ /* 0x000fe4000bf05270 */
[----:B------:R-:W-:Y:S07]  /*43f0*/  ULEA UR7, UR5, UR50, 0x3 ;  /* 0x0000003205077291 */ /* 0x000fee000f8e18ff */
[----:B------:R-:W-:Y:S05]  /*4400*/  BRA.U UP0, `(.L_x_71) ;  /* 0x00000001000c7547 */ /* 0x000fea000b800000 */
[----:B------:R-:W-:Y:S04]  /*4410*/  SHF.L.U32 R5, R3, 0x1f, RZ ;  /* 0x0000001f03057819 */ /* 0x000fe800000006ff */
[----:B------:R-:W2:Y:S02]  /*4420*/  SYNCS.PHASECHK.TRANS64.TRYWAIT P0, [UR7], R5 ;  /* 0x00000005ff0075a7 */ /* 0x000ea40008001107 */
[----:B--2---:R-:W-:Y:S05]  /*4430*/  @!P0 BRA `(.L_x_72) ;  /* 0x000000f0003c8947 */ /* 0x004fea0003800000 */
.L_x_71:
[----:B------:R-:W-:Y:S02]  /*4440*/  UISETP.NE.AND UP1, UPT, UR13, URZ, UPT ;  /* 0x000000ff0d00728c */ /* 0x000fe4000bf25270 */
[----:B------:R-:W-:Y:S02]  /*4450*/  UIADD3 UR4, UPT, UPT, UR5, 0x1, URZ ;  /* 0x0000000105047890 */ /* 0x000fe4000fffe0ff */
[----:B------:R-:W-:Y:S02]  /*4460*/  ULEA UR10, UR5, UR69, 0x7 ;  /* 0x00000045050a7291 */ /* 0x000fe4000f8e38ff */
[----:B------:R-:W-:Y:S01]  /*4470*/  UISETP.NE.AND UP0, UPT, UR4, 0x3, UPT ;  /* 0x000000030400788c */ /* 0x000fe2000bf05270 */
[----:B------:R-:W-:Y:S01]  /*4480*/  PLOP3.LUT P1, PT, PT, PT, UP1, 0x80, 0x8 ;  /* 0x000000000008781c */ /* 0x000fe20003f2f018 */
[----:B------:R-:W-:Y:S02]  /*4490*/  UIADD3 UR40, UPT, UPT, UR10, 0x20, URZ ;  /* 0x000000200a287890 */ /* 0x000fe4000fffe0ff */
[----:B------:R-:W-:Y:S02]  /*44a0*/  USEL UR6, URZ, 0x1, UP0 ;  /* 0x00000001ff067887 */ /* 0x000fe40008000000 */
[----:B------:R-:W-:Y:S01]  /*44b0*/  USEL UR47, UR4, URZ, UP0 ;  /* 0x000000ff042f7287 */ /* 0x000fe20008000000 */
[----:B------:R-:W-:Y:S03]  /*44c0*/  ELECT P3, URZ, PT ;  /* 0x0000000000ff782f */ /* 0x000fe60003860000 */
[----:B------:R-:W-:Y:S01]  /*44d0*/  @UP1 ULEA UR4, UR47, UR50, 0x3 ;  /* 0x000000322f041291 */ /* 0x000fe2000f8e18ff */
[----:B------:R-:W-:Y:S01]  /*44e0*/  LOP3.LUT R3, R3, UR6, RZ, 0x3c, !PT ;  /* 0x0000000603037c12 */ /* 0x000fe2000f8e3cff */
[----:B------:R-:W-:Y:S02]  /*44f0*/  UIADD3 UR42, UPT, UPT, UR10, 0x40, URZ ;  /* 0x000000400a2a7890 */ /* 0x000fe4000fffe0ff */
[----:B------:R-:W-:Y:S01]  /*4500*/  UIADD3 UR44, UPT, UPT, UR10, 0x60, URZ ;  /* 0x000000600a2c7890 */ /* 0x000fe2000fffe0ff */
[----:B------:R-:W-:Y:S01]  /*4510*/  @P1 SHF.L.U32 R4, R3, 0x1f, RZ ;  /* 0x0000001f03041819 */ /* 0x000fe200000006ff */
[----:B------:R-:W-:Y:S02]  /*4520*/  ULEA UR8, UR5, UR68, 0xb ;  /* 0x0000004405087291 */ /* 0x000fe4000f8e58ff */
[----:B------:R-:W-:Y:S01]  /*4530*/  ULEA UR6, UR5, UR51, 0xa ;  /* 0x0000003305067291 */ /* 0x000fe2000f8e50ff */
[----:B------:R-:W3:Y:S01]  /*4540*/  @P1 SYNCS.PHASECHK.TRANS64.TRYWAIT P0, [UR4], R4 ;  /* 0x00000004ff0015a7 */ /* 0x000ee20008001104 */
[----:B------:R-:W-:Y:S01]  /*4550*/  ULEA UR4, UR5, UR70, 0x8 ;  /* 0x0000004605047291 */ /* 0x000fe2000f8e40ff */
[----:B--2---:R-:W-:Y:S01]  /*4560*/  @P3 LOP3.LUT R0, R2, 0xffff, RZ, 0xc0, !PT ;  /* 0x0000ffff02003812 */ /* 0x004fe200078ec0ff */
[----:B------:R-:W-:Y:S02]  /*4570*/  UISETP.NE.U32.AND UP0, UPT, UR9, URZ, UPT ;  /* 0x000000ff0900728c */ /* 0x000fe4000bf05070 */
[----:B------:R-:W-:Y:S01]  /*4580*/  UIADD3 UR26, UPT, UPT, UR4, 0x20, URZ ;  /* 0x00000020041a7890 */ /* 0x000fe2000fffe0ff */
[----:B------:R-:W-:Y:S01]  /*4590*/  @P3 R2UR UR48, R0 ;  /* 0x00000000003032ca */ /* 0x000fe200000e0000 */
[----:B------:R-:W-:Y:S02]  /*45a0*/  UIADD3 UR28, UPT, UPT, UR4, 0x40, URZ ;  /* 0x00000040041c7890 */ /* 0x000fe4000fffe0ff */
[----:B------:R-:W-:Y:S02]  /*45b0*/  UIADD3 UR30, UPT, UPT, UR4, 0x60, URZ ;  /* 0x00000060041e7890 */ /* 0x000fe4000fffe0ff */
[----:B------:R-:W-:Y:S02]  /*45c0*/  UIADD3 UR32, UPT, UPT, UR4, 0x80, URZ ;  /* 0x0000008004207890 */ /* 0x000fe4000fffe0ff */
[----:B------:R-:W-:Y:S02]  /*45d0*/  UIADD3 UR34, UPT, UPT, UR4, 0xa0, URZ ;  /* 0x000000a004227890 */ /* 0x000fe4000fffe0ff */
[----:B-1----:R-:W-:Y:S02]  /*45e0*/  UIADD3 UR36, UPT, UPT, UR4, 0xc0, URZ ;  /* 0x000000c004247890 */ /* 0x002fe4000fffe0ff */
[----:B------:R-:W-:Y:S02]  /*45f0*/  UIADD3 UR38, UPT, UPT, UR4, 0xe0, URZ ;  /* 0x000000e004267890 */ /* 0x000fe4000fffe0ff */
[----:B------:R-:W-:Y:S02]  /*4600*/  UIADD3 UR24, UPT, UPT, UR8, 0x2, URZ ;  /* 0x0000000208187890 */ /* 0x000fe4000fffe0ff */
[----:B------:R-:W-:Y:S02]  /*4610*/  UIADD3 UR22, UPT, UPT, UR6, 0x2, URZ ;  /* 0x0000000206167890 */ /* 0x000fe4000fffe0ff */
[----:B------:R-:W-:Y:S02]  /*4620*/  UIADD3 UR20, UPT, UPT, UR8, 0x4, URZ ;  /* 0x0000000408147890 */ /* 0x000fe4000fffe0ff */
[----:B------:R-:W-:Y:S02]  /*4630*/  UIADD3 UR18, UPT, UPT, UR6, 0x4, URZ ;  /* 0x0000000406127890 */ /* 0x000fe4000fffe0ff */
[----:B------:R-:W-:Y:S02]  /*4640*/  UIADD3 UR16, UPT, UPT, UR8, 0x6, URZ ;  /* 0x0000000608107890 */ /* 0x000fe4000fffe0ff */
[----:B------:R-:W-:Y:S02]  /*4650*/  UIADD3 UR14, UPT, UPT, UR6, 0x6, URZ ;  /* 0x00000006060e7890 */ /* 0x000fe4000fffe0ff */
[----:B------:R-:W-:Y:S01]  /*4660*/  UIADD3 UR49, UPT, UPT, UR7, 0x18, URZ ;  /* 0x0000001807317890 */ /* 0x000fe2000fffe0ff */
[----:B------:R-:W-:Y:S01]  /*4670*/  UMOV UR11, 0x4008 ;  /* 0x00004008000b7882 */ /* 0x000fe20000000000 */
[----:B------:R-:W-:Y:S01]  /*4680*/  UMOV UR41, 0x4008 ;  /* 0x0000400800297882 */ /* 0x000fe20000000000 */
[----:B------:R1:W-:Y:S01]  /*4690*/  UTCCP.T.S.4x32dp128bit tmem[UR12+0x1c0], gdesc[UR10] ;  /* 0x0001c00a0c0079e7 */ /* 0x0003e20009100000 */
[----:B------:R-:W-:Y:S01]  /*46a0*/  UTCCP.T.S.4x32dp128bit tmem[UR12+0x1c4], gdesc[UR40] ;  /* 0x0001c4280c0079e7 */ /* 0x000fe20009100000 */
[----:B------:R-:W-:Y:S01]  /*46b0*/  UMOV UR43, 0x4008 ;  /* 0x00004008002b7882 */ /* 0x000fe20000000000 */
[----:B------:R-:W-:Y:S01]  /*46c0*/  UMOV UR45, 0x4008 ;  /* 0x00004008002d7882 */ /* 0x000fe20000000000 */
[----:B------:R-:W-:Y:S01]  /*46d0*/  UTCCP.T.S.4x32dp128bit tmem[UR12+0x1c8], gdesc[UR42] ;  /* 0x0001c82a0c0079e7 */ /* 0x000fe20009100000 */
[----:B------:R-:W-:Y:S01]  /*46e0*/  UTCCP.T.S.4x32dp128bit tmem[UR12+0x1cc], gdesc[UR44] ;  /* 0x0001cc2c0c0079e7 */ /* 0x000fe20009100000 */
        /* <DEDUP_REMOVED lines=18> */
[----:B-1----:R-:W-:Y:S01]  /*4810*/  UIADD3 UR10, UPT, UPT, UR13, -0x1, URZ ;  /* 0xffffffff0d0a7890 */ /* 0x002fe2000fffe0ff */
[----:B------:R1:W-:Y:S01]  /*4820*/  UTCOMMA.4X gdesc[UR6], gdesc[UR8], tmem[UR46], tmem[UR58], idesc[UR59], tmem[UR66], UP0 ;  /* 0x80423a08060075ea */ /* 0x0003e2000800002e */
[----:B------:R-:W-:Y:S01]  /*4830*/  UMOV UR25, 0x40004040 ;  /* 0x4000404000197882 */ /* 0x000fe20000000000 */
[----:B------:R-:W-:Y:S01]  /*4840*/  UMOV UR23, 0x40004040 ;  /* 0x4000404000177882 */ /* 0x000fe20000000000 */
[----:B------:R-:W-:Y:S01]  /*4850*/  UMOV UR21, 0x40004040 ;  /* 0x4000404000157882 */ /* 0x000fe20000000000 */
[----:B------:R4:W-:Y:S01]  /*4860*/  UTCOMMA.4X gdesc[UR22], gdesc[UR24], tmem[UR46], tmem[UR56], idesc[UR57], tmem[UR64], UPT ;  /* 0x80403818160075ea */ /* 0x0009e2000b80002e */
[----:B------:R-:W-:Y:S01]  /*4870*/  UMOV UR19, 0x40004040 ;  /* 0x4000404000137882 */ /* 0x000fe20000000000 */
[----:B------:R-:W-:Y:S01]  /*4880*/  UMOV UR17, 0x40004040 ;  /* 0x4000404000117882 */ /* 0x000fe20000000000 */
[----:B--2---:R-:W-:Y:S01]  /*4890*/  UIADD3 UR5, UPT, UPT, UR13, 0x1, URZ ;  /* 0x000000010d057890 */ /* 0x004fe2000fffe0ff */
[----:B------:R4:W-:Y:S01]  /*48a0*/  UTCOMMA.4X gdesc[UR18], gdesc[UR20], tmem[UR46], tmem[UR54], idesc[UR55], tmem[UR62], UPT ;  /* 0x803e3614120075ea */ /* 0x0009e2000b80002e */
[----:B------:R-:W-:Y:S01]  /*48b0*/  UMOV UR15, 0x40004040 ;  /* 0x40004040000f7882 */ /* 0x000fe20000000000 */
[----:B------:R-:W-:Y:S01]  /*48c0*/  UMOV UR4, 0x1 ;  /* 0x0000000100047882 */ /* 0x000fe20000000000 */
[----:B------:R4:W-:Y:S01]  /*48d0*/  UTCOMMA.4X gdesc[UR14], gdesc[UR16], tmem[UR46], tmem[UR52], idesc[UR53], tmem[UR60], UPT ;  /* 0x803c34100e0075ea */ /* 0x0009e2000b80002e */
[----:B------:R4:W-:Y:S01]  /*48e0*/  UTCBAR.MULTICAST [UR49], URZ, UR48 ;  /* 0x000000ff310073e9 */ /* 0x0009e20008000830 */
[----:B------:R-:W-:Y:S01]  /*48f0*/  UMOV UR13, UR10 ;  /* 0x0000000a000d7c82 */ /* 0x000fe20008000000 */
[----:B-1----:R-:W-:Y:S01]  /*4900*/  UMOV UR9, 0x1 ;  /* 0x0000000100097882 */ /* 0x002fe20000000000 */
[----:B---3--:R-:W-:Y:S01]  /*4910*/  @P1 VOTEU.ANY UP0, P0 ;  /* 0x0000000000ff1886 */ /* 0x008fe20000000100 */
[----:B------:R-:W-:Y:S02]  /*4920*/  @UP1 USEL UR4, URZ, 0x1, !UP0 ;  /* 0x00000001ff041887 */ /* 0x000fe4000c000000 */
[----:B------:R-:W-:Y:S03]  /*4930*/  UISETP.GT.U32.AND UP0, UPT, UR5, 0x1, UPT ;  /* 0x000000010500788c */ /* 0x000fe6000bf04070 */
[----:B------:R-:W-:Y:S06]  /*4940*/  UMOV UR5, UR47 ;  /* 0x0000002f00057c82 */ /* 0x000fec0008000000 */
[----:B----4-:R-:W-:Y:S05]  /*4950*/  BRA.U UP0, `(.L_x_73) ;  /* 0xfffffff900a07547 */ /* 0x010fea000b83ffff */
.L_x_70:
[----:B------:R-:W-:Y:S01]  /*4960*/  UIADD3 UR4, UPT, UPT, UR50, 0xa0, URZ ;  /* 0x000000a032047890 */ /* 0x000fe2000fffe0ff */
[----:B------:R-:W-:Y:S01]  /*4970*/  ISETP.NE.AND P0, PT, R9, 0x2, PT ;  /* 0x000000020900780c */ /* 0x000fe20003f05270 */
[----:B--2---:R-:W-:-:S03]  /*4980*/  UMOV UR13, UR71 ;  /* 0x00000047000d7c82 */ /* 0x004fc60008000000 */
[----:B------:R-:W-:Y:S02]  /*4990*/  SEL R5, RZ, 0x1, P0 ;  /* 0x00000001ff057807 */ /* 0x000fe40000000000 */
[----:B------:R-:W-:Y:S02]  /*49a0*/  SEL R9, R9, RZ, P0 ;  /* 0x000000ff09097207 */ /* 0x000fe40000000000 */
[----:B------:R2:W-:Y:S01]  /*49b0*/  UTCBAR [UR4], URZ ;  /* 0x000000ff040073e9 */ /* 0x0005e200080000ff */
[----:B------:R-:W-:Y:S01]  /*49c0*/  LOP3.LUT R8, R8, R5, RZ, 0x3c, !PT ;  /* 0x0000000508087212 */ /* 0x000fe200078e3cff */
[----:B------:R-:W-:Y:S06]  /*49d0*/  @P2 BRA `(.L_x_74) ;  /* 0xfffffff000a02947 */ /* 0x000fec000383ffff */
[----:B------:R-:W3:Y:S01]  /*49e0*/  S2UR UR6, SR_CgaCtaId ;  /* 0x00000000000679c3 */ /* 0x000ee20000008800 */
[----:B------:R-:W-:Y:S01]  /*49f0*/  ELECT P0, URZ, PT ;  /* 0x0000000000ff782f */ /* 0x000fe20003800000 */
[----:B------:R-:W-:Y:S01]  /*4a00*/  IMAD.MOV.U32 R0, RZ, RZ, 0x1 ;  /* 0x00000001ff007424 */ /* 0x000fe200078e00ff */
[----:B--2---:R-:W-:Y:S01]  /*4a10*/  UMOV UR4, 0x40 ;  /* 0x0000004000047882 */ /* 0x004fe20000000000 */
[----:B------:R-:W-:-:S04]  /*4a20*/  SHF.L.U32 R3, RZ, 0x1f, RZ ;  /* 0x0000001fff037819 */ /* 0x000fc800000006ff */
[----:B------:R-:W-:Y:S01]  /*4a30*/  UVIRTCOUNT.DEALLOC.SMPOOL 0x80 ;  /* 0x000000800000784c */ /* 0x000fe20000000000 */
[----:B---3--:R-:W-:-:S09]  /*4a40*/  ULEA UR6, UR6, UR4, 0x18 ;  /* 0x0000000406067291 */ /* 0x008fd2000f8ec0ff */
[----:B------:R2:W-:Y:S01]  /*4a50*/  @P0 STS.U8 [UR6+0x1c], R0 ;  /* 0x00001c00ff000988 */ /* 0x0005e20008000006 */
[----:B------:R-:W3:Y:S02]  /*4a60*/  SYNCS.PHASECHK.TRANS64.TRYWAIT P0, [UR50+0xd0], R3 ;  /* 0x0000d003ff0075a7 */ /* 0x000ee40008001132 */
[----:B--23--:R-:W-:Y:S05]  /*4a70*/  @!P0 BRA `(.L_x_75) ;  /* 0x000000e800c48947 */ /* 0x00cfea0003800000 */
.L_x_214:
[----:B------:R-:W-:Y:S01]  /*4a80*/  NOP ;  /* 0x0000000000007918 */ /* 0x000fe20000000000 */
[----:B--2---:R-:W2:Y:S01]  /*4a90*/  LDS R0, [UR6+0x14] ;  /* 0x00001406ff007984 */ /* 0x004ea20008000800 */
[----:B------:R-:W-:Y:S01]  /*4aa0*/  ULOP3.LUT UR4, UR12, 0xffff, URZ, 0xc0, !UPT ;  /* 0x0000ffff0c047892 */ /* 0x000fe2000f8ec0ff */
[----:B------:R-:W-:Y:S01]  /*4ab0*/  UMOV UR5, 0xffff ;  /* 0x0000ffff00057882 */ /* 0x000fe20000000000 */
[----:B------:R-:W-:Y:S02]  /*4ac0*/  UMOV UR7, 0x1 ;  /* 0x0000000100077882 */ /* 0x000fe40000000000 */
[----:B------:R-:W-:-:S04]  /*4ad0*/  USHF.R.U32.HI UR4, URZ, 0x5, UR4 ;  /* 0x00000005ff047899 */ /* 0x000fc80008011604 */
[----:B------:R-:W-:Y:S02]  /*4ae0*/  USHF.L.U32 UR5, UR5, UR4, URZ ;  /* 0x0000000405057299 */ /* 0x000fe400080006ff */
[----:B------:R-:W-:-:S04]  /*4af0*/  USHF.L.U32 UR4, UR7, UR4, URZ ;  /* 0x0000000407047299 */ /* 0x000fc800080006ff */
[----:B--2---:R-:W-:-:S04]  /*4b00*/  LOP3.LUT R0, R0, UR5, RZ, 0xc0, !PT ;  /* 0x0000000500007c12 */ /* 0x004fc8000f8ec0ff */
[----:B------:R-:W-:-:S13]  /*4b10*/  ISETP.NE.AND P0, PT, R0, UR5, PT ;  /* 0x0000000500007c0c */ /* 0x000fda000bf05270 */
[----:B------:R-:W-:Y:S05]  /*4b20*/  @P0 BRA `(.L_x_76) ;  /* 0x0000000000580947 */ /* 0x000fea0003800000 */
[----:B------:R-:W2:Y:S02]  /*4b30*/  LDS R0, [UR6+0x18] ;  /* 0x00001806ff007984 */ /* 0x000ea40008000800 */
[----:B--2---:R-:W-:-:S04]  /*4b40*/  LOP3.LUT R0, R0, UR4, RZ, 0xc0, !PT ;  /* 0x0000000400007c12 */ /* 0x004fc8000f8ec0ff */
[----:B------:R-:W-:-:S13]  /*4b50*/  ISETP.NE.AND P0, PT, R0, UR4, PT ;  /* 0x0000000400007c0c */ /* 0x000fda000bf05270 */
[----:B------:R-:W-:Y:S05]  /*4b60*/  @P0 BRA `(.L_x_77) ;  /* 0x00000000003c0947 */ /* 0x000fea0003800000 */
[----:B------:R-:W2:Y:S01]  /*4b70*/  S2R R2, SR_LANEID ;  /* 0x0000000000027919 */ /* 0x000ea20000000000 */
[----:B------:R-:W-:Y:S01]  /*4b80*/  ULOP3.LUT UR5, URZ, UR5, URZ, 0x33, !UPT ;  /* 0x00000005ff057292 */ /* 0x000fe2000f8e33ff */
[----:B------:R-:W-:Y:S01]  /*4b90*/  LOP3.LUT R4, RZ, UR4, RZ, 0x33, !PT ;  /* 0x00000004ff047c12 */ /* 0x000fe2000f8e33ff */
[----:B------:R-:W-:Y:S02]  /*4ba0*/  VOTEU.ANY UR4, UPT, PT ;  /* 0x0000000000047886 */ /* 0x000fe400038e0100 */
[----:B------:R-:W-:Y:S01]  /*4bb0*/  UFLO.U32 UR4, UR4 ;  /* 0x00000004000472bd */ /* 0x000fe200080e0000 */
[----:B------:R-:W3:Y:S01]  /*4bc0*/  REDUX UR7, R4 ;  /* 0x00000000040773c4 */ /* 0x000ee20000000000 */
[----:B------:R-:W-:-:S06]  /*4bd0*/  IMAD.U32 R0, RZ, RZ, UR5 ;  /* 0x00000005ff007e24 */ /* 0x000fcc000f8e00ff */
[----:B------:R4:W-:Y:S01]  /*4be0*/  UTCATOMSWS.AND URZ, UR5 ;  /* 0x0000000500ff79e3 */ /* 0x0009e20008000000 */
[----:B------:R-:W1:Y:S01]  /*4bf0*/  REDUX UR8, R0 ;  /* 0x00000000000873c4 */ /* 0x000e620000000000 */
[----:B--2---:R-:W-:Y:S01]  /*4c00*/  ISETP.EQ.U32.AND P0, PT, R2, UR4, PT ;  /* 0x0000000402007c0c */ /* 0x004fe2000bf02070 */
[----:B---3--:R-:W-:Y:S01]  /*4c10*/  IMAD.U32 R2, RZ, RZ, UR7 ;  /* 0x00000007ff027e24 */ /* 0x008fe2000f8e00ff */
[----:B-1----:R-:W-:-:S11]  /*4c20*/  MOV R3, UR8 ;  /* 0x0000000800037c02 */ /* 0x002fd60008000f00 */
[----:B------:R4:W-:Y:S04]  /*4c30*/  @P0 ATOMS.AND RZ, [UR6+0x14], R3 ;  /* 0x00001403ffff098c */ /* 0x0009e8000a800006 */
[----:B------:R4:W-:Y:S01]  /*4c40*/  @P0 ATOMS.AND RZ, [UR6+0x18], R2 ;  /* 0x00001802ffff098c */ /* 0x0009e2000a800006 */
[----:B------:R-:W-:Y:S05]  /*4c50*/  BRA `(.L_x_78) ;  /* 0x0000000000147947 */ /* 0x000fea0003800000 */
.L_x_77:
[----:B------:R-:W-:Y:S02]  /*4c60*/  MOV R2, 0x4c80 ;  /* 0x00004c8000027802 */ /* 0x000fe40000000f00 */
[----:B-1---5:R-:W-:Y:S05]  /*4c70*/  CALL.REL.NOINC `($__internal_0_$__cuda_sm10x_tcgen05_guardrail_trap_col_being_dealloced_not_returned_by_alloc) ;  /* 0x000000f000607944 */ /* 0x022fea0003c00000 */
[----:B------:R-:W-:Y:S05]  /*4c80*/  BRA `(.L_x_78) ;  /* 0x0000000000087947 */ /* 0x000fea0003800000 */
.L_x_76:
[----:B------:R-:W-:Y:S02]  /*4c90*/  MOV R2, 0x4cb0 ;  /* 0x00004cb000027802 */ /* 0x000fe40000000f00 */
[----:B-1---5:R-:W-:Y:S05]  /*4ca0*/  CALL.REL.NOINC `($__internal_2_$__cuda_sm10x_tcgen05_guardrail_trap_unallocated_columns_being_dealloced) ;  /* 0x000000f0006c7944 */ /* 0x022fea0003c00000 */
.L_x_78:
[----:B------:R-:W-:Y:S01]  /*4cb0*/  NOP ;  /* 0x0000000000007918 */ /* 0x000fe20000000000 */
[----:B----4-:R-:W-:Y:S05]  /*4cc0*/  EXIT ;  /* 0x000000000000794d */ /* 0x010fea0003800000 */
.L_x_58:
[----:B------:R-:W-:-:S09]  /*4cd0*/  UISETP.NE.OR UP0, UPT, UR21, 0x3, !UP4 ;  /* 0x000000031500788c */ /* 0x000fd2000e705670 */
[----:B------:R-:W-:Y:S05]  /*4ce0*/  BRA.U UP0, `(.L_x_79) ;  /* 0x0000001900bc7547 */ /* 0x000fea000b800000 */
[----:B------:R-:W2:Y:S01]  /*4cf0*/  S2UR UR10, SR_CgaCtaId ;  /* 0x00000000000a79c3 */ /* 0x000ea20000008800 */
[----:B------:R-:W3:Y:S01]  /*4d00*/  LDCU UR54, c[0x0][0x370] ;  /* 0x00006e00ff3677ac */ /* 0x000ee20008000800 */
[----:B------:R-:W-:Y:S01]  /*4d10*/  HFMA2 R14, -RZ, RZ, 0, 0 ;  /* 0x00000000ff0e7431 */ /* 0x000fe200000001ff */
[----:B------:R-:W-:Y:S01]  /*4d20*/  MOV R13, RZ ;  /* 0x000000ff000d7202 */ /* 0x000fe20000000f00 */
[----:B------:R-:W-:Y:S01]  /*4d30*/  HFMA2 R7, -RZ, RZ, 0, 0.0078125 ;  /* 0x00002000ff077431 */ /* 0x000fe200000001ff */
[----:B------:R-:W3:Y:S03]  /*4d40*/  LDCU.128 UR64, c[0x0][0xf10] ;  /* 0x0001e200ff4077ac */ /* 0x000ee60008000c00 */
[----:B------:R-:W4:Y:S01]  /*4d50*/  LDC.64 R16, c[0x0][0x348] ;  /* 0x0000d200ff107b82 */ /* 0x000f220000000a00 */
[----:B------:R-:W1:Y:S01]  /*4d60*/  LDCU UR53, c[0x0][0x374] ;  /* 0x00006e80ff3577ac */ /* 0x000e620008000800 */
[----:B------:R-:W2:Y:S06]  /*4d70*/  LDCU UR15, c[0x0][0xf0c] ;  /* 0x0001e180ff0f77ac */ /* 0x000eac0008000800 */
[----:B------:R-:W4:Y:S01]  /*4d80*/  LDC.64 R2, c[0x0][0xc88] ;  /* 0x00032200ff027b82 */ /* 0x000f220000000a00 */
[----:B------:R-:W4:Y:S01]  /*4d90*/  LDCU UR62, c[0x0][0xf20] ;  /* 0x0001e400ff3e77ac */ /* 0x000f220008000800 */
[----:B------:R-:W4:Y:S06]  /*4da0*/  LDCU UR4, c[0x0][0xf30] ;  /* 0x0001e600ff0477ac */ /* 0x000f2c0008000800 */
[----:B------:R-:W4:Y:S01]  /*4db0*/  LDC.64 R4, c[0x0][0xc90] ;  /* 0x00032400ff047b82 */ /* 0x000f220000000a00 */
[----:B------:R-:W-:Y:S01]  /*4dc0*/  UMOV UR21, 0x400 ;  /* 0x0000040000157882 */ /* 0x000fe20000000000 */
[----:B---3--:R-:W-:-:S02]  /*4dd0*/  UIMAD.WIDE.U32 UR6, UR54, UR64, URZ ;  /* 0x00000040360672a5 */ /* 0x008fc4000f8e00ff */
[----:B-1----:R-:W-:Y:S02]  /*4de0*/  UIMAD.WIDE.U32 UR8, UR53, UR67, URZ ;  /* 0x00000043350872a5 */ /* 0x002fe4000f8e00ff */
[----:B--2---:R-:W-:Y:S02]  /*4df0*/  ULEA UR21, UR10, UR21, 0x18 ;  /* 0x000000150a157291 */ /* 0x004fe4000f8ec0ff */
[----:B------:R-:W-:Y:S02]  /*4e00*/  UPLOP3.LUT UP1, UPT, UPT, UPT, UPT, 0x40, 0x4 ;  /* 0x000000000004789c */ /* 0x000fe40003f2e870 */
[----:B------:R-:W-:Y:S02]  /*4e10*/  UIADD3 UR57, UPT, UPT, UR21, 0x30, URZ ;  /* 0x0000003015397890 */ /* 0x000fe4000fffe0ff */
[----:B------:R-:W-:Y:S02]  /*4e20*/  UIADD3 UR49, UPT, UPT, UR21, 0x38, URZ ;  /* 0x0000003815317890 */ /* 0x000fe4000fffe0ff */
[----:B------:R-:W-:-:S02]  /*4e30*/  UIADD3 UR41, UPT, UPT, UR21, 0x40, URZ ;  /* 0x0000004015297890 */ /* 0x000fc4000fffe0ff */
[----:B------:R-:W-:Y:S01]  /*4e40*/  UIADD3 UR33, UPT, UPT, UR21, 0x48, URZ ;  /* 0x0000004815217890 */ /* 0x000fe2000fffe0ff */
[----:B------:R-:W-:Y:S01]  /*4e50*/  UMOV UR6, UR7 ;  /* 0x0000000700067c82 */ /* 0x000fe20008000000 */
[----:B------:R-:W-:Y:S01]  /*4e60*/  UMOV UR5, UR9 ;  /* 0x0000000900057c82 */ /* 0x000fe20008000000 */
[----:B------:R-:W-:Y:S02]  /*4e70*/  UISETP.GE.AND UP0, UPT, UR45, 0x1, UPT ;  /* 0x000000012d00788c */ /* 0x000fe4000bf06270 */
[----:B------:R-:W-:Y:S01]  /*4e80*/  UISETP.NE.AND UP4, UPT, UR45, 0x1, UPT ;  /* 0x000000012d00788c */ /* 0x000fe2000bf85270 */
[----:B------:R-:W1:Y:S01]  /*4e90*/  LDCU.64 UR22, c[0x0][0xf28] ;  /* 0x0001e500ff1677ac */ /* 0x000e620008000a00 */
[----:B------:R-:W-:Y:S02]  /*4ea0*/  UISETP.NE.AND UP6, UPT, UR15, 0x1, UPT ;  /* 0x000000010f00788c */ /* 0x000fe4000bfc5270 */
[----:B------:R-:W-:Y:S02]  /*4eb0*/  UISETP.NE.AND UP5, UPT, UR66, 0x1, UPT ;  /* 0x000000014200788c */ /* 0x000fe4000bfa5270 */
[----:B------:R-:W-:-:S02]  /*4ec0*/  USHF.R.U32.HI UR61, URZ, UR65, UR6 ;  /* 0x00000041ff3d7299 */ /* 0x000fc40008011606 */
[----:B------:R-:W-:Y:S02]  /*4ed0*/  UPRMT UR46, UR10, 0x654, UR57 ;  /* 0x000006540a2e7896 */ /* 0x000fe40008000039 */
[----:B------:R-:W-:Y:S02]  /*4ee0*/  UPRMT UR39, UR10, 0x654, UR49 ;  /* 0x000006540a277896 */ /* 0x000fe40008000031 */
[----:B------:R-:W-:Y:S02]  /*4ef0*/  UPRMT UR38, UR10, 0x654, UR41 ;  /* 0x000006540a267896 */ /* 0x000fe40008000029 */
[----:B------:R-:W-:Y:S02]  /*4f00*/  UPRMT UR37, UR10, 0x654, UR33 ;  /* 0x000006540a257896 */ /* 0x000fe40008000021 */
[----:B----4-:R-:W-:Y:S02]  /*4f10*/  USHF.R.U32.HI UR55, URZ, UR62, UR5 ;  /* 0x0000003eff377299 */ /* 0x010fe40008011605 */
[----:B------:R-:W-:Y:S01]  /*4f20*/  UISETP.NE.AND UP3, UPT, UR4, 0x1, UPT ;  /* 0x000000010400788c */ /* 0x000fe2000bf65270 */
[----:B-1----:R-:W-:-:S10]  /*4f30*/  UMOV UR29, URZ ;  /* 0x000000ff001d7c82 */ /* 0x002fd40008000000 */
.L_x_94:
[C---:B------:R-:W-:Y:S02]  /*4f40*/  LEA R12, R14.reuse, UR21, 0x3 ;  /* 0x000000150e0c7c11 */ /* 0x040fe4000f8e18ff */
[----:B------:R-:W-:Y:S02]  /*4f50*/  SHF.L.U32 R9, R13, 0x1f, RZ ;  /* 0x0000001f0d097819 */ /* 0x000fe400000006ff */
[----:B------:R-:W-:Y:S02]  /*4f60*/  LEA R10, R14, UR21, 0x4 ;  /* 0x000000150e0a7c11 */ /* 0x000fe4000f8e20ff */
[----:B------:R-:W1:Y:S02]  /*4f70*/  SYNCS.PHASECHK.TRANS64.TRYWAIT P0, [R12+URZ+0x80], R9 ;  /* 0x000080090c0075a7 */ /* 0x000e6400080011ff */
[----:B-12---:R-:W-:Y:S05]  /*4f80*/  @!P0 BRA `(.L_x_80) ;  /* 0x000000e400988947 */ /* 0x006fea0003800000 */
.L_x_215:
[----:B-1----:R-:W1:Y:S01]  /*4f90*/  LDS.128 R8, [R10+0xe0] ;  /* 0x0000e0000a087984 */ /* 0x002e620000000c00 */
[----:B------:R-:W-:Y:S01]  /*4fa0*/  UISETP.GE.AND UP0, UPT, UR45, 0x1, UPT ;  /* 0x000000012d00788c */ /* 0x000fe2000bf06270 */
[----:B------:R-:W-:Y:S01]  /*4fb0*/  @!PT LDS RZ, [RZ] ;  /* 0x00000000fffff984 */ /* 0x000fe20000000800 */
[----:B------:R-:W-:Y:S01]  /*4fc0*/  @!PT LDS RZ, [RZ] ;  /* 0x00000000fffff984 */ /* 0x000fe20000000800 */
[----:B------:R-:W-:Y:S01]  /*4fd0*/  @!PT LDS RZ, [RZ] ;  /* 0x00000000fffff984 */ /* 0x000fe20000000800 */
[----:B------:R-:W-:Y:S01]  /*4fe0*/  @!PT LDS RZ, [RZ] ;  /* 0x00000000fffff984 */ /* 0x000fe20000000800 */
[----:B------:R2:W-:Y:S06]  /*4ff0*/  MEMBAR.ALL.CTA ;  /* 0x0000000000007992 */ /* 0x0005ec0000008000 */
[----:B--2---:R-:W2:Y:S01]  /*5000*/  FENCE.VIEW.ASYNC.S ;  /* 0x00000000000073c6 */ /* 0x004ea20000000000 */
[----:B-1----:R-:W-:Y:S11]  /*5010*/  LOP3.LUT P0, RZ, R10, 0x1, RZ, 0xc0, !PT ;  /* 0x000000010aff7812 */ /* 0x002ff6000780c0ff */
[----:B------:R-:W-:Y:S02]  /*5020*/  @!UPT UIADD3 URZ, UPT, UPT, URZ, URZ, URZ ;  /* 0x000000fffffff290 */ /* 0x000fe4000fffe0ff */
[----:B--2---:R-:W-:Y:S01]  /*5030*/  VOTEU.ANY UP2, P0 ;  /* 0x0000000000ff7886 */ /* 0x004fe20000040100 */
[----:B------:R-:W-:Y:S11]  /*5040*/  PLOP3.LUT P0, PT, PT, PT, UP2, 0x80, 0x8 ;  /* 0x000000000008781c */ /* 0x000ff60003f0f028 */
[----:B------:R-:W-:Y:S02]  /*5050*/  @!UPT UIADD3 URZ, UPT, UPT, URZ, URZ, URZ ;  /* 0x000000fffffff290 */ /* 0x000fe4000fffe0ff */
[----:B------:R-:W-:Y:S02]  /*5060*/  @P0 SHF.R.U32.HI R0, RZ, 0x10, R9 ;  /* 0x00000010ff000819 */ /* 0x000fe40000011609 */
[----:B------:R-:W-:Y:S02]  /*5070*/  @P0 MOV R6, R8 ;  /* 0x0000000800060202 */ /* 0x000fe40000000f00 */
[----:B------:R-:W-:Y:S01]  /*5080*/  @P0 R2UR UR4, R0 ;  /* 0x00000000000402ca */ /* 0x000fe200000e0000 */
[----:B------:R-:W-:Y:S01]  /*5090*/  VIADD R0, R12, 0x90 ;  /* 0x000000900c007836 */ /* 0x000fe20000000000 */
[----:B------:R-:W-:Y:S02]  /*50a0*/  @P0 LOP3.LUT R8, R9, 0xffff, RZ, 0xc0, !PT ;  /* 0x0000ffff09080812 */ /* 0x000fe400078ec0ff */
[----:B------:R-:W-:Y:S02]  /*50b0*/  @P0 R2UR UR6, R6 ;  /* 0x00000000060602ca */ /* 0x000fe400000e0000 */
[----:B------:R-:W-:Y:S02]  /*50c0*/  PRMT R0, RZ, 0x654, R0 ;  /* 0x00000654ff007816 */ /* 0x000fe40000000000 */
[----:B------:R-:W-:Y:S02]  /*50d0*/  @P0 R2UR UR5, R8 ;  /* 0x00000000080502ca */ /* 0x000fe400000e0000 */
[----:B------:R1:W-:Y:S03]  /*50e0*/  SYNCS.ARRIVE.TRANS64.RED.A1T0 RZ, [R0+URZ], RZ ;  /* 0x000000ff00ff79a7 */ /* 0x0003e600081004ff */
[----:B------:R-:W-:Y:S04]  /*50f0*/  @UP2 UMOV UR47, UR4 ;  /* 0x00000004002f2c82 */ /* 0x000fe80008000000 */
[----:B------:R-:W-:Y:S04]  /*5100*/  @UP2 UMOV UR14, UR6 ;  /* 0x00000006000e2c82 */ /* 0x000fe80008000000 */
[----:B------:R-:W-:Y:S01]  /*5110*/  @UP2 UMOV UR13, UR5 ;  /* 0x00000005000d2c82 */ /* 0x000fe20008000000 */
[----:B------:R-:W-:Y:S05]  /*5120*/  BRA.U !UP0, `(.L_x_81) ;  /* 0x0000000108a47547 */ /* 0x000fea000b800000 */
[----:B------:R-:W-:Y:S02]  /*5130*/  UIMAD.WIDE.U32 UR16, UR13, UR67, URZ ;  /* 0x000000430d1072a5 */ /* 0x000fe4000f8e00ff */
[----:B------:R-:W-:Y:S02]  /*5140*/  UIMAD.WIDE.U32 UR18, UR14, UR64, URZ ;  /* 0x000000400e1272a5 */ /* 0x000fe4000f8e00ff */
[----:B------:R-:W-:Y:S02]  /*5150*/  USEL UR4, UR53, UR55, !UP5 ;  /* 0x0000003735047287 */ /* 0x000fe4000e800000 */
[----:B------:R-:W-:Y:S02]  /*5160*/  USEL UR7, UR54, UR61, !UP6 ;  /* 0x0000003d36077287 */ /* 0x000fe4000f000000 */
[----:B------:R-:W-:Y:S02]  /*5170*/  UIMAD.WIDE.U32 UR8, UR4, UR22, URZ ;  /* 0x00000016040872a5 */ /* 0x000fe4000f8e00ff */
[----:B------:R-:W-:Y:S01]  /*5180*/  UIMAD.WIDE.U32 UR10, UR7, UR22, URZ ;  /* 0x00000016070a72a5 */ /* 0x000fe2000f8e00ff */
[----:B------:R-:W-:Y:S02]  /*5190*/  UMOV UR5, UR17 ;  /* 0x0000001100057c82 */ /* 0x000fe40008000000 */
[----:B------:R-:W-:Y:S03]  /*51a0*/  USHF.R.U32.HI UR6, URZ, UR62, UR5 ;  /* 0x0000003eff067299 */ /* 0x000fe60008011605 */
[----:B------:R-:W-:Y:S01]  /*51b0*/  UMOV UR5, UR19 ;  /* 0x0000001300057c82 */ /* 0x000fe20008000000 */
[----:B------:R-:W-:Y:S02]  /*51c0*/  USEL UR6, UR13, UR6, !UP5 ;  /* 0x000000060d067287 */ /* 0x000fe4000e800000 */
[----:B------:R-:W-:Y:S03]  /*51d0*/  USHF.R.U32.HI UR12, URZ, UR65, UR5 ;  /* 0x00000041ff0c7299 */ /* 0x000fe60008011605 */
[----:B------:R-:W-:Y:S02]  /*51e0*/  UMOV UR5, UR9 ;  /* 0x0000000900057c82 */ /* 0x000fe40008000000 */
[----:B------:R-:W-:Y:S03]  /*51f0*/  @UP4 USHF.R.U32.HI UR4, URZ, UR23, UR5 ;  /* 0x00000017ff044299 */ /* 0x000fe60008011605 */
[----:B------:R-:W-:Y:S01]  /*5200*/  UMOV UR5, UR11 ;  /* 0x0000000b00057c82 */ /* 0x000fe20008000000 */
[----:B------:R-:W-:Y:S02]  /*5210*/  UIMAD UR4, UR45, UR4, URZ ;  /* 0x000000042d0472a4 */ /* 0x000fe4000f8e02ff */
[----:B------:R-:W-:Y:S02]  /*5220*/  @UP4 USHF.R.U32.HI UR7, URZ, UR23, UR5 ;  /* 0x00000017ff074299 */ /* 0x000fe40008011605 */
[----:B------:R-:W-:Y:S02]  /*5230*/  UIMAD.WIDE.U32 UR10, UR6, UR22, URZ ;  /* 0x00000016060a72a5 */ /* 0x000fe4000f8e00ff */
[----:B------:R-:W-:Y:S02]  /*5240*/  USEL UR5, UR14, UR12, !UP6 ;  /* 0x0000000c0e057287 */ /* 0x000fe4000f000000 */
[----:B------:R-:W-:Y:S02]  /*5250*/  UIMAD UR8, UR45, UR7, URZ ;  /* 0x000000072d0872a4 */ /* 0x000fe4000f8e02ff */
[----:B------:R-:W-:Y:S03]  /*5260*/  UISETP.GE.AND UP0, UPT, UR6, UR4, UPT ;  /* 0x000000040600728c */ /* 0x000fe6000bf06270 */
[----:B------:R-:W-:Y:S01]  /*5270*/  UMOV UR4, UR11 ;  /* 0x0000000b00047c82 */ /* 0x000fe20008000000 */
[----:B------:R-:W-:Y:S02]  /*5280*/  UISETP.GE.OR UP0, UPT, UR5, UR8, UP0 ;  /* 0x000000080500728c */ /* 0x000fe40008706670 */
[----:B------:R-:W-:Y:S02]  /*5290*/  USHF.R.U32.HI UR4, URZ, UR23, UR4 ;  /* 0x00000017ff047299 */ /* 0x000fe40008011604 */
[----:B------:R-:W-:Y:S02]  /*52a0*/  UIMAD.WIDE.U32 UR8, UR5, UR22, URZ ;  /* 0x00000016050872a5 */ /* 0x000fe4000f8e00ff */
[----:B------:R-:W-:Y:S04]  /*52b0*/  USEL UR10, UR6, UR4, !UP4 ;  /* 0x00000004060a7287 */ /* 0x000fe8000e000000 */
[----:B------:R-:W-:Y:S01]  /*52c0*/  UIADD3 UR11, UPT, UPT, -UR10, URZ, URZ ;  /* 0x000000ff0a0b7290 */ /* 0x000fe2000fffe1ff */
[----:B------:R-:W-:Y:S02]  /*52d0*/  @!UP0 UMOV UR4, UR9 ;  /* 0x0000000900048c82 */ /* 0x000fe40008000000 */
[----:B------:R-:W-:Y:S02]  /*52e0*/  @!UP0 USHF.R.U32.HI UR4, URZ, UR23, UR4 ;  /* 0x00000017ff048299 */ /* 0x000fe40008011604 */
[----:B------:R-:W-:Y:S02]  /*52f0*/  UIMAD UR8, UR45, UR11, UR6 ;  /* 0x0000000b2d0872a4 */ /* 0x000fe4000f8e0206 */
[----:B------:R-:W-:Y:S04]  /*5300*/  @!UP0 USEL UR4, UR5, UR4, !UP4 ;  /* 0x0000000405048287 */ /* 0x000fe8000e000000 */
[----:B------:R-:W-:Y:S02]  /*5310*/  @!UP0 UIMAD UR7, UR7, UR8, UR4 ;  /* 0x00000008070782a4 */ /* 0x000fe4000f8e0204 */
[----:B------:R-:W-:Y:S02]  /*5320*/  @!UP0 UIADD3 UR9, UPT, UPT, UR10, -UR4, URZ ;  /* 0x800000040a098290 */ /* 0x000fe4000fffe0ff */
[----:B------:R-:W-:Y:S02]  /*5330*/  UIADD3 UR8, UPT, UPT, -UR6, URZ, URZ ;  /* 0x000000ff06087290 */ /* 0x000fe4000fffe1ff */
[----:B------:R-:W-:Y:S02]  /*5340*/  UIADD3 UR4, UPT, UPT, -UR5, URZ, URZ ;  /* 0x000000ff05047290 */ /* 0x000fe4000fffe1ff */
[----:B------:R-:W-:Y:S03]  /*5350*/  @!UP0 UIMAD UR6, UR9, UR45, UR5 ;  /* 0x0000002d090682a4 */ /* 0x000fe6000f8e0205 */
[----:B------:R-:W-:Y:S01]  /*5360*/  @!UP0 UMOV UR5, UR7 ;  /* 0x0000000700058c82 */ /* 0x000fe20008000000 */
[----:B------:R-:W-:Y:S02]  /*5370*/  UIMAD UR7, UR15, UR4, UR14 ;  /* 0x000000040f0772a4 */ /* 0x000fe4000f8e020e */
[----:B------:R-:W-:Y:S02]  /*5380*/  UIMAD UR4, UR66, UR8, UR13 ;  /* 0x00000008420472a4 */ /* 0x000fe4000f8e020d */
[----:B------:R-:W-:Y:S02]  /*5390*/  UIMAD UR14, UR5, UR15, UR7 ;  /* 0x0000000f050e72a4 */ /* 0x000fe4000f8e0207 */
[----:B------:R-:W-:Y:S11]  /*53a0*/  UIMAD UR13, UR6, UR66, UR4 ;  /* 0x00000042060d72a4 */ /* 0x000ff6000f8e0204 */
[----:B------:R-:W-:Y:S01]  /*53b0*/  @!UPT UIADD3 URZ, UPT, UPT, URZ, URZ, URZ ;  /* 0x000000fffffff290 */ /* 0x000fe2000fffe0ff */
.L_x_81:
[----:B------:R-:W2:Y:S01]  /*53c0*/  @!UP3 LDCU.128 UR8, c[0x0][0xf10] ;  /* 0x0001e200ff08b7ac */ /* 0x000ea20008000c00 */
[----:B------:R-:W-:Y:S01]  /*53d0*/  IMAD.MOV.U32 R10, RZ, RZ, 0x1 ;  /* 0x00000001ff0a7424 */ /* 0x000fe200078e00ff */
[C---:B------:R-:W-:Y:S02]  /*53e0*/  ISETP.NE.U32.AND P1, PT, R4.reuse, RZ, PT ;  /* 0x000000ff0400720c */ /* 0x040fe40003f25070 */
[----:B------:R-:W-:Y:S02]  /*53f0*/  ISETP.NE.U32.AND P0, PT, R4, RZ, PT ;  /* 0x000000ff0400720c */ /* 0x000fe40003f05070 */
[C---:B------:R-:W-:Y:S01]  /*5400*/  ISETP.NE.AND.EX P1, PT, R5.reuse, RZ, PT, P1 ;  /* 0x000000ff0500720c */ /* 0x040fe20003f25310 */
[----:B------:R-:W3:Y:S01]  /*5410*/  @!UP3 LDCU UR5, c[0x0][0xf0c] ;  /* 0x0001e180ff05b7ac */ /* 0x000ee20008000800 */
[----:B------:R-:W-:Y:S02]  /*5420*/  ISETP.NE.AND.EX P0, PT, R5, RZ, PT, P0 ;  /* 0x000000ff0500720c */ /* 0x000fe40003f05300 */
[----:B------:R-:W-:Y:S01]  /*5430*/  SHF.L.U32 R10, R10, 0x1f, RZ ;  /* 0x0000001f0a0a7819 */ /* 0x000fe200000006ff */
[----:B------:R-:W4:Y:S01]  /*5440*/  @!UP3 LDCU UR4, c[0x0][0xf20] ;  /* 0x0001e400ff04b7ac */ /* 0x000f220008000800 */
[----:B------:R-:W-:Y:S02]  /*5450*/  USHF.L.U32 UR17, UR24, 0x8, URZ ;  /* 0x0000000818117899 */ /* 0x000fe400080006ff */
[----:B--2---:R-:W-:Y:S02]  /*5460*/  UIMAD.WIDE.U32 UR6, UR14, UR8, URZ ;  /* 0x000000080e0672a5 */ /* 0x004fe4000f8e00ff */
[----:B------:R-:W-:Y:S02]  /*5470*/  USHF.L.U32 UR59, UR20, 0x7, URZ ;  /* 0x00000007143b7899 */ /* 0x000fe400080006ff */
[----:B------:R-:W-:Y:S02]  /*5480*/  @!UP3 USHF.R.U32.HI UR7, URZ, UR9, UR7 ;  /* 0x00000009ff07b299 */ /* 0x000fe40008011607 */
[----:B------:R-:W-:Y:S02]  /*5490*/  UIMAD.WIDE.U32 UR8, UR13, UR11, URZ ;  /* 0x0000000b0d0872a5 */ /* 0x000fe4000f8e00ff */
[----:B---3--:R-:W-:Y:S04]  /*54a0*/  @!UP3 UISETP.NE.AND UP0, UPT, UR5, 0x1, UPT ;  /* 0x000000010500b88c */ /* 0x008fe8000bf05270 */
[----:B------:R-:W-:Y:S02]  /*54b0*/  @!UP3 USEL UR7, UR14, UR7, !UP0 ;  /* 0x000000070e07b287 */ /* 0x000fe4000c000000 */
[----:B------:R-:W-:Y:S01]  /*54c0*/  @!UP3 UISETP.NE.AND UP0, UPT, UR10, 0x1, UPT ;  /* 0x000000010a00b88c */ /* 0x000fe2000bf05270 */
[----:B------:R-:W-:Y:S02]  /*54d0*/  @!UP3 UMOV UR6, UR9 ;  /* 0x000000090006bc82 */ /* 0x000fe40008000000 */
[----:B----4-:R-:W-:Y:S04]  /*54e0*/  @!UP3 USHF.R.U32.HI UR6, URZ, UR4, UR6 ;  /* 0x00000004ff06b299 */ /* 0x010fe80008011606 */
[----:B------:R-:W-:Y:S04]  /*54f0*/  @!UP3 USEL UR6, UR13, UR6, !UP0 ;  /* 0x000000060d06b287 */ /* 0x000fe8000c000000 */
[----:B------:R-:W-:Y:S02]  /*5500*/  @!UP3 UIADD3 UR4, UPT, UPT, -UR7, UR6, URZ ;  /* 0x000000060704b290 */ /* 0x000fe4000fffe1ff */
[----:B------:R-:W-:Y:S02]  /*5510*/  @!UP3 UIADD3 UR6, UPT, UPT, UR7, -UR6, URZ ;  /* 0x800000060706b290 */ /* 0x000fe4000fffe0ff */
[----:B------:R-:W-:Y:S02]  /*5520*/  @!UP3 UIMAD UR14, UR4, UR5, UR14 ;  /* 0x00000005040eb2a4 */ /* 0x000fe4000f8e020e */
[----:B------:R-:W-:Y:S01]  /*5530*/  @!UP3 UIMAD UR13, UR6, UR10, UR13 ;  /* 0x0000000a060db2a4 */ /* 0x000fe2000f8e020d */
[----:B------:R-:W-:Y:S11]  /*5540*/  BRA.U UP1, `(.L_x_82) ;  /* 0x0000000101107547 */ /* 0x000ff6000b800000 */
[----:B-1----:R-:W-:Y:S04]  /*5550*/  MOV R0, UR68 ;  /* 0x0000004400007c02 */ /* 0x002fe80008000f00 */
[----:B------:R-:W-:Y:S04]  /*5560*/  SHF.L.U32 R9, R0, 0x1f, RZ ;  /* 0x0000001f00097819 */ /* 0x000fe800000006ff */
[----:B------:R-:W1:Y:S02]  /*5570*/  SYNCS.PHASECHK.TRANS64.TRYWAIT P2, [UR21+0x78], R9 ;  /* 0x00007809ff0075a7 */ /* 0x000e640008041115 */
[----:B-1----:R-:W-:Y:S05]  /*5580*/  @!P2 BRA `(.L_x_83) ;  /* 0x000000e0002ca947 */ /* 0x002fea0003800000 */
.L_x_82:
[----:B------:R-:W-:Y:S05]  /*5590*/  @!P1 BRA `(.L_x_84) ;  /* 0x0000000000309947 */ /* 0x000fea0003800000 */
[----:B------:R-:W-:Y:S01]  /*55a0*/  ISETP.NE.U32.AND P1, PT, R2, RZ, PT ;  /* 0x000000ff0200720c */ /* 0x000fe20003f25070 */
[----:B------:R-:W2:Y:S01]  /*55b0*/  LDCU.64 UR4, c[0x0][0x358] ;  /* 0x00006b00ff0477ac */ /* 0x000ea20008000a00 */
[----:B------:R-:W-:Y:S02]  /*55c0*/  IMAD.MOV.U32 R176, RZ, RZ, 0x1 ;  /* 0x00000001ffb07424 */ /* 0x000fe400078e00ff */
[----:B------:R-:W-:Y:S11]  /*55d0*/  ISETP.NE.AND.EX P1, PT, R3, RZ, PT, P1 ;  /* 0x000000ff0300720c */ /* 0x000ff60003f25310 */
[----:B------:R-:W-:Y:S02]  /*55e0*/  @!UPT UIADD3 URZ, UPT, UPT, URZ, URZ, URZ ;  /* 0x000000fffffff290 */ /* 0x000fe4000fffe0ff */
[----:B-1----:R-:W1:Y:S01]  /*55f0*/  @P1 LDC.64 R8, c[0x0][0xc88] ;  /* 0x00032200ff081b82 */ /* 0x002e620000000a00 */
[----:B------:R-:W-:Y:S04]  /*5600*/  @P1 IMAD R0, R4, UR36, RZ ;  /* 0x0000002404001c24 */ /* 0x000fe8000f8e02ff */
[----:B-1----:R-:W-:Y:S04]  /*5610*/  @P1 IMAD.WIDE R8, R0, 0x4, R8 ;  /* 0x0000000400081825 */ /* 0x002fe800078e0208 */
[----:B------:R-:W-:Y:S01]  /*5620*/  HFMA2 R0, -RZ, RZ, 0, 5.9604644775390625e-08 ;  /* 0x00000001ff007431 */ /* 0x000fe200000001ff */
[----:B--2--5:R2:W5:Y:S04]  /*5630*/  @P1 LDG.E R133, desc[UR4][R8.64] ;  /* 0x0000000408851981 */ /* 0x024568000c1e1900 */
[----:B------:R-:W-:Y:S01]  /*5640*/  @!P1 PRMT R176, R0, 0x7610, R176 ;  /* 0x0000761000b09816 */ /* 0x000fe200000000b0 */
[----:B--2---:R-:W3:Y:S06]  /*5650*/  @!P1 LDC R133, c[0x0][0xc80] ;  /* 0x00032000ff859b82 */ /* 0x004eec0000000800 */
.L_x_84:
[----:B---3-5:R-:W-:Y:S01]  /*5660*/  @!P0 FSETP.EQ.AND P1, PT, R133, RZ, PT ;  /* 0x000000ff8500820b */ /* 0x028fe20003f22000 */
[----:B------:R-:W-:Y:S01]  /*5670*/  @!UPT UIADD3 URZ, UPT, UPT, URZ, URZ, URZ ;  /* 0x000000fffffff290 */ /* 0x000fe2000fffe0ff */
[----:B------:R-:W-:Y:S11]  /*5680*/  @!P0 BRA `(.L_x_85) ;  /* 0x0000000000188947 */ /* 0x000ff60003800000 */
[----:B------:R-:W-:Y:S02]  /*5690*/  LOP3.LUT P0, RZ, R176, 0xff, RZ, 0xc0, !PT ;  /* 0x000000ffb0ff7812 */ /* 0x000fe4000780c0ff */
[----:B------:R-:W-:Y:S04]  /*56a0*/  ISETP.NE.U32.AND P1, PT, R2, RZ, PT ;  /* 0x000000ff0200720c */ /* 0x000fe80003f25070 */
[----:B------:R-:W-:Y:S04]  /*56b0*/  ISETP.NE.AND.EX P1, PT, R3, RZ, PT, P1 ;  /* 0x000000ff0300720c */ /* 0x000fe80003f25310 */
[----:B------:R-:W-:Y:S03]  /*56c0*/  PLOP3.LUT P1, PT, P1, PT, PT, 0x8, 0x80 ;  /* 0x000000000080781c */ /* 0x000fe60000f2e170 */
[----:B------:R-:W-:Y:S11]  /*56d0*/  @P0 FSETP.EQ.AND P1, PT, R133, RZ, PT ;  /* 0x000000ff8500020b */ /* 0x000ff60003f22000 */
[----:B------:R-:W-:Y:S02]  /*56e0*/  @!UPT UIADD3 URZ, UPT, UPT, URZ, URZ, URZ ;  /* 0x000000fffffff290 */ /* 0x000fe4000fffe0ff */
.L_x_85:
[----:B------:R-:W2:Y:S01]  /*56f0*/  SYNCS.PHASECHK.TRANS64.TRYWAIT P2, [UR21+0x50], R10 ;  /* 0x0000500aff0075a7 */ /* 0x000ea20008041115 */
[----:B------:R-:W-:Y:S01]  /*5700*/  ELECT P0, URZ, PT ;  /* 0x0000000000ff782f */ /* 0x000fe20003800000 */
[----:B------:R-:W-:Y:S02]  /*5710*/  ULOP3.LUT UP0, UR19, UR29, 0x1, URZ, 0xc0, !UPT ;  /* 0x000000011d137892 */ /* 0x000fe4000f80c0ff */
[----:B------:R-:W-:Y:S01]  /*5720*/  UIADD3 UR18, UPT, UPT, UR17, 0x60, URZ ;  /* 0x0000006011127890 */ /* 0x000fe2000fffe0ff */
[----:B------:R-:W-:Y:S06]  /*5730*/  PLOP3.LUT P1, PT, P1, P0, PT, 0xf2, 0x2f ;  /* 0x00000000002f781c */ /* 0x000fec0000f21e72 */
[----:B------:R-:W-:Y:S02]  /*5740*/  UMOV UR58, UR18 ;  /* 0x00000012003a7c82 */ /* 0x000fe40008000000 */
[----:B------:R-:W-:Y:S05]  /*5750*/  @UP0 UIADD3 UR58, UPT, UPT, UR17, URZ, URZ ;  /* 0x000000ff113a0290 */ /* 0x000fea000fffe0ff */
[----:B------:R-:W-:Y:S05]  /*5760*/  @!P1 IADD3 R6, P0, PT, R16, 0x980, RZ ;  /* 0x0000098010069810 */ /* 0x000fea0007f1e0ff */
[----:B-1----:R-:W-:Y:S01]  /*5770*/  @!P1 IMAD.X R0, RZ, RZ, R17, P0 ;  /* 0x000000ffff009224 */ /* 0x002fe200000e0611 */
[----:B--2---:R-:W-:Y:S07]  /*5780*/  @!P2 BRA `(.L_x_86) ;  /* 0x000000dc00c4a947 */ /* 0x004fee0003800000 */
.L_x_218:
[----:B------:R-:W-:Y:S01]  /*5790*/  @!P1 R2UR UR5, R6 ;  /* 0x00000000060592ca */ /* 0x000fe200000e0000 */
[----:B------:R-:W-:Y:S01]  /*57a0*/  VOTEU.ALL UP0, P1 ;  /* 0x0000000000ff7886 */ /* 0x000fe20000800000 */
[----:B------:R-:W-:Y:S01]  /*57b0*/  @!P1 R2UR UR4, R0 ;  /* 0x00000000000492ca */ /* 0x000fe200000e0000 */
[----:B------:R-:W-:Y:S01]  /*57c0*/  UMOV UR6, 0x0 ;  /* 0x0000000000067882 */ /* 0x000fe20000000000 */
[----:B------:R-:W-:Y:S01]  /*57d0*/  UMOV UR7, 0x10000000 ;  /* 0x1000000000077882 */ /* 0x000fe20000000000 */
[----:B------:R-:W-:Y:S01]  /*57e0*/  UMOV UR60, UR36 ;  /* 0x00000024003c7c82 */ /* 0x000fe20008000000 */
[----:B------:R-:W-:Y:S01]  /*57f0*/  @!UP0 UIADD3 UR56, UPT, UPT, UR21, 0x200, URZ ;  /* 0x0000020015388890 */ /* 0x000fe2000fffe0ff */
[----:B------:R-:W-:Y:S01]  /*5800*/  @!P1 IMAD.MOV.U32 R0, RZ, RZ, 0x2000 ;  /* 0x00002000ff009424 */ /* 0x000fe200078e00ff */
[----:B------:R-:W-:Y:S01]  /*5810*/  @!UP0 UIADD3 UR10, UPT, UPT, UR58, 0x80, URZ ;  /* 0x000000803a0a8890 */ /* 0x000fe2000fffe0ff */
[----:B------:R-:W-:Y:S01]  /*5820*/  @!P1 IADD3 R6, P0, PT, R16, 0x980, RZ ;  /* 0x0000098010069810 */ /* 0x000fe20007f1e0ff */
[----:B------:R-:W-:Y:S01]  /*5830*/  @!UP0 UIADD3 UR8, UPT, UPT, UR21, 0x1200, URZ ;  /* 0x0000120015088890 */ /* 0x000fe2000fffe0ff */
[----:B------:R-:W-:Y:S02]  /*5840*/  VOTEU.ALL UP0, P1 ;  /* 0x0000000000ff7886 */ /* 0x000fe40000800000 */
[----:B------:R-:W-:Y:S01]  /*5850*/  IMAD.U32 R8, RZ, RZ, UR5 ;  /* 0x00000005ff087e24 */ /* 0x000fe2000f8e00ff */
[----:B------:R-:W-:Y:S01]  /*5860*/  UMOV UR9, UR57 ;  /* 0x0000003900097c82 */ /* 0x000fe20008000000 */
[----:B-1----:R-:W-:Y:S01]  /*5870*/  IMAD.U32 R9, RZ, RZ, UR4 ;  /* 0x00000004ff097e24 */ /* 0x002fe2000f8e00ff */
[----:B------:R-:W-:Y:S01]  /*5880*/  UMOV UR11, UR59 ;  /* 0x0000003b000b7c82 */ /* 0x000fe20008000000 */
[----:B------:R-:W-:Y:S01]  /*5890*/  UMOV UR12, UR36 ;  /* 0x00000024000c7c82 */ /* 0x000fe20008000000 */
[----:B------:R-:W-:Y:S02]  /*58a0*/  @!P1 R2UR UR4, R8 ;  /* 0x00000000080492ca */ /* 0x000fe400000e0000 */
[----:B------:R-:W-:Y:S11]  /*58b0*/  @!P1 R2UR UR5, R9 ;  /* 0x00000000090592ca */ /* 0x000ff600000e0000 */
[----:B------:R-:W-:Y:S02]  /*58c0*/  @!UPT UIADD3 URZ, UPT, UPT, URZ, URZ, URZ ;  /* 0x000000fffffff290 */ /* 0x000fe4000fffe0ff */
[----:B------:R1:W-:Y:S01]  /*58d0*/  @!UP0 UTMALDG.3D [UR56], [UR4], desc[UR6] ;  /* 0x00000638040085b4 */ /* 0x0003e20008011000 */
[----:B------:R-:W-:Y:S05]  /*58e0*/  VOTEU.ALL UP0, P1 ;  /* 0x0000000000ff7886 */ /* 0x000fea0000800000 */
[----:B------:R1:W-:Y:S01]  /*58f0*/  @!UP0 UTMALDG.3D [UR8], [UR4], desc[UR6] ;  /* 0x00000608040085b4 */ /* 0x0003e20008011000 */
[----:B------:R2:W-:Y:S01]  /*5900*/  @!P1 SYNCS.ARRIVE.TRANS64.RED.A0TR RZ, [UR21+0x30], R0 ;  /* 0x00003000ffff99a7 */ /* 0x0005e20008300415 */
[----:B------:R-:W-:Y:S01]  /*5910*/  SYNCS.ARRIVE.TRANS64.RED.A1T0 RZ, [UR46], RZ ;  /* 0x000000ffffff79a7 */ /* 0x000fe2000810042e */
[----:B--2---:R-:W-:Y:S01]  /*5920*/  @!P1 IMAD.X R0, RZ, RZ, R17, P0 ;  /* 0x000000ffff009224 */ /* 0x004fe200000e0611 */
[----:B------:R-:W2:Y:S02]  /*5930*/  SYNCS.PHASECHK.TRANS64.TRYWAIT P2, [UR21+0x58], R10 ;  /* 0x0000580aff0075a7 */ /* 0x000ea40008041115 */
[----:B-12---:R-:W-:Y:S05]  /*5940*/  @!P2 BRA `(.L_x_87) ;  /* 0x000000dc006ca947 */ /* 0x006fea0003800000 */
.L_x_220:
        /* <DEDUP_REMOVED lines=10> */
[----:B------:R-:W-:Y:S02]  /*59f0*/  @!UP0 UIADD3 UR10, UPT, UPT, UR58, 0x80, URZ ;  /* 0x000000803a0a8890 */ /* 0x000fe4000fffe0ff */
[----:B------:R-:W-:Y:S01]  /*5a00*/  @!UP0 UIADD3 UR8, UPT, UPT, UR21, 0x3200, URZ ;  /* 0x0000320015088890 */ /* 0x000fe2000fffe0ff */
[----:B------:R-:W-:Y:S01]  /*5a10*/  IMAD.U32 R8, RZ, RZ, UR5 ;  /* 0x00000005ff087e24 */ /* 0x000fe2000f8e00ff */
[----:B------:R-:W-:Y:S01]  /*5a20*/  VOTEU.ALL UP0, P1 ;  /* 0x0000000000ff7886 */ /* 0x000fe20000800000 */
[----:B-1----:R-:W-:Y:S01]  /*5a30*/  IMAD.U32 R9, RZ, RZ, UR4 ;  /* 0x00000004ff097e24 */ /* 0x002fe2000f8e00ff */
[----:B------:R-:W-:Y:S01]  /*5a40*/  UMOV UR52, UR36 ;  /* 0x0000002400347c82 */ /* 0x000fe20008000000 */
[----:B------:R-:W-:Y:S01]  /*5a50*/  UMOV UR9, UR49 ;  /* 0x0000003100097c82 */ /* 0x000fe20008000000 */
[----:B------:R-:W-:Y:S01]  /*5a60*/  @!P1 R2UR UR4, R8 ;  /* 0x00000000080492ca */ /* 0x000fe200000e0000 */
[----:B------:R-:W-:Y:S01]  /*5a70*/  UMOV UR12, UR36 ;  /* 0x00000024000c7c82 */ /* 0x000fe20008000000 */
[----:B------:R-:W-:Y:S01]  /*5a80*/  @!P1 R2UR UR5, R9 ;  /* 0x00000000090592ca */ /* 0x000fe200000e0000 */
[----:B------:R-:W-:Y:S11]  /*5a90*/  UMOV UR11, UR51 ;  /* 0x00000033000b7c82 */ /* 0x000ff60008000000 */
[----:B------:R-:W-:Y:S01]  /*5aa0*/  @!UPT UIADD3 URZ, UPT, UPT, URZ, URZ, URZ ;  /* 0x000000fffffff290 */ /* 0x000fe2000fffe0ff */
        /* <DEDUP_REMOVED lines=8> */
.L_x_222:
[----:B------:R-:W-:Y:S01]  /*5b30*/  @!P1 R2UR UR4, R0 ;  /* 0x00000000000492ca */ /* 0x000fe200000e0000 */
[----:B------:R-:W-:Y:S01]  /*5b40*/  USHF.L.U32 UR16, UR19, 0x5, URZ ;  /* 0x0000000513107899 */ /* 0x000fe200080006ff */
[----:B------:R-:W-:Y:S01]  /*5b50*/  @!P1 R2UR UR5, R6 ;  /* 0x00000000060592ca */ /* 0x000fe200000e0000 */
[----:B------:R-:W-:Y:S01]  /*5b60*/  VOTEU.ALL UP0, P1 ;  /* 0x0000000000ff7886 */ /* 0x000fe20000800000 */
[----:B------:R-:W-:Y:S01]  /*5b70*/  UMOV UR24, 0x0 ;  /* 0x0000000000187882 */ /* 0x000fe20000000000 */
[----:B------:R-:W-:Y:S01]  /*5b80*/  UMOV UR25, 0x10000000 ;  /* 0x1000000000197882 */ /* 0x000fe20000000000 */
[----:B------:R-:W-:Y:S01]  /*5b90*/  UMOV UR43, UR59 ;  /* 0x0000003b002b7c82 */ /* 0x000fe20008000000 */
[----:B------:R-:W-:Y:S01]  /*5ba0*/  UMOV UR44, UR36 ;  /* 0x00000024002c7c82 */ /* 0x000fe20008000000 */
[----:B------:R-:W-:Y:S01]  /*5bb0*/  @!UP0 UIADD3 UR40, UPT, UPT, UR21, 0x4200, URZ ;  /* 0x0000420015288890 */ /* 0x000fe2000fffe0ff */
[----:B------:R-:W-:Y:S01]  /*5bc0*/  @!P1 IMAD.MOV.U32 R0, RZ, RZ, 0x2000 ;  /* 0x00002000ff009424 */ /* 0x000fe200078e00ff */
[----:B------:R-:W-:Y:S01]  /*5bd0*/  @!UP0 UIADD3 UR8, UPT, UPT, UR21, 0x5200, URZ ;  /* 0x0000520015088890 */ /* 0x000fe2000fffe0ff */
[----:B------:R-:W-:Y:S01]  /*5be0*/  @!P1 IADD3 R6, P0, PT, R16, 0x980, RZ ;  /* 0x0000098010069810 */ /* 0x000fe20007f1e0ff */
[----:B------:R-:W-:Y:S01]  /*5bf0*/  UMOV UR9, UR41 ;  /* 0x0000002900097c82 */ /* 0x000fe20008000000 */
[----:B-1----:R-:W-:Y:S01]  /*5c00*/  IMAD.U32 R9, RZ, RZ, UR4 ;  /* 0x00000004ff097e24 */ /* 0x002fe2000f8e00ff */
[----:B------:R-:W-:Y:S01]  /*5c10*/  UIADD3 UR4, UPT, UPT, UR17, -UR16, URZ ;  /* 0x8000001011047290 */ /* 0x000fe2000fffe0ff */
[----:B------:R-:W-:Y:S01]  /*5c20*/  IMAD.U32 R8, RZ, RZ, UR5 ;  /* 0x00000005ff087e24 */ /* 0x000fe2000f8e00ff */
[----:B------:R-:W-:Y:S01]  /*5c30*/  UMOV UR11, UR59 ;  /* 0x0000003b000b7c82 */ /* 0x000fe20008000000 */
[----:B------:R-:W-:Y:S01]  /*5c40*/  UMOV UR12, UR36 ;  /* 0x00000024000c7c82 */ /* 0x000fe20008000000 */
[----:B------:R-:W-:Y:S01]  /*5c50*/  @!P1 R2UR UR7, R9 ;  /* 0x00000000090792ca */ /* 0x000fe200000e0000 */
[----:B------:R-:W-:Y:S01]  /*5c60*/  UIADD3 UR42, UPT, UPT, UR4, 0x40, URZ ;  /* 0x00000040042a7890 */ /* 0x000fe2000fffe0ff */
[----:B------:R-:W-:Y:S01]  /*5c70*/  @!P1 R2UR UR6, R8 ;  /* 0x00000000080692ca */ /* 0x000fe200000e0000 */
[----:B------:R-:W-:Y:S01]  /*5c80*/  @!UP0 UIADD3 UR10, UPT, UPT, UR4, 0xc0, URZ ;  /* 0x000000c0040a8890 */ /* 0x000fe2000fffe0ff */
[----:B------:R-:W-:Y:S11]  /*5c90*/  VOTEU.ALL UP0, P1 ;  /* 0x0000000000ff7886 */ /* 0x000ff60000800000 */
        /* <DEDUP_REMOVED lines=8> */
.L_x_224:
[----:B------:R-:W-:Y:S01]  /*5d20*/  @!P1 R2UR UR6, R6 ;  /* 0x00000000060692ca */ /* 0x000fe200000e0000 */
[----:B------:R-:W-:Y:S01]  /*5d30*/  VOTEU.ALL UP0, P1 ;  /* 0x0000000000ff7886 */ /* 0x000fe20000800000 */
[----:B------:R-:W-:Y:S01]  /*5d40*/  @!P1 R2UR UR5, R0 ;  /* 0x00000000000592ca */ /* 0x000fe200000e0000 */
[----:B------:R-:W-:Y:S01]  /*5d50*/  UMOV UR34, UR42 ;  /* 0x0000002a00227c82 */ /* 0x000fe20008000000 */
[----:B------:R-:W-:Y:S01]  /*5d60*/  @!P1 IMAD.MOV.U32 R0, RZ, RZ, 0x2000 ;  /* 0x00002000ff009424 */ /* 0x000fe200078e00ff */
[----:B------:R-:W-:Y:S01]  /*5d70*/  UMOV UR9, UR33 ;  /* 0x0000002100097c82 */ /* 0x000fe20008000000 */
[----:B------:R-:W-:Y:S01]  /*5d80*/  @!UP0 UIADD3 UR35, UPT, UPT, UR59, 0x40, URZ ;  /* 0x000000403b238890 */ /* 0x000fe2000fffe0ff */
[----:B-1----:R-:W-:Y:S01]  /*5d90*/  SHF.L.U32 R9, RZ, 0x1f, RZ ;  /* 0x0000001fff097819 */ /* 0x002fe200000006ff */
[----:B------:R-:W-:Y:S01]  /*5da0*/  @!UP0 UIADD3 UR32, UPT, UPT, UR21, 0x6200, URZ ;  /* 0x0000620015208890 */ /* 0x000fe2000fffe0ff */
[----:B------:R-:W-:Y:S01]  /*5db0*/  @!P1 IADD3 R8, P0, PT, R16, 0x980, RZ ;  /* 0x0000098010089810 */ /* 0x000fe20007f1e0ff */
[----:B------:R-:W-:Y:S02]  /*5dc0*/  @!UP0 UIADD3 UR10, UPT, UPT, UR4, 0xc0, URZ ;  /* 0x000000c0040a8890 */ /* 0x000fe4000fffe0ff */
[----:B------:R-:W-:Y:S01]  /*5dd0*/  @!UP0 UIADD3 UR8, UPT, UPT, UR21, 0x7200, URZ ;  /* 0x0000720015088890 */ /* 0x000fe2000fffe0ff */
[----:B------:R-:W-:Y:S01]  /*5de0*/  IMAD.U32 R18, RZ, RZ, UR6 ;  /* 0x00000006ff127e24 */ /* 0x000fe2000f8e00ff */
[----:B------:R-:W-:Y:S01]  /*5df0*/  VOTEU.ALL UP0, P1 ;  /* 0x0000000000ff7886 */ /* 0x000fe20000800000 */
[----:B------:R-:W-:Y:S01]  /*5e00*/  IMAD.U32 R19, RZ, RZ, UR5 ;  /* 0x00000005ff137e24 */ /* 0x000fe2000f8e00ff */
[----:B------:R-:W-:Y:S01]  /*5e10*/  UMOV UR4, 0x0 ;  /* 0x0000000000047882 */ /* 0x000fe20000000000 */
[----:B------:R-:W-:Y:S01]  /*5e20*/  UMOV UR5, 0x10000000 ;  /* 0x1000000000057882 */ /* 0x000fe20000000000 */
[----:B------:R-:W-:Y:S01]  /*5e30*/  @!P1 R2UR UR6, R18 ;  /* 0x00000000120692ca */ /* 0x000fe200000e0000 */
[----:B------:R-:W-:Y:S01]  /*5e40*/  UMOV UR12, UR36 ;  /* 0x00000024000c7c82 */ /* 0x000fe20008000000 */
[----:B------:R-:W-:Y:S01]  /*5e50*/  @!P1 R2UR UR7, R19 ;  /* 0x00000000130792ca */ /* 0x000fe200000e0000 */
[----:B------:R-:W-:Y:S01]  /*5e60*/  UMOV UR11, UR35 ;  /* 0x00000023000b7c82 */ /* 0x000fe20008000000 */
[----:B------:R-:W-:Y:S11]  /*5e70*/  @!P1 IMAD.X R6, RZ, RZ, R17, P0 ;  /* 0x000000ffff069224 */ /* 0x000ff600000e0611 */
[----:B------:R-:W-:Y:S01]  /*5e80*/  @!UP0 UTMALDG.3D [UR32], [UR6], desc[UR4] ;  /* 0x00000420060085b4 */ /* 0x000fe20008011000 */
[----:B------:R-:W-:Y:S05]  /*5e90*/  VOTEU.ALL UP0, P1 ;  /* 0x0000000000ff7886 */ /* 0x000fea0000800000 */
[----:B------:R1:W-:Y:S01]  /*5ea0*/  @!UP0 UTMALDG.3D [UR8], [UR6], desc[UR4] ;  /* 0x00000408060085b4 */ /* 0x0003e20008011000 */
[----:B------:R2:W-:Y:S01]  /*5eb0*/  @!P1 SYNCS.ARRIVE.TRANS64.RED.A0TR RZ, [UR21+0x48], R0 ;  /* 0x00004800ffff99a7 */ /* 0x0005e20008300415 */
[----:B------:R-:W-:Y:S01]  /*5ec0*/  SYNCS.ARRIVE.TRANS64.RED.A1T0 RZ, [UR37], RZ ;  /* 0x000000ffffff79a7 */ /* 0x000fe20008100425 */
[----:B------:R-:W3:Y:S01]  /*5ed0*/  SYNCS.PHASECHK.TRANS64.TRYWAIT P2, [UR21+0x50], R9 ;  /* 0x00005009ff0075a7 */ /* 0x000ee20008041115 */
[----:B-1----:R-:W-:Y:S01]  /*5ee0*/  UIADD3 UR4, UPT, UPT, UR17, UR16, URZ ;  /* 0x0000001011047290 */ /* 0x002fe2000fffe0ff */
[----:B--23--:R-:W-:Y:S11]  /*5ef0*/  @!P2 BRA `(.L_x_90) ;  /* 0x000000d80048a947 */ /* 0x00cff60003800000 */
.L_x_226:
[----:B------:R-:W-:Y:S01]  /*5f00*/  @!P1 R2UR UR6, R8 ;  /* 0x00000000080692ca */ /* 0x000fe200000e0000 */
[----:B------:R-:W-:Y:S01]  /*5f10*/  VOTEU.ALL UP0, P1 ;  /* 0x0000000000ff7886 */ /* 0x000fe20000800000 */
[----:B------:R-:W-:Y:S01]  /*5f20*/  @!P1 R2UR UR5, R6 ;  /* 0x00000000060592ca */ /* 0x000fe200000e0000 */
[----:B------:R-:W-:Y:S01]  /*5f30*/  UIADD3 UR26, UPT, UPT, UR4, 0x20, URZ ;  /* 0x00000020041a7890 */ /* 0x000fe2000fffe0ff */
[----:B-1----:R-:W-:Y:S01]  /*5f40*/  @!P1 IMAD.MOV.U32 R0, RZ, RZ, 0x2000 ;  /* 0x00002000ff009424 */ /* 0x002fe200078e00ff */
[----:B------:R-:W-:Y:S01]  /*5f50*/  UMOV UR30, 0x0 ;  /* 0x00000000001e7882 */ /* 0x000fe20000000000 */
[----:B------:R-:W-:Y:S01]  /*5f60*/  @!UP0 UIADD3 UR24, UPT, UPT, UR21, 0x200, URZ ;  /* 0x0000020015188890 */ /* 0x000fe2000fffe0ff */
[----:B------:R-:W-:Y:S01]  /*5f70*/  @!P1 IADD3 R8, P0, PT, R16, 0x980, RZ ;  /* 0x0000098010089810 */ /* 0x000fe20007f1e0ff */
[----:B------:R-:W-:Y:S02]  /*5f80*/  @!UP0 UIADD3 UR10, UPT, UPT, UR4, 0xa0, URZ ;  /* 0x000000a0040a8890 */ /* 0x000fe4000fffe0ff */
[----:B------:R-:W-:Y:S01]  /*5f90*/  @!UP0 UIADD3 UR8, UPT, UPT, UR21, 0x1200, URZ ;  /* 0x0000120015088890 */ /* 0x000fe2000fffe0ff */
[----:B------:R-:W-:Y:S02]  /*5fa0*/  VOTEU.ALL UP0, P1 ;  /* 0x0000000000ff7886 */ /* 0x000fe40000800000 */
[----:B------:R-:W-:Y:S01]  /*5fb0*/  IMAD.U32 R18, RZ, RZ, UR6 ;  /* 0x00000006ff127e24 */ /* 0x000fe2000f8e00ff */
[----:B------:R-:W-:Y:S01]  /*5fc0*/  UMOV UR31, 0x10000000 ;  /* 0x10000000001f7882 */ /* 0x000fe20000000000 */
[----:B------:R-:W-:Y:S01]  /*5fd0*/  IMAD.U32 R19, RZ, RZ, UR5 ;  /* 0x00000005ff137e24 */ /* 0x000fe2000f8e00ff */
[----:B------:R-:W-:Y:S01]  /*5fe0*/  UMOV UR25, UR57 ;  /* 0x0000003900197c82 */ /* 0x000fe20008000000 */
[----:B------:R-:W-:Y:S01]  /*5ff0*/  UMOV UR27, UR59 ;  /* 0x0000003b001b7c82 */ /* 0x000fe20008000000 */
[----:B------:R-:W-:Y:S01]  /*6000*/  @!P1 R2UR UR6, R18 ;  /* 0x00000000120692ca */ /* 0x000fe200000e0000 */
[----:B------:R-:W-:Y:S01]  /*6010*/  UMOV UR28, UR36 ;  /* 0x00000024001c7c82 */ /* 0x000fe20008000000 */
[----:B------:R-:W-:Y:S01]  /*6020*/  @!P1 R2UR UR7, R19 ;  /* 0x00000000130792ca */ /* 0x000fe200000e0000 */
[----:B------:R-:W-:Y:S01]  /*6030*/  UMOV UR9, UR57 ;  /* 0x0000003900097c82 */ /* 0x000fe20008000000 */
[----:B------:R-:W-:Y:S01]  /*6040*/  UMOV UR11, UR59 ;  /* 0x0000003b000b7c82 */ /* 0x000fe20008000000 */
[----:B------:R-:W-:Y:S01]  /*6050*/  UMOV UR12, UR36 ;  /* 0x00000024000c7c82 */ /* 0x000fe20008000000 */
[----:B------:R-:W-:Y:S09]  /*6060*/  @!P1 IMAD.X R6, RZ, RZ, R17, P0 ;  /* 0x000000ffff069224 */ /* 0x000ff200000e0611 */
[----:B------:R1:W-:Y:S01]  /*6070*/  @!UP0 UTMALDG.3D [UR24], [UR6], desc[UR30] ;  /* 0x00001e18060085b4 */ /* 0x0003e20008011000 */
[----:B------:R-:W-:Y:S05]  /*6080*/  VOTEU.ALL UP0, P1 ;  /* 0x0000000000ff7886 */ /* 0x000fea0000800000 */
[----:B------:R1:W-:Y:S01]  /*6090*/  @!UP0 UTMALDG.3D [UR8], [UR6], desc[UR30] ;  /* 0x00001e08060085b4 */ /* 0x0003e20008011000 */
[----:B------:R1:W-:Y:S01]  /*60a0*/  @!P1 SYNCS.ARRIVE.TRANS64.RED.A0TR RZ, [UR21+0x30], R0 ;  /* 0x00003000ffff99a7 */ /* 0x0003e20008300415 */
[----:B------:R-:W-:Y:S01]  /*60b0*/  SYNCS.ARRIVE.TRANS64.RED.A1T0 RZ, [UR46], RZ ;  /* 0x000000ffffff79a7 */ /* 0x000fe2000810042e */
[----:B------:R-:W2:Y:S02]  /*60c0*/  SYNCS.PHASECHK.TRANS64.TRYWAIT P2, [UR21+0x58], R9 ;  /* 0x00005809ff0075a7 */ /* 0x000ea40008041115 */
[----:B-12---:R-:W-:Y:S05]  /*60d0*/  @!P2 BRA `(.L_x_91) ;  /* 0x000000d400e8a947 */ /* 0x006fea0003800000 */
.L_x_228:
[----:B------:R-:W-:Y:S01]  /*60e0*/  @!P1 R2UR UR6, R8 ;  /* 0x00000000080692ca */ /* 0x000fe200000e0000 */
[----:B------:R-:W-:Y:S01]  /*60f0*/  VOTEU.ALL UP0, P1 ;  /* 0x0000000000ff7886 */ /* 0x000fe20000800000 */
[----:B------:R-:W-:Y:S01]  /*6100*/  @!P1 R2UR UR5, R6 ;  /* 0x00000000060592ca */ /* 0x000fe200000e0000 */
[----:B------:R-:W-:Y:S01]  /*6110*/  UMOV UR30, 0x0 ;  /* 0x00000000001e7882 */ /* 0x000fe20000000000 */
[----:B------:R-:W-:Y:S01]  /*6120*/  UMOV UR31, 0x10000000 ;  /* 0x10000000001f7882 */ /* 0x000fe20000000000 */
[----:B------:R-:W-:Y:S01]  /*6130*/  UMOV UR25, UR49 ;  /* 0x0000003100197c82 */ /* 0x000fe20008000000 */
[----:B------:R-:W-:Y:S01]  /*6140*/  @!UP0 UIADD3 UR27, UPT, UPT, UR59, 0x40, URZ ;  /* 0x000000403b1b8890 */ /* 0x000fe2000fffe0ff */
[----:B-1----:R-:W-:Y:S01]  /*6150*/  @!P1 IMAD.MOV.U32 R0, RZ, RZ, 0x2000 ;  /* 0x00002000ff009424 */ /* 0x002fe200078e00ff */
[----:B------:R-:W-:Y:S01]  /*6160*/  @!UP0 UIADD3 UR24, UPT, UPT, UR21, 0x2200, URZ ;  /* 0x0000220015188890 */ /* 0x000fe2000fffe0ff */
[----:B------:R-:W-:Y:S01]  /*6170*/  @!P1 IADD3 R8, P0, PT, R16, 0x980, RZ ;  /* 0x0000098010089810 */ /* 0x000fe20007f1e0ff */
[----:B------:R-:W-:Y:S02]  /*6180*/  @!UP0 UIADD3 UR10, UPT, UPT, UR4, 0xa0, URZ ;  /* 0x000000a0040a8890 */ /* 0x000fe4000fffe0ff */
[----:B------:R-:W-:Y:S01]  /*6190*/  @!UP0 UIADD3 UR8, UPT, UPT, UR21, 0x3200, URZ ;  /* 0x0000320015088890 */ /* 0x000fe2000fffe0ff */
[----:B------:R-:W-:Y:S01]  /*61a0*/  IMAD.U32 R18, RZ, RZ, UR6 ;  /* 0x00000006ff127e24 */ /* 0x000fe2000f8e00ff */
[----:B------:R-:W-:Y:S01]  /*61b0*/  VOTEU.ALL UP0, P1 ;  /* 0x0000000000ff7886 */ /* 0x000fe20000800000 */
[----:B------:R-:W-:Y:S01]  /*61c0*/  IMAD.U32 R19, RZ, RZ, UR5 ;  /* 0x00000005ff137e24 */ /* 0x000fe2000f8e00ff */
[----:B------:R-:W-:Y:S01]  /*61d0*/  UMOV UR28, UR36 ;  /* 0x00000024001c7c82 */ /* 0x000fe20008000000 */
[----:B------:R-:W-:Y:S01]  /*61e0*/  UMOV UR9, UR49 ;  /* 0x0000003100097c82 */ /* 0x000fe20008000000 */
[----:B------:R-:W-:Y:S01]  /*61f0*/  @!P1 R2UR UR6, R18 ;  /* 0x00000000120692ca */ /* 0x000fe200000e0000 */
[----:B------:R-:W-:Y:S01]  /*6200*/  UMOV UR12, UR36 ;  /* 0x00000024000c7c82 */ /* 0x000fe20008000000 */
[----:B------:R-:W-:Y:S01]  /*6210*/  @!P1 R2UR UR7, R19 ;  /* 0x00000000130792ca */ /* 0x000fe200000e0000 */
[----:B------:R-:W-:Y:S01]  /*6220*/  UMOV UR11, UR27 ;  /* 0x0000001b000b7c82 */ /* 0x000fe20008000000 */
[----:B------:R-:W-:Y:S11]  /*6230*/  @!P1 IMAD.X R6, RZ, RZ, R17, P0 ;  /* 0x000000ffff069224 */ /* 0x000ff600000e0611 */
[----:B------:R1:W-:Y:S01]  /*6240*/  @!UP0 UTMALDG.3D [UR24], [UR6], desc[UR30] ;  /* 0x00001e18060085b4 */ /* 0x0003e20008011000 */
[----:B------:R-:W-:Y:S05]  /*6250*/  VOTEU.ALL UP0, P1 ;  /* 0x0000000000ff7886 */ /* 0x000fea0000800000 */
[----:B------:R1:W-:Y:S01]  /*6260*/  @!UP0 UTMALDG.3D [UR8], [UR6], desc[UR30] ;  /* 0x00001e08060085b4 */ /* 0x0003e20008011000 */
[----:B------:R1:W-:Y:S01]  /*6270*/  @!P1 SYNCS.ARRIVE.TRANS64.RED.A0TR RZ, [UR21+0x38], R0 ;  /* 0x00003800ffff99a7 */ /* 0x0003e20008300415 */
[----:B------:R-:W-:Y:S11]  /*6280*/  UISETP.NE.AND UP0, UPT, UR19, URZ, UPT ;  /* 0x000000ff1300728c */ /* 0x000ff6000bf05270 */
[----:B------:R-:W-:Y:S01]  /*6290*/  @!UP0 UIADD3 UR18, UPT, UPT, UR17, URZ, URZ ;  /* 0x000000ff11128290 */ /* 0x000fe2000fffe0ff */
[----:B------:R-:W-:Y:S01]  /*62a0*/  SYNCS.ARRIVE.TRANS64.RED.A1T0 RZ, [UR39], RZ ;  /* 0x000000ffffff79a7 */ /* 0x000fe20008100427 */
[----:B------:R-:W2:Y:S02]  /*62b0*/  SYNCS.PHASECHK.TRANS64.TRYWAIT P2, [UR21+0x60], R9 ;  /* 0x00006009ff0075a7 */ /* 0x000ea40008041115 */
[----:B-12---:R-:W-:Y:S08]  /*62c0*/  @!P2 BRA `(.L_x_92) ;  /* 0x000000d40084a947 */ /* 0x006ff00003800000 */
.L_x_230:
        /* <DEDUP_REMOVED lines=9> */
[----:B------:R-:W-:Y:S01]  /*6360*/  VIADD R14, R14, 0x1 ;  /* 0x000000010e0e7836 */ /* 0x000fe20000000000 */
[----:B------:R-:W-:Y:S01]  /*6370*/  @!UP0 UIADD3 UR8, UPT, UPT, UR21, 0x5200, URZ ;  /* 0x0000520015088890 */ /* 0x000fe2000fffe0ff */
[----:B------:R-:W-:Y:S02]  /*6380*/  VOTEU.ALL UP0, P1 ;  /* 0x0000000000ff7886 */ /* 0x000fe40000800000 */
[----:B------:R-:W-:Y:S01]  /*6390*/  IMAD.U32 R18, RZ, RZ, UR5 ;  /* 0x00000005ff127e24 */ /* 0x000fe2000f8e00ff */
[----:B------:R-:W-:Y:S01]  /*63a0*/  UMOV UR19, UR59 ;  /* 0x0000003b00137c82 */ /* 0x000fe20008000000 */
[----:B------:R-:W-:Y:S01]  /*63b0*/  IMAD.U32 R19, RZ, RZ, UR4 ;  /* 0x00000004ff137e24 */ /* 0x000fe2000f8e00ff */
        /* <DEDUP_REMOVED lines=12> */
[----:B------:R-:W2:Y:S02]  /*6480*/  SYNCS.PHASECHK.TRANS64.TRYWAIT P0, [UR21+0x68], R9 ;  /* 0x00006809ff0075a7 */ /* 0x000ea40008001115 */
[----:B-12---:R-:W-:Y:S05]  /*6490*/  @!P0 BRA `(.L_x_93) ;  /* 0x000000d400288947 */ /* 0x006fea0003800000 */
.L_x_232:
[----:B------:R-:W-:Y:S01]  /*64a0*/  UIADD3 UR29, UPT, UPT, UR29, 0x1, URZ ;  /* 0x000000011d1d7890 */ /* 0x000fe2000fffe0ff */
[----:B------:R-:W-:Y:S01]  /*64b0*/  @!P1 IADD3 R6, P0, PT, R16, 0x980, RZ ;  /* 0x0000098010069810 */ /* 0x000fe20007f1e0ff */
[----:B------:R-:W-:Y:S01]  /*64c0*/  UPLOP3.LUT UP1, UPT, UPT, UPT, UPT, 0x80, 0x8 ;  /* 0x000000000008789c */ /* 0x000fe20003f2f070 */
[----:B------:R-:W-:Y:S01]  /*64d0*/  R2UR UR24, R178 ;  /* 0x00000000b21872ca */ /* 0x000fe200000e0000 */
[----:B------:R-:W-:Y:S01]  /*64e0*/  VOTEU.ALL UP0, P1 ;  /* 0x0000000000ff7886 */ /* 0x000fe20000800000 */
[----:B------:R-:W-:Y:S01]  /*64f0*/  @!P1 R2UR UR5, R6 ;  /* 0x00000000060592ca */ /* 0x000fe200000e0000 */
[----:B-1----:R-:W-:Y:S01]  /*6500*/  @!P1 IMAD.X R0, RZ, RZ, R17, P0 ;  /* 0x000000ffff009224 */ /* 0x002fe200000e0611 */
[----:B------:R-:W-:Y:S01]  /*6510*/  UMOV UR6, 0x0 ;  /* 0x0000000000067882 */ /* 0x000fe20000000000 */
[----:B------:R-:W-:Y:S01]  /*6520*/  UMOV UR7, 0x10000000 ;  /* 0x1000000000077882 */ /* 0x000fe20000000000 */
[----:B------:R-:W-:Y:S01]  /*6530*/  @!UP0 UIADD3 UR19, UPT, UPT, UR59, 0x40, URZ ;  /* 0x000000403b138890 */ /* 0x000fe2000fffe0ff */
[----:B------:R-:W-:Y:S01]  /*6540*/  R2UR UR25, R179 ;  /* 0x00000000b31972ca */ /* 0x000fe200000e0000 */
[----:B------:R-:W-:Y:S01]  /*6550*/  @!UP0 UIADD3 UR16, UPT, UPT, UR21, 0x6200, URZ ;  /* 0x0000620015108890 */ /* 0x000fe2000fffe0ff */
[----:B------:R-:W-:Y:S01]  /*6560*/  @!P1 R2UR UR4, R0 ;  /* 0x00000000000492ca */ /* 0x000fe200000e0000 */
[----:B------:R-:W-:Y:S01]  /*6570*/  @!UP0 UIADD3 UR10, UPT, UPT, UR18, 0x80, URZ ;  /* 0x00000080120a8890 */ /* 0x000fe2000fffe0ff */
[----:B------:R-:W-:Y:S01]  /*6580*/  ISETP.NE.AND P0, PT, R14, 0x2, PT ;  /* 0x000000020e00780c */ /* 0x000fe20003f05270 */
[----:B------:R-:W-:Y:S01]  /*6590*/  @!UP0 UIADD3 UR8, UPT, UPT, UR21, 0x7200, URZ ;  /* 0x0000720015088890 */ /* 0x000fe2000fffe0ff */
[----:B------:R-:W-:Y:S02]  /*65a0*/  VOTEU.ALL UP0, P1 ;  /* 0x0000000000ff7886 */ /* 0x000fe40000800000 */
[----:B------:R-:W-:Y:S01]  /*65b0*/  IMAD.U32 R8, RZ, RZ, UR5 ;  /* 0x00000005ff087e24 */ /* 0x000fe2000f8e00ff */
[----:B------:R-:W-:Y:S01]  /*65c0*/  UMOV UR17, UR33 ;  /* 0x0000002100117c82 */ /* 0x000fe20008000000 */
[----:B------:R-:W-:Y:S01]  /*65d0*/  UMOV UR20, UR36 ;  /* 0x0000002400147c82 */ /* 0x000fe20008000000 */
[----:B------:R-:W-:Y:S01]  /*65e0*/  UMOV UR9, UR33 ;  /* 0x0000002100097c82 */ /* 0x000fe20008000000 */
[----:B------:R-:W-:Y:S01]  /*65f0*/  UMOV UR12, UR36 ;  /* 0x00000024000c7c82 */ /* 0x000fe20008000000 */
[----:B------:R-:W-:Y:S01]  /*6600*/  UMOV UR11, UR19 ;  /* 0x00000013000b7c82 */ /* 0x000fe20008000000 */
[----:B------:R-:W-:Y:S01]  /*6610*/  SEL R0, RZ, 0x1, P0 ;  /* 0x00000001ff007807 */ /* 0x000fe20000000000 */
[----:B------:R-:W-:Y:S01]  /*6620*/  IMAD.U32 R9, RZ, RZ, UR4 ;  /* 0x00000004ff097e24 */ /* 0x000fe2000f8e00ff */
[----:B------:R-:W-:Y:S01]  /*6630*/  @!P1 R2UR UR4, R8 ;  /* 0x00000000080492ca */ /* 0x000fe200000e0000 */
[----:B------:R-:W-:Y:S01]  /*6640*/  UIADD3 UR24, UPT, UPT, UR13, UR24, URZ ;  /* 0x000000180d187290 */ /* 0x000fe2000fffe0ff */
[----:B------:R-:W-:Y:S01]  /*6650*/  LOP3.LUT R13, R13, R0, RZ, 0x3c, !PT ;  /* 0x000000000d0d7212 */ /* 0x000fe200078e3cff */
[----:B------:R-:W-:Y:S01]  /*6660*/  UMOV UR36, UR47 ;  /* 0x0000002f00247c82 */ /* 0x000fe20008000000 */
[----:B------:R-:W-:Y:S02]  /*6670*/  @!P1 R2UR UR5, R9 ;  /* 0x00000000090592ca */ /* 0x000fe400000e0000 */
[----:B------:R-:W-:Y:S11]  /*6680*/  SEL R14, R14, RZ, P0 ;  /* 0x000000ff0e0e7207 */ /* 0x000ff60000000000 */
[----:B------:R1:W-:Y:S01]  /*6690*/  @!UP0 UTMALDG.3D [UR16], [UR4], desc[UR6] ;  /* 0x00000610040085b4 */ /* 0x0003e20008011000 */
[----:B------:R-:W-:Y:S05]  /*66a0*/  VOTEU.ALL UP0, P1 ;  /* 0x0000000000ff7886 */ /* 0x000fea0000800000 */
[----:B------:R2:W-:Y:S01]  /*66b0*/  @!UP0 UTMALDG.3D [UR8], [UR4], desc[UR6] ;  /* 0x00000608040085b4 */ /* 0x0005e20008011000 */
[----:B------:R2:W-:Y:S01]  /*66c0*/  @!P1 SYNCS.ARRIVE.TRANS64.RED.A0TR RZ, [UR21+0x48], R7 ;  /* 0x00004807ffff99a7 */ /* 0x0005e20008300415 */
[----:B------:R-:W-:Y:S01]  /*66d0*/  SYNCS.ARRIVE.TRANS64.RED.A1T0 RZ, [UR37], RZ ;  /* 0x000000ffffff79a7 */ /* 0x000fe20008100425 */
[----:B-1----:R-:W-:Y:S01]  /*66e0*/  UIADD3 UR20, UPT, UPT, UR14, UR25, URZ ;  /* 0x000000190e147290 */ /* 0x002fe2000fffe0ff */
[----:B------:R-:W-:Y:S11]  /*66f0*/  BRA.U UP2, `(.L_x_94) ;  /* 0xffffffe902107547 */ /* 0x000ff6000b83ffff */
[----:B------:R-:W1:Y:S02]  /*6700*/  SYNCS.PHASECHK.TRANS64.TRYWAIT P0, [UR21+0x50], R10 ;  /* 0x0000500aff0075a7 */ /* 0x000e640008001115 */
[----:B-1----:R-:W-:Y:S05]  /*6710*/  @!P0 BRA `(.L_x_95) ;  /* 0x000000d000a08947 */ /* 0x002fea0003800000 */
.L_x_234:
[----:B------:R-:W3:Y:S02]  /*6720*/  SYNCS.PHASECHK.TRANS64.TRYWAIT P0, [UR21+0x58], R10 ;  /* 0x0000580aff0075a7 */ /* 0x000ee40008001115 */
[----:B---3--:R-:W-:Y:S05]  /*6730*/  @!P0 BRA `(.L_x_96) ;  /* 0x000000d000b08947 */ /* 0x008fea0003800000 */
.L_x_236:
[----:B------:R-:W3:Y:S01]  /*6740*/  SYNCS.PHASECHK.TRANS64.TRYWAIT P0, [UR21+0x60], R10 ;  /* 0x0000600aff0075a7 */ /* 0x000ee20008001115 */
[----:B------:R-:W-:Y:S01]  /*6750*/  HFMA2 R0, -RZ, RZ, 0, 5.9604644775390625e-08 ;  /* 0x00000001ff007431 */ /* 0x000fe200000001ff */
[----:B---3--:R-:W-:Y:S06]  /*6760*/  @!P0 BRA `(.L_x_97) ;  /* 0x000000d000bc8947 */ /* 0x008fec0003800000 */
.L_x_238:
[----:B------:R-:W-:Y:S02]  /*6770*/  MOV R2, UR21 ;  /* 0x0000001500027c02 */ /* 0x000fe40008000f00 */
[----:B-1----:R-:W-:-:S07]  /*6780*/  SHF.L.U32 R3, R0, 0x1f, RZ ;  /* 0x0000001f00037819 */ /* 0x002fce00000006ff */
.L_x_98:
[----:B-1----:R1:W3:Y:S02]  /*6790*/  SYNCS.PHASECHK.TRANS64.TRYWAIT P0, [R2+URZ+0x68], R3 ;  /* 0x00006803020075a7 */ /* 0x0022e400080011ff */
[----:B---3--:R-:W-:Y:S05]  /*67a0*/  @!P0 NANOSLEEP.SYNCS 0x989680 ;  /* 0x009896800000895d */ /* 0x008fea0003900000 */
[----:B------:R-:W3:Y:S02]  /*67b0*/  @!P0 SYNCS.PHASECHK.TRANS64 P0, [R2+URZ+0x68], R3 ;  /* 0x00006803020085a7 */ /* 0x000ee400080010ff */
[----:B--23--:R-:W-:Y:S05]  /*67c0*/  @P0 EXIT ;  /* 0x000000000000094d */ /* 0x00cfea0003800000 */
[----:B------:R-:W-:Y:S05]  /*67d0*/  BRA `(.L_x_98) ;  /* 0xfffffffc00ec7947 */ /* 0x000fea000383ffff */
.L_x_79:
[----:B------:R-:W-:-:S06]  /*67e0*/  UISETP.GE.AND UP0, UPT, UR21, 0x4, UPT ;  /* 0x000000041500788c */ /* 0x000fcc000bf06270 */
[----:B------:R-:W-:-:S13]  /*67f0*/  PLOP3.LUT P0, PT, PT, PT, UP0, 0x80, 0x8 ;  /* 0x000000000008781c */ /* 0x000fda0003f0f008 */
[----:B-1----:R-:W-:Y:S05]  /*6800*/  @!P0 EXIT ;  /* 0x000000000000894d */ /* 0x002fea0003800000 */
[----:B------:R-:W1:Y:S08]  /*6810*/  S2UR UR4, SR_CgaCtaId ;  /* 0x00000000000479c3 */ /* 0x000e700000008800 */
[----:B------:R-:W-:Y:S01]  /*6820*/  BAR.SYNC.DEFER_BLOCKING 0x6, 0xa0 ;  /* 0x0182800000007b1d */ /* 0x000fe20000010000 */
[C---:B------:R-:W-:Y:S01]  /*6830*/  IMAD.SHL.U32 R5, R184.reuse, 0x20, RZ ;  /* 0x00000020b8057824 */ /* 0x040fe200078e00ff */
[----:B------:R-:W-:Y:S01]  /*6840*/  LOP3.LUT R185, R184, 0x2, RZ, 0xc0, !PT ;  /* 0x00000002b8b97812 */ /* 0x000fe200078ec0ff */
[----:B------:R-:W-:-:S02]  /*6850*/  IMAD.SHL.U32 R188, R177, 0x400, RZ ;  /* 0x00000400b1bc7824 */ /* 0x000fc400078e00ff */
[----:B------:R-:W-:Y:S02]  /*6860*/  HFMA2 R186, -RZ, RZ, 0, 0 ;  /* 0x00000000ffba7431 */ /* 0x000fe400000001ff */
[C---:B------:R-:W-:Y:S01]  /*6870*/  IMAD.SHL.U32 R0, R184.reuse, 0x4, RZ ;  /* 0x00000004b8007824 */ /* 0x040fe200078e00ff */
[----:B------:R-:W-:Y:S01]  /*6880*/  UMOV UR44, 0x400 ;  /* 0x00000400002c7882 */ /* 0x000fe20000000000 */
[----:B------:R-:W2:Y:S01]  /*6890*/  LDC.64 R174, c[0x0][0xcb0] ;  /* 0x00032c00ffae7b82 */ /* 0x000ea20000000a00 */
[C---:B------:R-:W-:Y:S01]  /*68a0*/  LOP3.LUT R7, R5.reuse, 0x320, RZ, 0xc0, !PT ;  /* 0x0000032005077812 */ /* 0x040fe200078ec0ff */
[C---:B------:R-:W-:Y:S01]  /*68b0*/  IMAD.U32 R2, R184.reuse, 0x10000, RZ ;  /* 0x00010000b8027824 */ /* 0x040fe200078e00ff */
[----:B------:R-:W-:Y:S01]  /*68c0*/  LOP3.LUT R5, R5, 0xc0, RZ, 0xc0, !PT ;  /* 0x000000c005057812 */ /* 0x000fe200078ec0ff */
[----:B------:R-:W-:Y:S01]  /*68d0*/  IMAD.MOV.U32 R183, RZ, RZ, RZ ;  /* 0x000000ffffb77224 */ /* 0x000fe200078e00ff */
[----:B------:R-:W-:Y:S01]  /*68e0*/  LOP3.LUT R188, R7, 0x400, R188, 0xf8, !PT ;  /* 0x0000040007bc7812 */ /* 0x000fe200078ef8bc */
[----:B------:R-:W-:Y:S01]  /*68f0*/  IMAD.MOV R185, RZ, RZ, -R185 ;  /* 0x000000ffffb97224 */ /* 0x000fe200078e0ab9 */
[----:B------:R-:W-:Y:S01]  /*6900*/  LOP3.LUT R5, R5, 0x18, R0, 0xf8, !PT ;  /* 0x0000001805057812 */ /* 0x000fe200078ef800 */
[----:B------:R-:W3:Y:S01]  /*6910*/  LDC.64 R172, c[0x0][0xca8] ;  /* 0x00032a00ffac7b82 */ /* 0x000ee20000000a00 */
[----:B------:R-:W-:Y:S01]  /*6920*/  LOP3.LUT R184, R184, 0x4, RZ, 0xc0, !PT ;  /* 0x00000004b8b87812 */ /* 0x000fe200078ec0ff */
[----:B------:R-:W4:Y:S01]  /*6930*/  LDCU UR63, c[0x0][0x370] ;  /* 0x00006e00ff3f77ac */ /* 0x000f220008000800 */
[----:B------:R-:W-:-:S02]  /*6940*/  LOP3.LUT R188, R188, R5, RZ, 0xfc, !PT ;  /* 0x00000005bcbc7212 */ /* 0x000fc400078efcff */
[----:B------:R-:W-:Y:S01]  /*6950*/  LOP3.LUT R2, R2, 0x200000, RZ, 0xc0, !PT ;  /* 0x0020000002027812 */ /* 0x000fe200078ec0ff */
[----:B------:R-:W2:Y:S01]  /*6960*/  LDCU.64 UR54, c[0x0][0x348] ;  /* 0x00006900ff3677ac */ /* 0x000ea20008000a00 */
[----:B------:R-:W-:Y:S01]  /*6970*/  IADD3 R187, PT, PT, -R184, 0x2, RZ ;  /* 0x00000002b8bb7810 */ /* 0x000fe20007ffe1ff */
[----:B------:R-:W-:Y:S01]  /*6980*/  IMAD.MOV R184, RZ, RZ, -R184 ;  /* 0x000000ffffb87224 */ /* 0x000fe200078e0ab8 */
[----:B------:R-:W-:Y:S01]  /*6990*/  LOP3.LUT R189, R177, 0x3, RZ, 0xc0, !PT ;  /* 0x00000003b1bd7812 */ /* 0x000fe200078ec0ff */
[----:B-1----:R-:W-:Y:S01]  /*69a0*/  ULEA UR44, UR4, UR44, 0x18 ;  /* 0x0000002c042c7291 */ /* 0x002fe2000f8ec0ff */
[----:B------:R-:W-:Y:S01]  /*69b0*/  SHF.L.U32 R187, R187, 0x4, RZ ;  /* 0x00000004bbbb7819 */ /* 0x000fe200000006ff */
[----:B------:R-:W1:Y:S01]  /*69c0*/  LDCU.64 UR4, c[0x0][0xc90] ;  /* 0x00019200ff0477ac */ /* 0x000e620008000a00 */
[----:B------:R-:W2:Y:S06]  /*69d0*/  LDCU UR42, c[0x0][0xf0c] ;  /* 0x0001e180ff2a77ac */ /* 0x000eac0008000800 */
[----:B------:R-:W4:Y:S01]  /*69e0*/  LDS R3, [UR44+0x100] ;  /* 0x0001002cff037984 */ /* 0x000f220008000800 */
[----:B------:R-:W2:Y:S01]  /*69f0*/  LDCU UR39, c[0x0][0xf30] ;  /* 0x0001e600ff2777ac */ /* 0x000ea20008000800 */
[----:B------:R-:W2:Y:S01]  /*6a00*/  LDCU.64 UR60, c[0x0][0xc88] ;  /* 0x00019100ff3c77ac */ /* 0x000ea20008000a00 */
[----:B------:R-:W2:Y:S01]  /*6a10*/  LDCU.64 UR40, c[0x0][0xf28] ;  /* 0x0001e500ff2877ac */ /* 0x000ea20008000a00 */
[----:B-1----:R-:W-:Y:S01]  /*6a20*/  IMAD.U32 R191, RZ, RZ, UR4 ;  /* 0x00000004ffbf7e24 */ /* 0x002fe2000f8e00ff */
[----:B------:R-:W-:Y:S01]  /*6a30*/  UIADD3 UR4, UPT, UPT, UR44, 0x200, URZ ;  /* 0x000002002c047890 */ /* 0x000fe2000fffe0ff */
[----:B------:R-:W-:Y:S01]  /*6a40*/  IMAD.U32 R190, RZ, RZ, UR5 ;  /* 0x00000005ffbe7e24 */ /* 0x000fe2000f8e00ff */
[----:B------:R-:W1:Y:S04]  /*6a50*/  LDCU.128 UR56, c[0x0][0xf10] ;  /* 0x0001e200ff3877ac */ /* 0x000e680008000c00 */
[----:B------:R-:W-:Y:S01]  /*6a60*/  IMAD.U32 R181, RZ, RZ, UR4 ;  /* 0x00000004ffb57e24 */ /* 0x000fe2000f8e00ff */
[----:B------:R-:W1:Y:S03]  /*6a70*/  LDCU UR62, c[0x0][0x374] ;  /* 0x00006e80ff3e77ac */ /* 0x000e660008000800 */
[----:B------:R-:W-:Y:S01]  /*6a80*/  IMAD R188, R188, 0x2, R181 ;  /* 0x00000002bcbc7824 */ /* 0x000fe200078e02b5 */
[----:B------:R-:W-:Y:S01]  /*6a90*/  UMOV UR43, URZ ;  /* 0x000000ff002b7c82 */ /* 0x000fe20008000000 */
[----:B------:R-:W-:Y:S01]  /*6aa0*/  UMOV UR53, URZ ;  /* 0x000000ff00357c82 */ /* 0x000fe20008000000 */
[----:B------:R-:W-:Y:S01]  /*6ab0*/  UMOV UR47, URZ ;  /* 0x000000ff002f7c82 */ /* 0x000fe20008000000 */
[----:B-1234-:R-:W-:-:S07]  /*6ac0*/  IADD3 R2, PT, PT, R3, R2, RZ ;  /* 0x0000000203027210 */ /* 0x01efce0007ffe0ff */
.L_x_190:
[C---:B------:R-:W-:Y:S02]  /*6ad0*/  LEA R0, R183.reuse, UR44, 0x3 ;  /* 0x0000002cb7007c11 */ /* 0x040fe4000f8e18ff */
[----:B------:R-:W-:Y:S02]  /*6ae0*/  SHF.L.U32 R3, R186, 0x1f, RZ ;  /* 0x0000001fba037819 */ /* 0x000fe400000006ff */
[----:B--2---:R-:W-:Y:S02]  /*6af0*/  LEA R5, R183, UR44, 0x4 ;  /* 0x0000002cb7057c11 */ /* 0x004fe4000f8e20ff */
[----:B------:R-:W1:Y:S02]  /*6b00*/  SYNCS.PHASECHK.TRANS64.TRYWAIT P0, [R0+URZ+0x80], R3 ;  /* 0x00008003000075a7 */ /* 0x000e6400080011ff */
[----:B-1-3--:R-:W-:Y:S05]  /*6b10*/  @!P0 BRA `(.L_x_99) ;  /* 0x000000cc00e88947 */ /* 0x00afea0003800000 */
.L_x_239:
[----:B------:R-:W-:Y:S01]  /*6b20*/  R2UR UR7, R192 ;  /* 0x00000000c00772ca */ /* 0x000fe200000e0000 */
[----:B------:R-:W2:Y:S01]  /*6b30*/  LDS.128 R4, [R5+0xe0] ;  /* 0x0000e00005047984 */ /* 0x000ea20000000c00 */
[----:B-1----:R-:W-:Y:S01]  /*6b40*/  VIADD R0, R0, 0x90 ;  /* 0x0000009000007836 */ /* 0x002fe20000000000 */
[----:B------:R-:W-:Y:S04]  /*6b50*/  UISETP.GE.AND UP0, UPT, UR45, 0x1, UPT ;  /* 0x000000012d00788c */ /* 0x000fe8000bf06270 */
[----:B------:R-:W-:Y:S01]  /*6b60*/  PRMT R0, RZ, 0x654, R0 ;  /* 0x00000654ff007816 */ /* 0x000fe20000000000 */
[----:B------:R-:W-:Y:S01]  /*6b70*/  @!PT LDS RZ, [RZ] ;  /* 0x00000000fffff984 */ /* 0x000fe20000000800 */
[----:B------:R-:W-:Y:S01]  /*6b80*/  @!PT LDS RZ, [RZ] ;  /* 0x00000000fffff984 */ /* 0x000fe20000000800 */
[----:B------:R-:W-:Y:S01]  /*6b90*/  @!PT LDS RZ, [RZ] ;  /* 0x00000000fffff984 */ /* 0x000fe20000000800 */
[----:B------:R-:W-:Y:S01]  /*6ba0*/  @!PT LDS RZ, [RZ] ;  /* 0x00000000fffff984 */ /* 0x000fe20000000800 */
[----:B------:R1:W-:Y:S06]  /*6bb0*/  MEMBAR.ALL.CTA ;  /* 0x0000000000007992 */ /* 0x0003ec0000008000 */
[----:B-1----:R-:W1:Y:S02]  /*6bc0*/  FENCE.VIEW.ASYNC.S ;  /* 0x00000000000073c6 */ /* 0x002e640000000000 */
[----:B-1----:R1:W-:Y:S01]  /*6bd0*/  SYNCS.ARRIVE.TRANS64.RED.A1T0 RZ, [R0+URZ], RZ ;  /* 0x000000ff00ff79a7 */ /* 0x0023e200081004ff */
[----:B--2---:R-:W-:Y:S11]  /*6be0*/  LOP3.LUT P0, RZ, R6, 0x1, RZ, 0xc0, !PT ;  /* 0x0000000106ff7812 */ /* 0x004ff6000780c0ff */
[----:B------:R-:W-:Y:S02]  /*6bf0*/  @!UPT UIADD3 URZ, UPT, UPT, URZ, URZ, URZ ;  /* 0x000000fffffff290 */ /* 0x000fe4000fffe0ff */
[----:B------:R-:W-:Y:S01]  /*6c00*/  VOTEU.ANY UP1, P0 ;  /* 0x0000000000ff7886 */ /* 0x000fe20000020100 */
[----:B------:R-:W-:Y:S01]  /*6c10*/  PLOP3.LUT P0, PT, PT, PT, UP1, 0x80, 0x8 ;  /* 0x000000000008781c */ /* 0x000fe20003f0f018 */
[----:B------:R-:W-:Y:S06]  /*6c20*/  UP2UR UR4, UPR, URZ, 0x2 ;  /* 0x00000002ff047883 */ /* 0x000fec0008000000 */
[----:B------:R-:W-:Y:S06]  /*6c30*/  IMAD.U32 R193, RZ, RZ, UR4 ;  /* 0x00000004ffc17e24 */ /* 0x000fec000f8e00ff */
[----:B------:R-:W-:Y:S02]  /*6c40*/  @P0 SHF.R.U32.HI R3, RZ, 0x10, R5 ;  /* 0x00000010ff030819 */ /* 0x000fe40000011605 */
[----:B------:R-:W-:Y:S02]  /*6c50*/  @P0 MOV R8, R4 ;  /* 0x0000000400080202 */ /* 0x000fe40000000f00 */
[----:B------:R-:W-:Y:S02]  /*6c60*/  @P0 R2UR UR4, R3 ;  /* 0x00000000030402ca */ /* 0x000fe400000e0000 */
[----:B------:R-:W-:Y:S02]  /*6c70*/  @P0 LOP3.LUT R4, R5, 0xffff, RZ, 0xc0, !PT ;  /* 0x0000ffff05040812 */ /* 0x000fe400078ec0ff */
[----:B------:R-:W-:Y:S02]  /*6c80*/  @P0 R2UR UR6, R8 ;  /* 0x00000000080602ca */ /* 0x000fe400000e0000 */
[----:B------:R-:W-:Y:S07]  /*6c90*/  @P0 R2UR UR5, R4 ;  /* 0x00000000040502ca */ /* 0x000fee00000e0000 */
[----:B------:R-:W-:Y:S02]  /*6ca0*/  @UP1 UMOV UR7, UR4 ;  /* 0x0000000400071c82 */ /* 0x000fe40008000000 */
[----:B------:R-:W-:Y:S02]  /*6cb0*/  IMAD.U32 R192, RZ, RZ, UR7 ;  /* 0x00000007ffc07e24 */ /* 0x000fe4000f8e00ff */
[----:B------:R-:W-:Y:S02]  /*6cc0*/  @UP1 UMOV UR38, UR6 ;  /* 0x0000000600261c82 */ /* 0x000fe40008000000 */
[----:B------:R-:W-:Y:S01]  /*6cd0*/  @UP1 UMOV UR37, UR5 ;  /* 0x0000000500251c82 */ /* 0x000fe20008000000 */
[----:B-1----:R-:W-:Y:S05]  /*6ce0*/  BRA.U !UP0, `(.L_x_100) ;  /* 0x0000000108cc7547 */ /* 0x002fea000b800000 */
[----:B------:R-:W1:Y:S01]  /*6cf0*/  LDCU UR12, c[0x0][0xf20] ;  /* 0x0001e400ff0c77ac */ /* 0x000e620008000800 */
[----:B------:R-:W-:Y:S02]  /*6d00*/  UIMAD.WIDE.U32 UR4, UR62, UR59, URZ ;  /* 0x0000003b3e0472a5 */ /* 0x000fe4000f8e00ff */
[----:B------:R-:W-:Y:S02]  /*6d10*/  UIMAD.WIDE.U32 UR6, UR63, UR56, URZ ;  /* 0x000000383f0672a5 */ /* 0x000fe4000f8e00ff */
[----:B------:R-:W-:Y:S02]  /*6d20*/  UISETP.NE.AND UP0, UPT, UR58, 0x1, UPT ;  /* 0x000000013a00788c */ /* 0x000fe4000bf05270 */
[----:B------:R-:W-:Y:S02]  /*6d30*/  UIMAD.WIDE.U32 UR8, UR37, UR59, URZ ;  /* 0x0000003b250872a5 */ /* 0x000fe4000f8e00ff */
[----:B------:R-:W-:Y:S02]  /*6d40*/  UISETP.NE.AND UP1, UPT, UR42, 0x1, UPT ;  /* 0x000000012a00788c */ /* 0x000fe4000bf25270 */
[----:B------:R-:W-:Y:S02]  /*6d50*/  UIMAD.WIDE.U32 UR10, UR38, UR56, URZ ;  /* 0x00000038260a72a5 */ /* 0x000fe4000f8e00ff */
[----:B------:R-:W-:Y:S01]  /*6d60*/  UISETP.NE.AND UP2, UPT, UR45, 0x1, UPT ;  /* 0x000000012d00788c */ /* 0x000fe2000bf45270 */
[----:B------:R-:W-:Y:S02]  /*6d70*/  UMOV UR4, UR5 ;  /* 0x0000000500047c82 */ /* 0x000fe40008000000 */
[----:B-1----:R-:W-:Y:S03]  /*6d80*/  USHF.R.U32.HI UR5, URZ, UR12, UR4 ;  /* 0x0000000cff057299 */ /* 0x002fe60008011604 */
[----:B------:R-:W-:Y:S02]  /*6d90*/  UMOV UR4, UR7 ;  /* 0x0000000700047c82 */ /* 0x000fe40008000000 */
[----:B------:R-:W-:Y:S02]  /*6da0*/  USHF.R.U32.HI UR7, URZ, UR57, UR4 ;  /* 0x00000039ff077299 */ /* 0x000fe40008011604 */
[----:B------:R-:W-:Y:S02]  /*6db0*/  USEL UR4, UR62, UR5, !UP0 ;  /* 0x000000053e047287 */ /* 0x000fe4000c000000 */
[----:B------:R-:W-:Y:S01]  /*6dc0*/  USEL UR7, UR63, UR7, !UP1 ;  /* 0x000000073f077287 */ /* 0x000fe2000c800000 */
[----:B------:R-:W-:Y:S01]  /*6dd0*/  UMOV UR5, UR9 ;  /* 0x0000000900057c82 */ /* 0x000fe20008000000 */
[----:B------:R-:W-:Y:S02]  /*6de0*/  UIMAD.WIDE.U32 UR8, UR4, UR40, URZ ;  /* 0x00000028040872a5 */ /* 0x000fe4000f8e00ff */
[----:B------:R-:W-:Y:S03]  /*6df0*/  USHF.R.U32.HI UR6, URZ, UR12, UR5 ;  /* 0x0000000cff067299 */ /* 0x000fe60008011605 */
[----:B------:R-:W-:Y:S01]  /*6e00*/  UMOV UR5, UR11 ;  /* 0x0000000b00057c82 */ /* 0x000fe20008000000 */
[----:B------:R-:W-:Y:S02]  /*6e10*/  UIMAD.WIDE.U32 UR10, UR7, UR40, URZ ;  /* 0x00000028070a72a5 */ /* 0x000fe4000f8e00ff */
[----:B------:R-:W-:Y:S02]  /*6e20*/  USEL UR6, UR37, UR6, !UP0 ;  /* 0x0000000625067287 */ /* 0x000fe4000c000000 */
[----:B------:R-:W-:Y:S01]  /*6e30*/  USHF.R.U32.HI UR5, URZ, UR57, UR5 ;  /* 0x00000039ff057299 */ /* 0x000fe20008011605 */
[----:B------:R-:W-:Y:S02]  /*6e40*/  UMOV UR8, UR9 ;  /* 0x0000000900087c82 */ /* 0x000fe40008000000 */
[----:B------:R-:W-:Y:S01]  /*6e50*/  UMOV UR10, UR11 ;  /* 0x0000000b000a7c82 */ /* 0x000fe20008000000 */
[----:B------:R-:W-:Y:S02]  /*6e60*/  @UP2 USHF.R.U32.HI UR4, URZ, UR41, UR8 ;  /* 0x00000029ff042299 */ /* 0x000fe40008011608 */
[----:B------:R-:W-:Y:S02]  /*6e70*/  @UP2 USHF.R.U32.HI UR7, URZ, UR41, UR10 ;  /* 0x00000029ff072299 */ /* 0x000fe4000801160a */
[----:B------:R-:W-:Y:S02]  /*6e80*/  UIMAD UR4, UR45, UR4, URZ ;  /* 0x000000042d0472a4 */ /* 0x000fe4000f8e02ff */
        /* <DEDUP_REMOVED lines=8> */
[----:B------:R-:W-:Y:S02]  /*6f10*/  USEL UR11, UR6, UR4, !UP2 ;  /* 0x00000004060b7287 */ /* 0x000fe4000d000000 */
[----:B------:R-:W-:Y:S02]  /*6f20*/  UIADD3 UR8, UPT, UPT, -UR5, URZ, URZ ;  /* 0x000000ff05087290 */ /* 0x000fe4000fffe1ff */
[----:B------:R-:W-:Y:S01]  /*6f30*/  UIADD3 UR10, UPT, UPT, -UR11, URZ, URZ ;  /* 0x000000ff0b0a7290 */ /* 0x000fe2000fffe1ff */
[----:B------:R-:W-:Y:S01]  /*6f40*/  @!UP0 UMOV UR4, UR9 ;  /* 0x0000000900048c82 */ /* 0x000fe20008000000 */
[----:B------:R-:W-:Y:S02]  /*6f50*/  UIADD3 UR9, UPT, UPT, -UR6, URZ, URZ ;  /* 0x000000ff06097290 */ /* 0x000fe4000fffe1ff */
[----:B------:R-:W-:Y:S02]  /*6f60*/  @!UP0 USHF.R.U32.HI UR4, URZ, UR41, UR4 ;  /* 0x00000029ff048299 */ /* 0x000fe40008011604 */
[----:B------:R-:W-:Y:S02]  /*6f70*/  UIMAD UR10, UR45, UR10, UR6 ;  /* 0x0000000a2d0a72a4 */ /* 0x000fe4000f8e0206 */
[----:B------:R-:W-:Y:S04]  /*6f80*/  @!UP0 USEL UR4, UR5, UR4, !UP2 ;  /* 0x0000000405048287 */ /* 0x000fe8000d000000 */
[----:B------:R-:W-:Y:S02]  /*6f90*/  @!UP0 UIMAD UR10, UR7, UR10, UR4 ;  /* 0x0000000a070a82a4 */ /* 0x000fe4000f8e0204 */
[----:B------:R-:W-:Y:S02]  /*6fa0*/  @!UP0 UIADD3 UR11, UPT, UPT, UR11, -UR4, URZ ;  /* 0x800000040b0b8290 */ /* 0x000fe4000fffe0ff */
[----:B------:R-:W-:Y:S02]  /*6fb0*/  UIMAD UR7, UR42, UR8, UR38 ;  /* 0x000000082a0772a4 */ /* 0x000fe4000f8e0226 */
[----:B------:R-:W-:Y:S02]  /*6fc0*/  @!UP0 UIMAD UR6, UR11, UR45, UR5 ;  /* 0x0000002d0b0682a4 */ /* 0x000fe4000f8e0205 */
[----:B------:R-:W-:Y:S01]  /*6fd0*/  UIMAD UR4, UR58, UR9, UR37 ;  /* 0x000000093a0472a4 */ /* 0x000fe2000f8e0225 */
[----:B------:R-:W-:Y:S02]  /*6fe0*/  @!UP0 UMOV UR5, UR10 ;  /* 0x0000000a00058c82 */ /* 0x000fe40008000000 */
[----:B------:R-:W-:Y:S02]  /*6ff0*/  UIMAD UR38, UR5, UR42, UR7 ;  /* 0x0000002a052672a4 */ /* 0x000fe4000f8e0207 */
[----:B------:R-:W-:Y:S11]  /*7000*/  UIMAD UR37, UR6, UR58, UR4 ;  /* 0x0000003a062572a4 */ /* 0x000ff6000f8e0204 */
[----:B------:R-:W-:Y:S01]  /*7010*/  @!UPT UIADD3 URZ, UPT, UPT, URZ, URZ, URZ ;  /* 0x000000fffffff290 */ /* 0x000fe2000fffe0ff */
.L_x_100:
[----:B------:R-:W-:Y:S01]  /*7020*/  UISETP.NE.AND UP0, UPT, UR39, 0x1, UPT ;  /* 0x000000012700788c */ /* 0x000fe2000bf05270 */
[----:B------:R-:W-:Y:S01]  /*7030*/  LOP3.LUT P0, RZ, R181, 0x1b0, RZ, 0xc0, !PT ;  /* 0x000001b0b5ff7812 */ /* 0x000fe2000780c0ff */
[----:B------:R-:W-:Y:S01]  /*7040*/  USHF.L.U32 UR50, UR20, 0x7, URZ ;  /* 0x0000000714327899 */ /* 0x000fe200080006ff */
[----:B------:R-:W-:Y:S01]  /*7050*/  BSSY.RECONVERGENT B6, `(.L_x_101) ;  /* 0x0000034000067945 */ /* 0x000fe20003800200 */
[----:B------:R-:W-:Y:S01]  /*7060*/  USHF.L.U32 UR52, UR24, 0x8, URZ ;  /* 0x0000000818347899 */ /* 0x000fe200080006ff */
[----:B------:R-:W-:Y:S06]  /*7070*/  IADD3 R183, PT, PT, R183, 0x1, RZ ;  /* 0x00000001b7b77810 */ /* 0x000fec0007ffe0ff */
[----:B------:R-:W1:Y:S01]  /*7080*/  @!UP0 LDCU.128 UR12, c[0x0][0xf10] ;  /* 0x0001e200ff0c87ac */ /* 0x000e620008000c00 */
[----:B------:R-:W2:Y:S01]  /*7090*/  @!UP0 LDCU UR5, c[0x0][0xf0c] ;  /* 0x0001e180ff0587ac */ /* 0x000ea20008000800 */
[----:B------:R-:W3:Y:S01]  /*70a0*/  @!UP0 LDCU UR10, c[0x0][0xf20] ;  /* 0x0001e400ff0a87ac */ /* 0x000ee20008000800 */
[----:B-1----:R-:W-:Y:S02]  /*70b0*/  UIMAD.WIDE.U32 UR8, UR38, UR12, URZ ;  /* 0x0000000c260872a5 */ /* 0x002fe4000f8e00ff */
[----:B------:R-:W-:Y:S02]  /*70c0*/  UIMAD.WIDE.U32 UR6, UR37, UR15, URZ ;  /* 0x0000000f250672a5 */ /* 0x000fe4000f8e00ff */
[----:B------:R-:W-:Y:S03]  /*70d0*/  @!UP0 UISETP.NE.AND UP1, UPT, UR14, 0x1, UPT ;  /* 0x000000010e00888c */ /* 0x000fe6000bf25270 */
[----:B------:R-:W-:Y:S01]  /*70e0*/  @!UP0 UMOV UR4, UR9 ;  /* 0x0000000900048c82 */ /* 0x000fe20008000000 */
[----:B--2---:R-:W-:Y:S02]  /*70f0*/  @!UP0 UISETP.NE.AND UP2, UPT, UR5, 0x1, UPT ;  /* 0x000000010500888c */ /* 0x004fe4000bf45270 */
[----:B------:R-:W-:Y:S01]  /*7100*/  @!UP0 USHF.R.U32.HI UR4, URZ, UR13, UR4 ;  /* 0x0000000dff048299 */ /* 0x000fe20008011604 */
[----:B------:R-:W-:Y:S02]  /*7110*/  @!UP0 UMOV UR6, UR7 ;  /* 0x0000000700068c82 */ /* 0x000fe40008000000 */
[----:B---3--:R-:W-:Y:S02]  /*7120*/  @!UP0 USHF.R.U32.HI UR6, URZ, UR10, UR6 ;  /* 0x0000000aff068299 */ /* 0x008fe40008011606 */
[----:B------:R-:W-:Y:S02]  /*7130*/  @!UP0 USEL UR7, UR38, UR4, !UP2 ;  /* 0x0000000426078287 */ /* 0x000fe4000d000000 */
[----:B------:R-:W-:Y:S04]  /*7140*/  @!UP0 USEL UR6, UR37, UR6, !UP1 ;  /* 0x0000000625068287 */ /* 0x000fe8000c800000 */
[----:B------:R-:W-:Y:S02]  /*7150*/  @!UP0 UIADD3 UR4, UPT, UPT, -UR7, UR6, URZ ;  /* 0x0000000607048290 */ /* 0x000fe4000fffe1ff */
[----:B------:R-:W-:Y:S02]  /*7160*/  @!UP0 UIADD3 UR6, UPT, UPT, UR7, -UR6, URZ ;  /* 0x8000000607068290 */ /* 0x000fe4000fffe0ff */
[----:B------:R-:W-:Y:S02]  /*7170*/  @!UP0 UIMAD UR38, UR4, UR5, UR38 ;  /* 0x00000005042682a4 */ /* 0x000fe4000f8e0226 */
[----:B------:R-:W-:Y:S01]  /*7180*/  @!UP0 UIMAD UR37, UR6, UR14, UR37 ;  /* 0x0000000e062582a4 */ /* 0x000fe2000f8e0225 */
[----:B------:R-:W-:Y:S11]  /*7190*/  @!P0 BRA `(.L_x_102) ;  /* 0x00000000007c8947 */ /* 0x000ff60003800000 */
[----:B------:R-:W1:Y:S01]  /*71a0*/  LDCU.64 UR8, c[0x4][0x80] ;  /* 0x01001000ff0877ac */ /* 0x000e620008000a00 */
[----:B------:R-:W-:Y:S01]  /*71b0*/  MOV R16, 0x0 ;  /* 0x0000000000107802 */ /* 0x000fe20000000f00 */
[----:B------:R-:W-:Y:S02]  /*71c0*/  HFMA2 R12, -RZ, RZ, 0, 5.9604644775390625e-08 ;  /* 0x00000001ff0c7431 */ /* 0x000fe400000001ff */
[----:B------:R-:W-:Y:S01]  /*71d0*/  IMAD.MOV.U32 R8, RZ, RZ, 0x70 ;  /* 0x00000070ff087424 */ /* 0x000fe200078e00ff */
[----:B------:R2:W3:Y:S01]  /*71e0*/  LDC.64 R14, c[0x4][R16] ;  /* 0x01000000100e7b82 */ /* 0x0004e20000000a00 */
[----:B------:R-:W4:Y:S01]  /*71f0*/  LDCU.64 UR6, c[0x4][0x88] ;  /* 0x01001100ff0677ac */ /* 0x000f220008000a00 */
[----:B------:R-:W-:Y:S01]  /*7200*/  IMAD.MOV.U32 R13, RZ, RZ, RZ ;  /* 0x000000ffff0d7224 */ /* 0x000fe200078e00ff */
[----:B------:R-:W2:Y:S01]  /*7210*/  LDCU.64 UR4, c[0x4][0x8] ;  /* 0x01000100ff0477ac */ /* 0x000ea20008000a00 */
[----:B-1----:R-:W-:Y:S01]  /*7220*/  MOV R5, UR9 ;  /* 0x0000000900057c02 */ /* 0x002fe20008000f00 */
[----:B------:R-:W-:Y:S01]  /*7230*/  IMAD.U32 R4, RZ, RZ, UR8 ;  /* 0x00000008ff047e24 */ /* 0x000fe2000f8e00ff */
[----:B----4-:R-:W-:Y:S01]  /*7240*/  MOV R7, UR7 ;  /* 0x0000000700077c02 */ /* 0x010fe20008000f00 */
[----:B------:R-:W-:Y:S01]  /*7250*/  IMAD.U32 R6, RZ, RZ, UR6 ;  /* 0x00000006ff067e24 */ /* 0x000fe2000f8e00ff */
[----:B--2---:R-:W-:Y:S01]  /*7260*/  MOV R11, UR5 ;  /* 0x00000005000b7c02 */ /* 0x004fe20008000f00 */
[----:B------:R-:W-:Y:S02]  /*7270*/  IMAD.U32 R10, RZ, RZ, UR4 ;  /* 0x00000004ff0a7e24 */ /* 0x000fe4000f8e00ff */
[----:B------:R-:W-:Y:S07]  /*7280*/  LEPC R20, `(.L_x_103) ;  /* 0x000000001014794e */ /* 0x000fee0000000000 */
[----:B---3-5:R-:W-:Y:S05]  /*7290*/  CALL.ABS.NOINC R14 ;  /* 0x000000000e007343 */ /* 0x028fea0003c00000 */
.L_x_103:
[----:B------:R-:W1:Y:S01]  /*72a0*/  LDCU.64 UR8, c[0x4][0x80] ;  /* 0x01001000ff0877ac */ /* 0x000e620008000a00 */
[----:B------:R-:W2:Y:S01]  /*72b0*/  LDC.64 R16, c[0x4][R16] ;  /* 0x0100000010107b82 */ /* 0x000ea20000000a00 */
[----:B------:R-:W-:Y:S02]  /*72c0*/  HFMA2 R12, -RZ, RZ, 0, 5.9604644775390625e-08 ;  /* 0x00000001ff0c7431 */ /* 0x000fe400000001ff */
[----:B------:R-:W-:Y:S02]  /*72d0*/  IMAD.MOV.U32 R8, RZ, RZ, 0x70 ;  /* 0x00000070ff087424 */ /* 0x000fe400078e00ff */
[----:B------:R-:W-:Y:S01]  /*72e0*/  IMAD.MOV.U32 R13, RZ, RZ, RZ ;  /* 0x000000ffff0d7224 */ /* 0x000fe200078e00ff */
[----:B------:R-:W3:Y:S01]  /*72f0*/  LDCU.64 UR6, c[0x4][0x88] ;  /* 0x01001100ff0677ac */ /* 0x000ee20008000a00 */
[----:B------:R-:W4:Y:S01]  /*7300*/  LDCU.64 UR4, c[0x4][0x8] ;  /* 0x01000100ff0477ac */ /* 0x000f220008000a00 */
[----:B-1----:R-:W-:Y:S02]  /*7310*/  MOV R4, UR8 ;  /* 0x0000000800047c02 */ /* 0x002fe40008000f00 */
[----:B------:R-:W-:Y:S02]  /*7320*/  MOV R5, UR9 ;  /* 0x0000000900057c02 */ /* 0x000fe40008000f00 */
[----:B---3--:R-:W-:Y:S01]  /*7330*/  MOV R7, UR7 ;  /* 0x0000000700077c02 */ /* 0x008fe20008000f00 */
[----:B------:R-:W-:Y:S01]  /*7340*/  IMAD.U32 R6, RZ, RZ, UR6 ;  /* 0x00000006ff067e24 */ /* 0x000fe2000f8e00ff */
[----:B----4-:R-:W-:Y:S01]  /*7350*/  MOV R11, UR5 ;  /* 0x00000005000b7c02 */ /* 0x010fe20008000f00 */
[----:B------:R-:W-:Y:S02]  /*7360*/  IMAD.U32 R10, RZ, RZ, UR4 ;  /* 0x00000004ff0a7e24 */ /* 0x000fe4000f8e00ff */
[----:B------:R-:W-:Y:S07]  /*7370*/  LEPC R20, `(.L_x_102) ;  /* 0x000000001014794e */ /* 0x000fee0000000000 */
[----:B--2---:R-:W-:Y:S05]  /*7380*/  CALL.ABS.NOINC R16 ;  /* 0x0000000010007343 */ /* 0x004fea0003c00000 */
.L_x_102:
[----:B------:R-:W-:Y:S05]  /*7390*/  BSYNC.RECONVERGENT B6 ;  /* 0x0000000000067941 */ /* 0x000fea0003800200 */
.L_x_101:
[----:B------:R-:W-:Y:S02]  /*73a0*/  R2UR UR6, R180 ;  /* 0x00000000b40672ca */ /* 0x000fe400000e0000 */
[----:B------:R-:W-:Y:S02]  /*73b0*/  R2UR UR5, R191 ;  /* 0x00000000bf0572ca */ /* 0x000fe400000e0000 */
[----:B------:R-:W-:Y:S02]  /*73c0*/  R2UR UR4, R190 ;  /* 0x00000000be0472ca */ /* 0x000fe400000e0000 */
[----:B------:R-:W-:Y:S02]  /*73d0*/  ISETP.NE.U32.AND P4, PT, R174, RZ, PT ;  /* 0x000000ffae00720c */ /* 0x000fe40003f85070 */
[----:B------:R-:W-:Y:S02]  /*73e0*/  ISETP.NE.U32.AND P2, PT, RZ, UR60, PT ;  /* 0x0000003cff007c0c */ /* 0x000fe4000bf45070 */
[----:B------:R-:W-:Y:S02]  /*73f0*/  ISETP.NE.AND.EX P4, PT, R175, RZ, PT, P4 ;  /* 0x000000ffaf00720c */ /* 0x000fe40003f85340 */
[----:B------:R-:W-:Y:S01]  /*7400*/  ISETP.NE.AND.EX P2, PT, RZ, UR61, PT, P2 ;  /* 0x0000003dff007c0c */ /* 0x000fe2000bf45320 */
[----:B------:R-:W-:Y:S02]  /*7410*/  UISETP.NE.AND UP2, UPT, UR6, URZ, UPT ;  /* 0x000000ff0600728c */ /* 0x000fe4000bf45270 */
[----:B------:R-:W-:Y:S04]  /*7420*/  UISETP.NE.U32.AND UP0, UPT, UR5, URZ, UPT ;  /* 0x000000ff0500728c */ /* 0x000fe8000bf05070 */
[----:B------:R-:W-:Y:S01]  /*7430*/  UISETP.NE.AND.EX UP1, UPT, UR4, URZ, UPT, UP0 ;  /* 0x000000ff0400728c */ /* 0x000fe2000bf25300 */
[----:B------:R-:W-:Y:S01]  /*7440*/  PLOP3.LUT P1, PT, PT, PT, UP2, 0x80, 0x8 ;  /* 0x000000000008781c */ /* 0x000fe20003f2f028 */
[----:B------:R-:W-:Y:S03]  /*7450*/  UPLOP3.LUT UP0, UPT, UPT, UPT, UPT, 0x40, 0x4 ;  /* 0x000000000004789c */ /* 0x000fe60003f0e870 */
[----:B------:R-:W-:Y:S06]  /*7460*/  @UP2 UPLOP3.LUT UP0, UPT, UPT, UPT, UP1, 0x80, 0x8 ;  /* 0x000000000008289c */ /* 0x000fec0003f0f010 */
[----:B------:R-:W-:Y:S01]  /*7470*/  PLOP3.LUT P0, PT, PT, PT, UP0, 0x80, 0x8 ;  /* 0x000000000008781c */ /* 0x000fe20003f0f008 */
[----:B------:R-:W-:Y:S01]  /*7480*/  @!UPT UIADD3 URZ, UPT, UPT, URZ, URZ, URZ ;  /* 0x000000fffffff290 */ /* 0x000fe2000fffe0ff */
[----:B------:R-:W-:Y:S11]  /*7490*/  BRA.U !UP1, `(.L_x_104) ;  /* 0x0000000109407547 */ /* 0x000ff6000b800000 */
[----:B------:R-:W-:Y:S01]  /*74a0*/  UISETP.NE.U32.AND UP0, UPT, UR60, URZ, UPT ;  /* 0x000000ff3c00728c */ /* 0x000fe2000bf05070 */
[----:B------:R-:W-:Y:S01]  /*74b0*/  R2UR UR6, R191 ;  /* 0x00000000bf0672ca */ /* 0x000fe200000e0000 */
[----:B------:R-:W1:Y:S01]  /*74c0*/  LDCU.64 UR8, c[0x0][0x358] ;  /* 0x00006b00ff0877ac */ /* 0x000e620008000a00 */
[----:B------:R-:W-:Y:S02]  /*74d0*/  HFMA2 R176, -RZ, RZ, 0, 5.9604644775390625e-08 ;  /* 0x00000001ffb07431 */ /* 0x000fe400000001ff */
[----:B------:R-:W-:Y:S01]  /*74e0*/  IMAD.MOV.U32 R0, RZ, RZ, 0x1 ;  /* 0x00000001ff007424 */ /* 0x000fe200078e00ff */
[----:B------:R-:W-:Y:S06]  /*74f0*/  UISETP.NE.AND.EX UP0, UPT, UR61, URZ, UPT, UP0 ;  /* 0x000000ff3d00728c */ /* 0x000fec000bf05300 */
[----:B------:R-:W-:Y:S05]  /*7500*/  PLOP3.LUT P3, PT, PT, PT, UP0, 0x80, 0x8 ;  /* 0x000000000008781c */ /* 0x000fea0003f6f008 */
[----:B------:R-:W2:Y:S01]  /*7510*/  @UP0 LDCU.64 UR4, c[0x0][0xc88] ;  /* 0x00019100ff0407ac */ /* 0x000ea20008000a00 */
[----:B------:R-:W-:Y:S07]  /*7520*/  @UP0 UIMAD UR6, UR36, UR6, URZ ;  /* 0x00000006240602a4 */ /* 0x000fee000f8e02ff */
[----:B------:R-:W-:Y:S01]  /*7530*/  @!P3 PRMT R176, R0, 0x7610, R176 ;  /* 0x0000761000b0b816 */ /* 0x000fe200000000b0 */
[----:B--2---:R-:W-:Y:S06]  /*7540*/  @UP0 UIMAD.WIDE UR4, UR6, 0x4, UR4 ;  /* 0x00000004060408a5 */ /* 0x004fec000f8e0204 */
[----:B------:R-:W-:Y:S02]  /*7550*/  IMAD.U32 R4, RZ, RZ, UR4 ;  /* 0x00000004ff047e24 */ /* 0x000fe4000f8e00ff */
[----:B------:R-:W-:Y:S03]  /*7560*/  IMAD.U32 R5, RZ, RZ, UR5 ;  /* 0x00000005ff057e24 */ /* 0x000fe6000f8e00ff */
[----:B------:R-:W2:Y:S02]  /*7570*/  @!UP0 LDCU UR4, c[0x0][0xc80] ;  /* 0x00019000ff0487ac */ /* 0x000ea40008000800 */
[----:B-1---5:R1:W5:Y:S02]  /*7580*/  @P3 LDG.E R133, desc[UR8][R4.64] ;  /* 0x0000000804853981 */ /* 0x022364000c1e1900 */
[----:B-12---:R-:W-:Y:S02]  /*7590*/  @!P3 MOV R133, UR4 ;  /* 0x000000040085bc02 */ /* 0x006fe40008000f00 */
.L_x_104:
[----:B------:R-:W-:Y:S05]  /*75a0*/  @!P4 BRA `(.L_x_105) ;  /* 0x000000000024c947 */ /* 0x000fea0003800000 */
[----:B------:R-:W-:Y:S01]  /*75b0*/  ISETP.NE.U32.AND P3, PT, R172, RZ, PT ;  /* 0x000000ffac00720c */ /* 0x000fe20003f65070 */
[----:B------:R-:W1:Y:S03]  /*75c0*/  LDCU.64 UR4, c[0x0][0x358] ;  /* 0x00006b00ff0477ac */ /* 0x000e660008000a00 */
[----:B------:R-:W-:Y:S11]  /*75d0*/  ISETP.NE.AND.EX P3, PT, R173, RZ, PT, P3 ;  /* 0x000000ffad00720c */ /* 0x000ff60003f65330 */
[----:B------:R-:W-:Y:S02]  /*75e0*/  @!UPT UIADD3 URZ, UPT, UPT, URZ, URZ, URZ ;  /* 0x000000fffffff290 */ /* 0x000fe4000fffe0ff */
[----:B------:R-:W2:Y:S01]  /*75f0*/  @P3 LDC.64 R4, c[0x0][0xca8] ;  /* 0x00032a00ff043b82 */ /* 0x000ea20000000a00 */
[----:B------:R-:W-:Y:S04]  /*7600*/  @P3 IMAD R0, R174, UR36, RZ ;  /* 0x00000024ae003c24 */ /* 0x000fe8000f8e02ff */
[----:B--2---:R-:W-:Y:S05]  /*7610*/  @P3 IMAD.WIDE R4, R0, 0x4, R4 ;  /* 0x0000000400043825 */ /* 0x004fea00078e0204 */
[----:B-1---5:R1:W5:Y:S02]  /*7620*/  @P3 LDG.E R130, desc[UR4][R4.64] ;  /* 0x0000000404823981 */ /* 0x022364000c1e1900 */
[----:B-1----:R-:W2:Y:S02]  /*7630*/  @!P3 LDC R130, c[0x0][0xca0] ;  /* 0x00032800ff82bb82 */ /* 0x002ea40000000800 */
.L_x_105:
[----:B-----5:R-:W-:Y:S01]  /*7640*/  FSETP.NEU.AND P3, PT, R133, RZ, PT ;  /* 0x000000ff8500720b */ /* 0x020fe20003f6d000 */
[----:B------:R-:W-:Y:S01]  /*7650*/  IMAD.U32 R3, RZ, RZ, UR43 ;  /* 0x0000002bff037e24 */ /* 0x000fe2000f8e00ff */
[----:B------:R-:W-:Y:S01]  /*7660*/  SEL R5, RZ, 0xffffffff, P2 ;  /* 0xffffffffff057807 */ /* 0x000fe20001000000 */
[----:B------:R-:W-:Y:S01]  /*7670*/  IMAD.SHL.U32 R197, R185, 0x10, RZ ;  /* 0x00000010b9c57824 */ /* 0x000fe200078e00ff */
[----:B------:R-:W-:Y:S01]  /*7680*/  @P1 LOP3.LUT P2, RZ, R176, 0xff, RZ, 0xc0, !PT ;  /* 0x000000ffb0ff1812 */ /* 0x000fe2000784c0ff */
[----:B------:R-:W-:Y:S01]  /*7690*/  IMAD R131, R3, 0xc0, R2 ;  /* 0x000000c003837824 */ /* 0x000fe200078e0202 */
[----:B------:R-:W-:Y:S01]  /*76a0*/  @P1 SEL R0, RZ, 0xffffffff, P3 ;  /* 0xffffffffff001807 */ /* 0x000fe20001800000 */
[----:B------:R-:W-:Y:S01]  /*76b0*/  IMAD.SHL.U32 R139, R184, 0x10, RZ ;  /* 0x00000010b88b7824 */ /* 0x000fe200078e00ff */
[----:B------:R-:W-:Y:S01]  /*76c0*/  LOP3.LUT P4, R182, R176, 0xff, RZ, 0xc0, !PT ;  /* 0x000000ffb0b67812 */ /* 0x000fe2000788c0ff */
[----:B------:R-:W-:Y:S01]  /*76d0*/  IMAD.IADD R198, R188, 0x1, R197 ;  /* 0x00000001bcc67824 */ /* 0x000fe200078e02c5 */
[C---:B------:R-:W-:Y:S01]  /*76e0*/  @P0 SEL R0, R5.reuse, R0, !P2 ;  /* 0x0000000005000207 */ /* 0x040fe20005000000 */
[----:B------:R-:W-:Y:S01]  /*76f0*/  BSSY B1, `(.L_x_106) ;  /* 0x000004d000017945 */ /* 0x000fe20003800000 */
[----:B------:R-:W-:Y:S01]  /*7700*/  PLOP3.LUT P2, PT, PT, PT, UP1, 0x80, 0x8 ;  /* 0x000000000008781c */ /* 0x000fe20003f4f018 */
[----:B------:R-:W-:Y:S01]  /*7710*/  IMAD.MOV.U32 R138, RZ, RZ, 0x1 ;  /* 0x00000001ff8a7424 */ /* 0x000fe200078e00ff */
[----:B------:R-:W-:Y:S01]  /*7720*/  @P1 LOP3.LUT R0, R0, 0x1, RZ, 0xc0, !PT ;  /* 0x0000000100001812 */ /* 0x000fe200078ec0ff */
[----:B------:R-:W-:Y:S01]  /*7730*/  IMAD.MOV.U32 R137, RZ, RZ, RZ ;  /* 0x000000ffff897224 */ /* 0x000fe200078e00ff */
[----:B------:R-:W-:Y:S02]  /*7740*/  CS2R R146, SRZ ;  /* 0x0000000000927805 */ /* 0x000fe4000001ff00 */
[----:B------:R-:W-:Y:S02]  /*7750*/  CS2R R144, SRZ ;  /* 0x0000000000907805 */ /* 0x000fe4000001ff00 */
[----:B------:R-:W-:Y:S01]  /*7760*/  ISETP.NE.U32.OR P5, PT, R0, 0x1, !P1 ;  /* 0x000000010000780c */ /* 0x000fe20004fa5470 */
[----:B------:R-:W-:Y:S01]  /*7770*/  IMAD.U32 R0, RZ, RZ, UR43 ;  /* 0x0000002bff007e24 */ /* 0x000fe2000f8e00ff */
[----:B------:R-:W-:Y:S02]  /*7780*/  CS2R R142, SRZ ;  /* 0x00000000008e7805 */ /* 0x000fe4000001ff00 */
[----:B------:R-:W-:Y:S02]  /*7790*/  CS2R R140, SRZ ;  /* 0x00000000008c7805 */ /* 0x000fe4000001ff00 */
[----:B------:R-:W-:Y:S02]  /*77a0*/  P2R R194, PR, RZ, 0x20 ;  /* 0x00000020ffc27803 */ /* 0x000fe40000000000 */
[----:B------:R-:W-:Y:S02]  /*77b0*/  CS2R R150, SRZ ;  /* 0x0000000000967805 */ /* 0x000fe4000001ff00 */
[----:B------:R-:W-:Y:S02]  /*77c0*/  SHF.L.U32 R4, R0, 0x1f, RZ ;  /* 0x0000001f00047819 */ /* 0x000fe400000006ff */
[----:B------:R-:W-:Y:S02]  /*77d0*/  CS2R R148, SRZ ;  /* 0x0000000000947805 */ /* 0x000fe4000001ff00 */
[----:B------:R-:W-:Y:S02]  /*77e0*/  SEL R0, RZ, 0xffffffff, P3 ;  /* 0xffffffffff007807 */ /* 0x000fe40001800000 */
[----:B------:R-:W-:Y:S02]  /*77f0*/  CS2R R154, SRZ ;  /* 0x00000000009a7805 */ /* 0x000fe4000001ff00 */
[----:B------:R-:W-:Y:S02]  /*7800*/  CS2R R152, SRZ ;  /* 0x0000000000987805 */ /* 0x000fe4000001ff00 */
[----:B------:R-:W-:Y:S02]  /*7810*/  CS2R R158, SRZ ;  /* 0x00000000009e7805 */ /* 0x000fe4000001ff00 */
[----:B------:R-:W-:Y:S02]  /*7820*/  @P2 SEL R0, R5, R0, !P4 ;  /* 0x0000000005002207 */ /* 0x000fe40006000000 */
[----:B------:R-:W-:Y:S02]  /*7830*/  CS2R R156, SRZ ;  /* 0x00000000009c7805 */ /* 0x000fe4000001ff00 */
[----:B------:R-:W-:Y:S02]  /*7840*/  @P5 SHF.L.U32 R6, RZ, 0x1f, RZ ;  /* 0x0000001fff065819 */ /* 0x000fe400000006ff */
[----:B------:R-:W-:Y:S02]  /*7850*/  CS2R R162, SRZ ;  /* 0x0000000000a27805 */ /* 0x000fe4000001ff00 */
[----:B------:R-:W-:Y:S02]  /*7860*/  ISETP.NE.AND P2, PT, RZ, UR43, PT ;  /* 0x0000002bff007c0c */ /* 0x000fe4000bf45270 */
[----:B------:R-:W-:Y:S01]  /*7870*/  CS2R R160, SRZ ;  /* 0x0000000000a07805 */ /* 0x000fe2000001ff00 */
[----:B------:R-:W1:Y:S01]  /*7880*/  @P5 SYNCS.PHASECHK.TRANS64.TRYWAIT P1, [UR44+0x30], R6 ;  /* 0x00003006ff0055a7 */ /* 0x000e62000802112c */
[----:B------:R-:W-:Y:S02]  /*7890*/  LOP3.LUT R0, R0, 0x1, RZ, 0xc0, !PT ;  /* 0x0000000100007812 */ /* 0x000fe400078ec0ff */
[----:B------:R-:W-:Y:S02]  /*78a0*/  CS2R R166, SRZ ;  /* 0x0000000000a67805 */ /* 0x000fe4000001ff00 */
[----:B------:R-:W-:Y:S02]  /*78b0*/  SEL R212, RZ, 0x60, P2 ;  /* 0x00000060ffd47807 */ /* 0x000fe40001000000 */
[----:B------:R-:W-:Y:S02]  /*78c0*/  CS2R R164, SRZ ;  /* 0x0000000000a47805 */ /* 0x000fe4000001ff00 */
[----:B------:R-:W-:Y:S02]  /*78d0*/  ISETP.NE.U32.AND P3, PT, R0, 0x1, PT ;  /* 0x000000010000780c */ /* 0x000fe40003f65070 */
[----:B------:R-:W-:Y:S02]  /*78e0*/  CS2R R170, SRZ ;  /* 0x0000000000aa7805 */ /* 0x000fe4000001ff00 */
[----:B------:R-:W-:Y:S01]  /*78f0*/  CS2R R168, SRZ ;  /* 0x0000000000a87805 */ /* 0x000fe2000001ff00 */
[----:B------:R-:W-:Y:S01]  /*7900*/  IMAD.IADD R213, R131, 0x1, R212 ;  /* 0x0000000183d57824 */ /* 0x000fe200078e02d4 */
[----:B------:R-:W-:Y:S01]  /*7910*/  P2R R199, PR, RZ, 0x8 ;  /* 0x00000008ffc77803 */ /* 0x000fe20000000000 */
[----:B------:R-:W-:Y:S02]  /*7920*/  IMAD.IADD R196, R188, 0x1, R139 ;  /* 0x00000001bcc47824 */ /* 0x000fe400078e028b */
[----:B------:R-:W-:Y:S01]  /*7930*/  VIADD R212, R212, UR52 ;  /* 0x00000034d4d47c36 */ /* 0x000fe20008000000 */
[----:B------:R-:W-:Y:S01]  /*7940*/  SHF.R.U32.HI R0, RZ, 0x15, R213 ;  /* 0x00000015ff007819 */ /* 0x000fe200000116d5 */
[----:B------:R-:W-:Y:S01]  /*7950*/  IMAD.IADD R195, R187, 0x1, R198 ;  /* 0x00000001bbc37824 */ /* 0x000fe200078e02c6 */
[----:B------:R3:W4:Y:S02]  /*7960*/  SYNCS.PHASECHK.TRANS64.TRYWAIT P0, [UR44+0xa0], R4 ;  /* 0x0000a004ff0075a7 */ /* 0x000724000800112c */
[----:B------:R-:W-:Y:S02]  /*7970*/  LOP3.LUT R200, R0, 0x3, RZ, 0xc0, !PT ;  /* 0x0000000300c87812 */ /* 0x000fe400078ec0ff */
[----:B-1----:R-:W-:Y:S01]  /*7980*/  @P5 SEL R138, RZ, 0x1, !P1 ;  /* 0x00000001ff8a5807 */ /* 0x002fe20004800000 */
[----:B---3--:R-:W-:Y:S06]  /*7990*/  @!P5 BRA `(.L_x_107) ;  /* 0x000000000088d947 */ /* 0x008fec0003800000 */
[----:B------:R-:W-:Y:S01]  /*79a0*/  IMAD.MOV.U32 R147, RZ, RZ, RZ ;  /* 0x000000ffff937224 */ /* 0x000fe200078e00ff */
[----:B------:R-:W-:Y:S01]  /*79b0*/  ISETP.NE.AND P1, PT, R138, RZ, PT ;  /* 0x000000ff8a00720c */ /* 0x000fe20003f25270 */
[----:B------:R-:W-:Y:S01]  /*79c0*/  BSSY B0, `(.L_x_108) ;  /* 0x0000014000007945 */ /* 0x000fe20003800000 */
[----:B------:R-:W-:Y:S02]  /*79d0*/  CS2R R170, SRZ ;  /* 0x0000000000aa7805 */ /* 0x000fe4000001ff00 */
        /* <DEDUP_REMOVED lines=13> */
[----:B------:R-:W-:Y:S01]  /*7ab0*/  CS2R R144, SRZ ;  /* 0x0000000000907805 */ /* 0x000fe2000001ff00 */
[----:B------:R-:W-:Y:S06]  /*7ac0*/  @P1 BRA `(.L_x_109) ;  /* 0x00000000000c1947 */ /* 0x000fec0003800000 */
[----:B------:R-:W-:Y:S04]  /*7ad0*/  SHF.L.U32 R6, RZ, 0x1f, RZ ;  /* 0x0000001fff067819 */ /* 0x000fe800000006ff */
[----:B------:R-:W1:Y:S02]  /*7ae0*/  SYNCS.PHASECHK.TRANS64.TRYWAIT P1, [UR44+0x30], R6 ;  /* 0x00003006ff0075a7 */ /* 0x000e64000802112c */
[----:B-1----:R-:W-:Y:S05]  /*7af0*/  @!P1 BRA `(.L_x_110) ;  /* 0x000000c000049947 */ /* 0x002fea0003800000 */
.L_x_109:
[----:B------:R-:W-:Y:S05]  /*7b00*/  BSYNC B0 ;  /* 0x0000000000007941 */ /* 0x000fea0003800000 */
.L_x_108:
[----:B------:R-:W-:Y:S01]  /*7b10*/  ISETP.NE.AND P1, PT, R199, RZ, PT ;  /* 0x000000ffc700720c */ /* 0x000fe20003f25270 */
[----:B------:R-:W-:Y:S11]  /*7b20*/  HFMA2 R137, -RZ, RZ, 0, 5.9604644775390625e-08 ;  /* 0x00000001ff897431 */ /* 0x000ff600000001ff */
[----:B------:R-:W-:Y:S01]  /*7b30*/  @!UPT UIADD3 URZ, UPT, UPT, URZ, URZ, URZ ;  /* 0x000000fffffff290 */ /* 0x000fe2000fffe0ff */
[----:B------:R3:W1:Y:S04]  /*7b40*/  @P1 LDS.128 R168, [R188] ;  /* 0x00000000bca81984 */ /* 0x0006680000000c00 */
[----:B------:R3:W1:Y:S04]  /*7b50*/  @P1 LDS.128 R164, [R198+0x10] ;  /* 0x00001000c6a41984 */ /* 0x0006680000000c00 */
[----:B------:R3:W1:Y:S04]  /*7b60*/  @P1 LDS.128 R160, [R196+0x20] ;  /* 0x00002000c4a01984 */ /* 0x0006680000000c00 */
[----:B------:R3:W1:Y:S04]  /*7b70*/  @P1 LDS.128 R156, [R195+0x10] ;  /* 0x00001000c39c1984 */ /* 0x0006680000000c00 */
[----:B------:R3:W1:Y:S04]  /*7b80*/  @P1 LDS.128 R152, [R188+0x1000] ;  /* 0x00100000bc981984 */ /* 0x0006680000000c00 */
[----:B------:R3:W1:Y:S04]  /*7b90*/  @P1 LDS.128 R148, [R198+0x1010] ;  /* 0x00101000c6941984 */ /* 0x0006680000000c00 */
[----:B------:R3:W1:Y:S04]  /*7ba0*/  @P1 LDS.128 R140, [R196+0x1020] ;  /* 0x00102000c48c1984 */ /* 0x0006680000000c00 */
[----:B------:R3:W1:Y:S02]  /*7bb0*/  @P1 LDS.128 R144, [R195+0x1010] ;  /* 0x00101000c3901984 */ /* 0x0006640000000c00 */
.L_x_107:
[----:B------:R-:W-:Y:S05]  /*7bc0*/  BSYNC B1 ;  /* 0x0000000000017941 */ /* 0x000fea0003800000 */
.L_x_106:
[----:B------:R-:W-:Y:S02]  /*7bd0*/  ISETP.NE.AND P1, PT, R189, R200, PT ;  /* 0x000000c8bd00720c */ /* 0x000fe40003f25270 */
[----:B------:R-:W-:Y:S01]  /*7be0*/  MOV R55, RZ ;  /* 0x000000ff00377202 */ /* 0x000fe20000000f00 */
[----:B----4-:R-:W-:Y:S10]  /*7bf0*/  @P0 BRA `(.L_x_111) ;  /* 0x0000000000080947 */ /* 0x010ff40003800000 */
[----:B------:R-:W4:Y:S02]  /*7c00*/  SYNCS.PHASECHK.TRANS64.TRYWAIT P0, [UR44+0xa0], R4 ;  /* 0x0000a004ff0075a7 */ /* 0x000f24000800112c */
[----:B----4-:R-:W-:Y:S05]  /*7c10*/  @!P0 BRA `(.L_x_112) ;  /* 0x000000bc00d48947 */ /* 0x010fea0003800000 */
.L_x_111:
[----:B------:R-:W-:Y:S01]  /*7c20*/  IMAD.MOV.U32 R54, RZ, RZ, RZ ;  /* 0x000000ffff367224 */ /* 0x000fe200078e00ff */
        /* <DEDUP_REMOVED lines=32> */
[----:B------:R-:W-:Y:S11]  /*7e30*/  LOP3.LUT P0, RZ, R0, 0x3, R177, 0x48, !PT ;  /* 0x0000000300ff7812 */ /* 0x000ff600078048b1 */
[----:B------:R-:W-:Y:S02]  /*7e40*/  @!UPT UIADD3 URZ, UPT, UPT, URZ, URZ, URZ ;  /* 0x000000fffffff290 */ /* 0x000fe4000fffe0ff */
[----:B------:R-:W-:Y:S05]  /*7e50*/  @!P0 BRA `(.L_x_114) ;  /* 0x0000000000408947 */ /* 0x000fea0003800000 */
[----:B------:R-:W4:Y:S01]  /*7e60*/  LDCU.64 UR8, c[0x4][0x70] ;  /* 0x01000e00ff0877ac */ /* 0x000f220008000a00 */
[----:B------:R-:W-:Y:S01]  /*7e70*/  MOV R15, 0x0 ;  /* 0x00000000000f7802 */ /* 0x000fe20000000f00 */
[----:B------:R-:W-:Y:S02]  /*7e80*/  HFMA2 R12, -RZ, RZ, 0, 5.9604644775390625e-08 ;  /* 0x00000001ff0c7431 */ /* 0x000fe400000001ff */
[----:B------:R-:W-:Y:S02]  /*7e90*/  IMAD.MOV.U32 R8, RZ, RZ, 0x192 ;  /* 0x00000192ff087424 */ /* 0x000fe400078e00ff */
[----:B------:R-:W-:Y:S01]  /*7ea0*/  IMAD.MOV.U32 R13, RZ, RZ, RZ ;  /* 0x000000ffff0d7224 */ /* 0x000fe200078e00ff */
[----:B------:R-:W5:Y:S01]  /*7eb0*/  LDCU.64 UR6, c[0x4][0x78] ;  /* 0x01000f00ff0677ac */ /* 0x000f620008000a00 */
[----:B------:R-:W2:Y:S01]  /*7ec0*/  LDC.64 R14, c[0x4][R15] ;  /* 0x010000000f0e7b82 */ /* 0x000ea20000000a00 */
[----:B------:R-:W3:Y:S01]  /*7ed0*/  LDCU.64 UR4, c[0x4][0x10] ;  /* 0x01000200ff0477ac */ /* 0x000ee20008000a00 */
[----:B----4-:R-:W-:Y:S01]  /*7ee0*/  MOV R5, UR9 ;  /* 0x0000000900057c02 */ /* 0x010fe20008000f00 */
[----:B-1----:R-:W-:Y:S01]  /*7ef0*/  IMAD.U32 R4, RZ, RZ, UR8 ;  /* 0x00000008ff047e24 */ /* 0x002fe2000f8e00ff */
[----:B-----5:R-:W-:Y:S01]  /*7f00*/  MOV R7, UR7 ;  /* 0x0000000700077c02 */ /* 0x020fe20008000f00 */
[----:B------:R-:W-:Y:S01]  /*7f10*/  IMAD.U32 R6, RZ, RZ, UR6 ;  /* 0x00000006ff067e24 */ /* 0x000fe2000f8e00ff */
[----:B---3--:R-:W-:Y:S01]  /*7f20*/  MOV R11, UR5 ;  /* 0x00000005000b7c02 */ /* 0x008fe20008000f00 */
[----:B------:R-:W-:Y:S02]  /*7f30*/  IMAD.U32 R10, RZ, RZ, UR4 ;  /* 0x00000004ff0a7e24 */ /* 0x000fe4000f8e00ff */
[----:B------:R-:W-:Y:S07]  /*7f40*/  LEPC R20, `(.L_x_114) ;  /* 0x000000001014794e */ /* 0x000fee0000000000 */
[----:B--2---:R-:W-:Y:S05]  /*7f50*/  CALL.ABS.NOINC R14 ;  /* 0x000000000e007343 */ /* 0x004fea0003c00000 */
.L_x_114:
[----:B------:R-:W-:Y:S05]  /*7f60*/  WARPSYNC.ALL ;  /* 0x0000000000007948 */ /* 0x000fea0003800000 */
[C---:B------:R-:W-:Y:S01]  /*7f70*/  R2UR UR4, R213.reuse ;  /* 0x00000000d50472ca */ /* 0x040fe200000e0000 */
[----:B------:R-:W-:Y:S05]  /*7f80*/  VIADD R0, R213, 0x80 ;  /* 0x00000080d5007836 */ /* 0x000fea0000000000 */
[----:B------:R-:W-:Y:S04]  /*7f90*/  SHF.R.U32.HI R0, RZ, 0x15, R0 ;  /* 0x00000015ff007819 */ /* 0x000fe80000011600 */
[----:B------:R-:W-:Y:S03]  /*7fa0*/  LOP3.LUT P0, RZ, R0, 0x3, R177, 0x48, !PT ;  /* 0x0000000300ff7812 */ /* 0x000fe600078048b1 */
[----:B------:R-:W4:Y:S10]  /*7fb0*/  LDTM.x32 R24, tmem[UR4] ;  /* 0x00000004001879ee */ /* 0x000f3400082c0000 */
[----:B----4-:R-:W-:Y:S05]  /*7fc0*/  @!P0 BRA `(.L_x_115) ;  /* 0x0000000000408947 */ /* 0x010fea0003800000 */
        /* <DEDUP_REMOVED lines=16> */
.L_x_115:
[----:B------:R-:W-:Y:S05]  /*80d0*/  WARPSYNC.ALL ;  /* 0x0000000000007948 */ /* 0x000fea0003800000 */
[----:B------:R-:W-:Y:S11]  /*80e0*/  R2UR UR4, R213 ;  /* 0x00000000d50472ca */ /* 0x000ff600000e0000 */
[----:B------:R-:W-:Y:S02]  /*80f0*/  @!UPT UIADD3 URZ, UPT, UPT, URZ, URZ, URZ ;  /* 0x000000fffffff290 */ /* 0x000fe4000fffe0ff */
[----:B------:R-:W4:Y:S02]  /*8100*/  LDTM.x32 R56, tmem[UR4+0x80] ;  /* 0x00008004003879ee */ /* 0x000f2400082c0000 */
[----:B----4-:R-:W-:Y:S01]  /*8110*/  NOP ;  /* 0x0000000000007918 */ /* 0x010fe20000000000 */
.L_x_113:
[----:B-1----:R-:W-:Y:S01]  /*8120*/  SHF.L.U32 R132, R168, 0x10, RZ ;  /* 0x00000010a8847819 */ /* 0x002fe200000006ff */
[----:B--2---:R-:W-:Y:S01]  /*8130*/  FMUL R0, R130, R24 ;  /* 0x0000001882007220 */ /* 0x004fe20000400000 */
[----:B------:R-:W-:Y:S01]  /*8140*/  LOP3.LUT R134, R168, 0xffff0000, RZ, 0xc0, !PT ;  /* 0xffff0000a8867812 */ /* 0x000fe200078ec0ff */
[C---:B------:R-:W-:Y:S01]  /*8150*/  FMUL R3, R130.reuse, R25 ;  /* 0x0000001982037220 */ /* 0x040fe20000400000 */
[----:B------:R-:W-:Y:S01]  /*8160*/  SHF.L.U32 R135, R169, 0x10, RZ ;  /* 0x00000010a9877819 */ /* 0x000fe200000006ff */
[----:B------:R-:W-:Y:S01]  /*8170*/  FMUL R4, R130, R26 ;  /* 0x0000001a82047220 */ /* 0x000fe20000400000 */
[----:B------:R-:W-:Y:S01]  /*8180*/  LOP3.LUT R136, R165, 0xffff0000, RZ, 0xc0, !PT ;  /* 0xffff0000a5887812 */ /* 0x000fe200078ec0ff */
[----:B------:R-:W-:Y:S01]  /*8190*/  FFMA R0, R133, R132, R0 ;  /* 0x0000008485007223 */ /* 0x000fe20000000000 */
[----:B------:R-:W-:Y:S01]  /*81a0*/  LOP3.LUT R132, R169, 0xffff0000, RZ, 0xc0, !PT ;  /* 0xffff0000a9847812 */ /* 0x000fe200078ec0ff */
[C---:B------:R-:W-:Y:S01]  /*81b0*/  FFMA R3, R133.reuse, R134, R3 ;  /* 0x0000008685037223 */ /* 0x040fe20000000003 */
[C---:B------:R-:W-:Y:S01]  /*81c0*/  LOP3.LUT R134, R170.reuse, 0xffff0000, RZ, 0xc0, !PT ;  /* 0xffff0000aa867812 */ /* 0x040fe200078ec0ff */
[----:B------:R-:W-:Y:S01]  /*81d0*/  FFMA R4, R133, R135, R4 ;  /* 0x0000008785047223 */ /* 0x000fe20000000004 */
[----:B------:R-:W-:Y:S01]  /*81e0*/  SHF.L.U32 R135, R170, 0x10, RZ ;  /* 0x00000010aa877819 */ /* 0x000fe200000006ff */
[C---:B------:R-:W-:Y:S01]  /*81f0*/  FMUL R5, R130.reuse, R27 ;  /* 0x0000001b82057220 */ /* 0x040fe20000400000 */
[----:B------:R-:W-:Y:S01]  /*8200*/  ISETP.NE.AND P0, PT, R189, R200, PT ;  /* 0x000000c8bd00720c */ /* 0x000fe20003f05270 */
[C---:B------:R-:W-:Y:S01]  /*8210*/  FMUL R6, R130.reuse, R28 ;  /* 0x0000001c82067220 */ /* 0x040fe20000400000 */
[----:B------:R-:W-:Y:S01]  /*8220*/  F2FP.BF16.F32.PACK_AB R200, R3, R0 ;  /* 0x0000000003c8723e */ /* 0x000fe200000010ff */
[C---:B------:R-:W-:Y:S01]  /*8230*/  FMUL R7, R130.reuse, R29 ;  /* 0x0000001d82077220 */ /* 0x040fe20000400000 */
[----:B------:R-:W-:Y:S01]  /*8240*/  ISETP.NE.AND P1, PT, R189, RZ, PT ;  /* 0x000000ffbd00720c */ /* 0x000fe20003f25270 */
[----:B------:R-:W-:Y:S01]  /*8250*/  FFMA R5, R133, R132, R5 ;  /* 0x0000008485057223 */ /* 0x000fe20000000005 */
[----:B------:R-:W-:Y:S01]  /*8260*/  SHF.L.U32 R132, R171, 0x10, RZ ;  /* 0x00000010ab847819 */ /* 0x000fe200000006ff */
[----:B------:R-:W-:Y:S01]  /*8270*/  FFMA R6, R133, R135, R6 ;  /* 0x0000008785067223 */ /* 0x000fe20000000006 */
[----:B------:R-:W-:Y:S01]  /*8280*/  SHF.L.U32 R135, R165, 0x10, RZ ;  /* 0x00000010a5877819 */ /* 0x000fe200000006ff */
[----:B------:R-:W-:Y:S01]  /*8290*/  FFMA R7, R133, R134, R7 ;  /* 0x0000008685077223 */ /* 0x000fe20000000007 */
[----:B------:R-:W-:Y:S01]  /*82a0*/  LOP3.LUT R134, R171, 0xffff0000, RZ, 0xc0, !PT ;  /* 0xffff0000ab867812 */ /* 0x000fe200078ec0ff */
[C---:B------:R-:W-:Y:S01]  /*82b0*/  FMUL R8, R130.reuse, R30 ;  /* 0x0000001e82087220 */ /* 0x040fe20000400000 */
[----:B------:R-:W-:Y:S01]  /*82c0*/  F2FP.BF16.F32.PACK_AB R201, R5, R4 ;  /* 0x0000000405c9723e */ /* 0x000fe200000010ff */
[----:B------:R-:W-:Y:S01]  /*82d0*/  FMUL R9, R130, R31 ;  /* 0x0000001f82097220 */ /* 0x000fe20000400000 */
[----:B------:R-:W-:Y:S01]  /*82e0*/  F2FP.BF16.F32.PACK_AB R202, R7, R6 ;  /* 0x0000000607ca723e */ /* 0x000fe200000010ff */
[C---:B------:R-:W-:Y:S01]  /*82f0*/  FFMA R8, R133.reuse, R132, R8 ;  /* 0x0000008485087223 */ /* 0x040fe20000000008 */
[C---:B------:R-:W-:Y:S01]  /*8300*/  SHF.L.U32 R132, R164.reuse, 0x10, RZ ;  /* 0x00000010a4847819 */ /* 0x040fe200000006ff */
[----:B------:R-:W-:Y:S01]  /*8310*/  FFMA R9, R133, R134, R9 ;  /* 0x0000008685097223 */ /* 0x000fe20000000009 */
[----:B------:R-:W-:Y:S01]  /*8320*/  LOP3.LUT R134, R164, 0xffff0000, RZ, 0xc0, !PT ;  /* 0xffff0000a4867812 */ /* 0x000fe200078ec0ff */
[C---:B------:R-:W-:Y:S01]  /*8330*/  FMUL R10, R130.reuse, R32 ;  /* 0x00000020820a7220 */ /* 0x040fe20000400000 */
[C---:B------:R-:W-:Y:S01]  /*8340*/  FMUL R11, R130.reuse, R33 ;  /* 0x00000021820b7220 */ /* 0x040fe20000400000 */
        /* <DEDUP_REMOVED lines=10> */
[----:B------:R-:W-:Y:S01]  /*83f0*/  FFMA R12, R133, R135, R12 ;  /* 0x00000087850c7223 */ /* 0x000fe2000000000c */
[----:B------:R-:W-:Y:S01]  /*8400*/  SHF.L.U32 R135, R167, 0x10, RZ ;  /* 0x00000010a7877819 */ /* 0x000fe200000006ff */
[----:B------:R-:W-:Y:S01]  /*8410*/  FFMA R13, R133, R136, R13 ;  /* 0x00000088850d7223 */ /* 0x000fe2000000000d */
[----:B------:R-:W-:Y:S01]  /*8420*/  LOP3.LUT R136, R167, 0xffff0000, RZ, 0xc0, !PT ;  /* 0xffff0000a7887812 */ /* 0x000fe200078ec0ff */
[----:B------:R-:W-:Y:S01]  /*8430*/  FFMA R14, R133, R132, R14 ;  /* 0x00000084850e7223 */ /* 0x000fe2000000000e */
[----:B------:R-:W-:Y:S01]  /*8440*/  SHF.L.U32 R132, R160, 0x10, RZ ;  /* 0x00000010a0847819 */ /* 0x000fe200000006ff */
[----:B------:R-:W-:Y:S01]  /*8450*/  FMUL R16, R130, R38 ;  /* 0x0000002682107220 */ /* 0x000fe20000400000 */
[----:B------:R-:W-:Y:S01]  /*8460*/  F2FP.BF16.F32.PACK_AB R205, R13, R12 ;  /* 0x0000000c0dcd723e */ /* 0x000fe200000010ff */
[----:B------:R-:W-:Y:S01]  /*8470*/  FFMA R15, R133, R134, R15 ;  /* 0x00000086850f7223 */ /* 0x000fe2000000000f */
[----:B------:R-:W-:Y:S01]  /*8480*/  LOP3.LUT R134, R160, 0xffff0000, RZ, 0xc0, !PT ;  /* 0xffff0000a0867812 */ /* 0x000fe200078ec0ff */
[C---:B------:R-:W-:Y:S01]  /*8490*/  FMUL R17, R130.reuse, R39 ;  /* 0x0000002782117220 */ /* 0x040fe20000400000 */
[C---:B------:R-:W-:Y:S01]  /*84a0*/  FMUL R18, R130.reuse, R40 ;  /* 0x0000002882127220 */ /* 0x040fe20000400000 */
[----:B------:R-:W-:Y:S01]  /*84b0*/  FMUL R19, R130, R41 ;  /* 0x0000002982137220 */ /* 0x000fe20000400000 */
[----:B------:R-:W-:Y:S01]  /*84c0*/  F2FP.BF16.F32.PACK_AB R206, R15, R14 ;  /* 0x0000000e0fce723e */ /* 0x000fe200000010ff */
[C---:B------:R-:W-:Y:S01]  /*84d0*/  FFMA R16, R133.reuse, R135, R16 ;  /* 0x0000008785107223 */ /* 0x040fe20000000010 */
[----:B------:R-:W-:Y:S01]  /*84e0*/  SHF.L.U32 R135, R162, 0x10, RZ ;  /* 0x00000010a2877819 */ /* 0x000fe200000006ff */
[----:B------:R-:W-:Y:S01]  /*84f0*/  FFMA R17, R133, R136, R17 ;  /* 0x0000008885117223 */ /* 0x000fe20000000011 */
[----:B------:R-:W-:Y:S01]  /*8500*/  LOP3.LUT R136, R159, 0xffff0000, RZ, 0xc0, !PT ;  /* 0xffff00009f887812 */ /* 0x000fe200078ec0ff */
[----:B------:R-:W-:Y:S01]  /*8510*/  FFMA R18, R133, R132, R18 ;  /* 0x0000008485127223 */ /* 0x000fe20000000012 */
[----:B------:R-:W-:Y:S01]  /*8520*/  SHF.L.U32 R132, R161, 0x10, RZ ;  /* 0x00000010a1847819 */ /* 0x000fe200000006ff */
[----:B------:R-:W-:Y:S01]  /*8530*/  FFMA R19, R133, R134, R19 ;  /* 0x0000008685137223 */ /* 0x000fe20000000013 */
[----:B------:R-:W-:Y:S01]  /*8540*/  LOP3.LUT R134, R161, 0xffff0000, RZ, 0xc0, !PT ;  /* 0xffff0000a1867812 */ /* 0x000fe200078ec0ff */
[C---:B------:R-:W-:Y:S01]  /*8550*/  FMUL R20, R130.reuse, R42 ;  /* 0x0000002a82147220 */ /* 0x040fe20000400000 */
[----:B------:R-:W-:Y:S01]  /*8560*/  F2FP.BF16.F32.PACK_AB R207, R17, R16 ;  /* 0x0000001011cf723e */ /* 0x000fe200000010ff */
[C---:B------:R-:W-:Y:S01]  /*8570*/  FMUL R21, R130.reuse, R43 ;  /* 0x0000002b82157220 */ /* 0x040fe20000400000 */
[----:B------:R-:W-:Y:S01]  /*8580*/  FMUL R22, R130, R44 ;  /* 0x0000002c82167220 */ /* 0x000fe20000400000 */
[C---:B------:R-:W-:Y:S01]  /*8590*/  FFMA R20, R133.reuse, R132, R20 ;  /* 0x0000008485147223 */ /* 0x040fe20000000014 */
[----:B------:R-:W-:Y:S01]  /*85a0*/  LOP3.LUT R132, R162, 0xffff0000, RZ, 0xc0, !PT ;  /* 0xffff0000a2847812 */ /* 0x000fe200078ec0ff */
[----:B------:R-:W-:Y:S01]  /*85b0*/  FFMA R21, R133, R134, R21 ;  /* 0x0000008685157223 */ /* 0x000fe20000000015 */
[----:B------:R-:W-:Y:S01]  /*85c0*/  LOP3.LUT R134, R163, 0xffff0000, RZ, 0xc0, !PT ;  /* 0xffff0000a3867812 */ /* 0x000fe200078ec0ff */
[----:B------:R-:W-:Y:S01]  /*85d0*/  FFMA R22, R133, R135, R22 ;  /* 0x0000008785167223 */ /* 0x000fe20000000016 */
[----:B------:R-:W-:Y:S01]  /*85e0*/  SHF.L.U32 R135, R163, 0x10, RZ ;  /* 0x00000010a3877819 */ /* 0x000fe200000006ff */
[C---:B------:R-:W-:Y:S01]  /*85f0*/  FMUL R23, R130.reuse, R45 ;  /* 0x0000002d82177220 */ /* 0x040fe20000400000 */
[C---:B------:R-:W-:Y:S01]  /*8600*/  FMUL R88, R130.reuse, R46 ;  /* 0x0000002e82587220 */ /* 0x040fe20000400000 */
[C---:B------:R-:W-:Y:S01]  /*8610*/  FMUL R89, R130.reuse, R47 ;  /* 0x0000002f82597220 */ /* 0x040fe20000400000 */
[----:B------:R-:W-:Y:S01]  /*8620*/  FMUL R90, R130, R48 ;  /* 0x00000030825a7220 */ /* 0x000fe20000400000 */
[C---:B------:R-:W-:Y:S01]  /*8630*/  FFMA R23, R133.reuse, R132, R23 ;  /* 0x0000008485177223 */ /* 0x040fe20000000017 */
[C---:B------:R-:W-:Y:S01]  /*8640*/  SHF.L.U32 R132, R156.reuse, 0x10, RZ ;  /* 0x000000109c847819 */ /* 0x040fe200000006ff */
[----:B------:R-:W-:Y:S01]  /*8650*/  FFMA R88, R133, R135, R88 ;  /* 0x0000008785587223 */ /* 0x000fe20000000058 */
[----:B------:R-:W-:Y:S01]  /*8660*/  SHF.L.U32 R135, R159, 0x10, RZ ;  /* 0x000000109f877819 */ /* 0x000fe200000006ff */
[C---:B------:R-:W-:Y:S01]  /*8670*/  FFMA R89, R133.reuse, R134, R89 ;  /* 0x0000008685597223 */ /* 0x040fe20000000059 */
[----:B------:R-:W-:Y:S01]  /*8680*/  LOP3.LUT R134, R156, 0xffff0000, RZ, 0xc0, !PT ;  /* 0xffff00009c867812 */ /* 0x000fe200078ec0ff */
[C---:B------:R-:W-:Y:S01]  /*8690*/  FMUL R91, R130.reuse, R49 ;  /* 0x00000031825b7220 */ /* 0x040fe20000400000 */
[----:B------:R-:W-:Y:S01]  /*86a0*/  FFMA R90, R133, R132, R90 ;  /* 0x00000084855a7223 */ /* 0x000fe2000000005a */
[----:B------:R-:W-:Y:S01]  /*86b0*/  SHF.L.U32 R132, R157, 0x10, RZ ;  /* 0x000000109d847819 */ /* 0x000fe200000006ff */
[C---:B------:R-:W-:Y:S01]  /*86c0*/  FMUL R92, R130.reuse, R50 ;  /* 0x00000032825c7220 */ /* 0x040fe20000400000 */
[----:B------:R-:W-:Y:S01]  /*86d0*/  FFMA R91, R133, R134, R91 ;  /* 0x00000086855b7223 */ /* 0x000fe2000000005b */
[----:B------:R-:W-:Y:S01]  /*86e0*/  LOP3.LUT R134, R157, 0xffff0000, RZ, 0xc0, !PT ;  /* 0xffff00009d867812 */ /* 0x000fe200078ec0ff */
[----:B------:R-:W-:Y:S01]  /*86f0*/  FMUL R93, R130, R51 ;  /* 0x00000033825d7220 */ /* 0x000fe20000400000 */
[----:B------:R1:W-:Y:S01]  /*8700*/  @!P0 STS.128 [R188], R200 ;  /* 0x000000c8bc008388 */ /* 0x0003e20000000c00 */
[C---:B------:R-:W-:Y:S01]  /*8710*/  FFMA R92, R133.reuse, R132, R92 ;  /* 0x00000084855c7223 */ /* 0x040fe2000000005c */
[----:B------:R-:W-:Y:S01]  /*8720*/  SHF.L.U32 R132, R158, 0x10, RZ ;  /* 0x000000109e847819 */ /* 0x000fe200000006ff */
[----:B------:R-:W-:Y:S01]  /*8730*/  FMUL R94, R130, R52 ;  /* 0x00000034825e7220 */ /* 0x000fe20000400000 */
[C---:B------:R-:W-:Y:S01]  /*8740*/  FFMA R93, R133.reuse, R134, R93 ;  /* 0x00000086855d7223 */ /* 0x040fe2000000005d */
[----:B------:R-:W-:Y:S01]  /*8750*/  LOP3.LUT R134, R158, 0xffff0000, RZ, 0xc0, !PT ;  /* 0xffff00009e867812 */ /* 0x000fe200078ec0ff */
[----:B------:R-:W-:Y:S01]  /*8760*/  FMUL R95, R130, R53 ;  /* 0x00000035825f7220 */ /* 0x000fe20000400000 */
[C---:B------:R-:W-:Y:S01]  /*8770*/  FFMA R94, R133.reuse, R132, R94 ;  /* 0x00000084855e7223 */ /* 0x040fe2000000005e */
[----:B------:R-:W-:Y:S01]  /*8780*/  SHF.L.U32 R132, R152, 0x10, RZ ;  /* 0x0000001098847819 */ /* 0x000fe200000006ff */
[C---:B------:R-:W-:Y:S01]  /*8790*/  FMUL R96, R130.reuse, R54 ;  /* 0x0000003682607220 */ /* 0x040fe20000400000 */
[C---:B------:R-:W-:Y:S01]  /*87a0*/  FMUL R97, R130.reuse, R55 ;  /* 0x0000003782617220 */ /* 0x040fe20000400000 */
[----:B------:R2:W-:Y:S01]  /*87b0*/  @!P0 STS.128 [R198+0x10], R204 ;  /* 0x000010ccc6008388 */ /* 0x0005e20000000c00 */
[----:B------:R-:W-:Y:S01]  /*87c0*/  FMUL R98, R130, R56 ;  /* 0x0000003882627220 */ /* 0x000fe20000400000 */
[C---:B------:R-:W-:Y:S01]  /*87d0*/  FFMA R95, R133.reuse, R134, R95 ;  /* 0x00000086855f7223 */ /* 0x040fe2000000005f */
[----:B------:R-:W-:Y:S01]  /*87e0*/  LOP3.LUT R134, R154, 0xffff0000, RZ, 0xc0, !PT ;  /* 0xffff00009a867812 */ /* 0x000fe200078ec0ff */
[----:B------:R-:W-:Y:S01]  /*87f0*/  FFMA R96, R133, R135, R96 ;  /* 0x0000008785607223 */ /* 0x000fe20000000060 */
[----:B------:R-:W-:Y:S01]  /*8800*/  SHF.L.U32 R135, R153, 0x10, RZ ;  /* 0x0000001099877819 */ /* 0x000fe200000006ff */
[----:B------:R-:W-:Y:S01]  /*8810*/  FFMA R97, R133, R136, R97 ;  /* 0x0000008885617223 */ /* 0x000fe20000000061 */
[----:B------:R-:W-:Y:S01]  /*8820*/  LOP3.LUT R136, R145, 0xffff0000, RZ, 0xc0, !PT ;  /* 0xffff000091887812 */ /* 0x000fe200078ec0ff */
[C---:B------:R-:W-:Y:S01]  /*8830*/  FFMA R98, R133.reuse, R132, R98 ;  /* 0x0000008485627223 */ /* 0x040fe20000000062 */
[----:B------:R-:W-:Y:S01]  /*8840*/  LOP3.LUT R132, R152, 0xffff0000, RZ, 0xc0, !PT ;  /* 0xffff000098847812 */ /* 0x000fe200078ec0ff */
[C---:B------:R-:W-:Y:S01]  /*8850*/  FMUL R99, R130.reuse, R57 ;  /* 0x0000003982637220 */ /* 0x040fe20000400000 */
[C---:B------:R-:W-:Y:S01]  /*8860*/  FMUL R100, R130.reuse, R58 ;  /* 0x0000003a82647220 */ /* 0x040fe20000400000 */
[C---:B------:R-:W-:Y:S01]  /*8870*/  FMUL R101, R130.reuse, R59 ;  /* 0x0000003b82657220 */ /* 0x040fe20000400000 */
[----:B------:R-:W-:Y:S01]  /*8880*/  FMUL R102, R130, R60 ;  /* 0x0000003c82667220 */ /* 0x000fe20000400000 */
[----:B------:R-:W-:Y:S01]  /*8890*/  FFMA R99, R133, R132, R99 ;  /* 0x0000008485637223 */ /* 0x000fe20000000063 */
[----:B------:R-:W-:Y:S01]  /*88a0*/  LOP3.LUT R132, R153, 0xffff0000, RZ, 0xc0, !PT ;  /* 0xffff000099847812 */ /* 0x000fe200078ec0ff */
[----:B------:R-:W-:Y:S01]  /*88b0*/  FFMA R100, R133, R135, R100 ;  /* 0x0000008785647223 */ /* 0x000fe20000000064 */
[----:B------:R-:W-:Y:S01]  /*88c0*/  SHF.L.U32 R135, R154, 0x10, RZ ;  /* 0x000000109a877819 */ /* 0x000fe200000006ff */
[C---:B------:R-:W-:Y:S01]  /*88d0*/  FMUL R103, R130.reuse, R61 ;  /* 0x0000003d82677220 */ /* 0x040fe20000400000 */
[C---:B------:R-:W-:Y:S01]  /*88e0*/  FMUL R104, R130.reuse, R62 ;  /* 0x0000003e82687220 */ /* 0x040fe20000400000 */
[----:B-1----:R-:W-:Y:S01]  /*88f0*/  F2FP.BF16.F32.PACK_AB R200, R19, R18 ;  /* 0x0000001213c8723e */ /* 0x002fe200000010ff */
[----:B------:R-:W-:Y:S01]  /*8900*/  FFMA R101, R133, R132, R101 ;  /* 0x0000008485657223 */ /* 0x000fe20000000065 */
[----:B------:R-:W-:Y:S01]  /*8910*/  SHF.L.U32 R132, R155, 0x10, RZ ;  /* 0x000000109b847819 */ /* 0x000fe200000006ff */
[----:B------:R-:W-:Y:S01]  /*8920*/  FFMA R102, R133, R135, R102 ;  /* 0x0000008785667223 */ /* 0x000fe20000000066 */
[----:B------:R-:W-:Y:S01]  /*8930*/  F2FP.BF16.F32.PACK_AB R201, R21, R20 ;  /* 0x0000001415c9723e */ /* 0x000fe200000010ff */
[----:B------:R-:W-:Y:S01]  /*8940*/  FFMA R103, R133, R134, R103 ;  /* 0x0000008685677223 */ /* 0x000fe20000000067 */
[----:B------:R-:W-:Y:S01]  /*8950*/  LOP3.LUT R134, R155, 0xffff0000, RZ, 0xc0, !PT ;  /* 0xffff00009b867812 */ /* 0x000fe200078ec0ff */
[----:B------:R-:W-:Y:S01]  /*8960*/  FMUL R105, R130, R63 ;  /* 0x0000003f82697220 */ /* 0x000fe20000400000 */
[----:B------:R-:W-:Y:S01]  /*8970*/  F2FP.BF16.F32.PACK_AB R202, R23, R22 ;  /* 0x0000001617ca723e */ /* 0x000fe200000010ff */
[----:B------:R-:W-:Y:S01]  /*8980*/  FFMA R104, R133, R132, R104 ;  /* 0x0000008485687223 */ /* 0x000fe20000000068 */
[----:B------:R-:W-:Y:S01]  /*8990*/  F2FP.BF16.F32.PACK_AB R203, R89, R88 ;  /* 0x0000005859cb723e */ /* 0x000fe200000010ff */
[----:B------:R-:W-:Y:S01]  /*89a0*/  FFMA R105, R133, R134, R105 ;  /* 0x0000008685697223 */ /* 0x000fe20000000069 */
[----:B------:R-:W-:Y:S01]  /*89b0*/  SHF.L.U32 R132, R148, 0x10, RZ ;  /* 0x0000001094847819 */ /* 0x000fe200000006ff */
[----:B------:R-:W-:Y:S01]  /*89c0*/  FMUL R106, R130, R64 ;  /* 0x00000040826a7220 */ /* 0x000fe20000400000 */
[----:B------:R-:W-:Y:S01]  /*89d0*/  LOP3.LUT R134, R148, 0xffff0000, RZ, 0xc0, !PT ;  /* 0xffff000094867812 */ /* 0x000fe200078ec0ff */
[----:B------:R1:W-:Y:S01]  /*89e0*/  @!P0 STS.128 [R196+0x20], R200 ;  /* 0x000020c8c4008388 */ /* 0x0003e20000000c00 */
[----:B------:R-:W-:Y:S01]  /*89f0*/  SHF.L.U32 R135, R149, 0x10, RZ ;  /* 0x0000001095877819 */ /* 0x000fe200000006ff */
[C---:B------:R-:W-:Y:S01]  /*8a00*/  FMUL R107, R130.reuse, R65 ;  /* 0x00000041826b7220 */ /* 0x040fe20000400000 */
[----:B--2---:R-:W-:Y:S01]  /*8a10*/  F2FP.BF16.F32.PACK_AB R204, R91, R90 ;  /* 0x0000005a5bcc723e */ /* 0x004fe200000010ff */
[C---:B------:R-:W-:Y:S01]  /*8a20*/  FMUL R108, R130.reuse, R66 ;  /* 0x00000042826c7220 */ /* 0x040fe20000400000 */
[----:B------:R-:W-:Y:S01]  /*8a30*/  F2FP.BF16.F32.PACK_AB R205, R93, R92 ;  /* 0x0000005c5dcd723e */ /* 0x000fe200000010ff */
[----:B------:R-:W-:Y:S01]  /*8a40*/  FFMA R106, R133, R132, R106 ;  /* 0x00000084856a7223 */ /* 0x000fe2000000006a */
[----:B------:R-:W-:Y:S01]  /*8a50*/  F2FP.BF16.F32.PACK_AB R206, R95, R94 ;  /* 0x0000005e5fce723e */ /* 0x000fe200000010ff */
[----:B------:R-:W-:Y:S01]  /*8a60*/  FFMA R107, R133, R134, R107 ;  /* 0x00000086856b7223 */ /* 0x000fe2000000006b */
[----:B------:R-:W-:Y:S01]  /*8a70*/  F2FP.BF16.F32.PACK_AB R207, R97, R96 ;  /* 0x0000006061cf723e */ /* 0x000fe200000010ff */
[----:B------:R-:W-:Y:S01]  /*8a80*/  FFMA R108, R133, R135, R108 ;  /* 0x00000087856c7223 */ /* 0x000fe2000000006c */
[----:B------:R-:W-:Y:S01]  /*8a90*/  LOP3.LUT R132, R149, 0xffff0000, RZ, 0xc0, !PT ;  /* 0xffff000095847812 */ /* 0x000fe200078ec0ff */
[----:B------:R-:W-:Y:S01]  /*8aa0*/  FMUL R109, R130, R67 ;  /* 0x00000043826d7220 */ /* 0x000fe20000400000 */
[C---:B------:R-:W-:Y:S01]  /*8ab0*/  SHF.L.U32 R135, R150.reuse, 0x10, RZ ;  /* 0x0000001096877819 */ /* 0x040fe200000006ff */
[----:B------:R2:W-:Y:S01]  /*8ac0*/  @!P0 STS.128 [R195+0x10], R204 ;  /* 0x000010ccc3008388 */ /* 0x0005e20000000c00 */
[----:B------:R-:W-:Y:S01]  /*8ad0*/  LOP3.LUT R134, R150, 0xffff0000, RZ, 0xc0, !PT ;  /* 0xffff000096867812 */ /* 0x000fe200078ec0ff */
[C---:B------:R-:W-:Y:S01]  /*8ae0*/  FMUL R110, R130.reuse, R68 ;  /* 0x00000044826e7220 */ /* 0x040fe20000400000 */
[C---:B------:R-:W-:Y:S01]  /*8af0*/  FMUL R111, R130.reuse, R69 ;  /* 0x00000045826f7220 */ /* 0x040fe20000400000 */
[----:B------:R-:W-:Y:S01]  /*8b00*/  FFMA R109, R133, R132, R109 ;  /* 0x00000084856d7223 */ /* 0x000fe2000000006d */
[----:B------:R-:W-:Y:S01]  /*8b10*/  SHF.L.U32 R132, R151, 0x10, RZ ;  /* 0x0000001097847819 */ /* 0x000fe200000006ff */
[----:B------:R-:W-:Y:S01]  /*8b20*/  FFMA R110, R133, R135, R110 ;  /* 0x00000087856e7223 */ /* 0x000fe2000000006e */
[----:B------:R-:W-:Y:S01]  /*8b30*/  SHF.L.U32 R135, R141, 0x10, RZ ;  /* 0x000000108d877819 */ /* 0x000fe200000006ff */
[----:B------:R-:W-:Y:S01]  /*8b40*/  FFMA R111, R133, R134, R111 ;  /* 0x00000086856f7223 */ /* 0x000fe2000000006f */
[----:B------:R-:W-:Y:S01]  /*8b50*/  LOP3.LUT R134, R151, 0xffff0000, RZ, 0xc0, !PT ;  /* 0xffff000097867812 */ /* 0x000fe200078ec0ff */
[C---:B------:R-:W-:Y:S01]  /*8b60*/  FMUL R112, R130.reuse, R70 ;  /* 0x0000004682707220 */ /* 0x040fe20000400000 */
[C---:B------:R-:W-:Y:S01]  /*8b70*/  FMUL R113, R130.reuse, R71 ;  /* 0x0000004782717220 */ /* 0x040fe20000400000 */
[C---:B------:R-:W-:Y:S01]  /*8b80*/  FMUL R114, R130.reuse, R72 ;  /* 0x0000004882727220 */ /* 0x040fe20000400000 */
[----:B------:R-:W-:Y:S01]  /*8b90*/  FMUL R115, R130, R73 ;  /* 0x0000004982737220 */ /* 0x000fe20000400000 */
[C---:B------:R-:W-:Y:S01]  /*8ba0*/  FFMA R112, R133.reuse, R132, R112 ;  /* 0x0000008485707223 */ /* 0x040fe20000000070 */
[C---:B------:R-:W-:Y:S01]  /*8bb0*/  SHF.L.U32 R132, R140.reuse, 0x10, RZ ;  /* 0x000000108c847819 */ /* 0x040fe200000006ff */
[----:B------:R-:W-:Y:S01]  /*8bc0*/  FFMA R113, R133, R134, R113 ;  /* 0x0000008685717223 */ /* 0x000fe20000000071 */
[----:B------:R-:W-:Y:S01]  /*8bd0*/  LOP3.LUT R134, R140, 0xffff0000, RZ, 0xc0, !PT ;  /* 0xffff00008c867812 */ /* 0x000fe200078ec0ff */
[----:B------:R-:W-:Y:S01]  /*8be0*/  FMUL R116, R130, R74 ;  /* 0x0000004a82747220 */ /* 0x000fe20000400000 */
[----:B-1----:R-:W-:Y:S01]  /*8bf0*/  F2FP.BF16.F32.PACK_AB R200, R99, R98 ;  /* 0x0000006263c8723e */ /* 0x002fe200000010ff */
[----:B------:R-:W-:Y:S01]  /*8c00*/  FFMA R114, R133, R132, R114 ;  /* 0x0000008485727223 */ /* 0x000fe20000000072 */
[----:B------:R-:W-:Y:S01]  /*8c10*/  LOP3.LUT R132, R141, 0xffff0000, RZ, 0xc0, !PT ;  /* 0xffff00008d847812 */ /* 0x000fe200078ec0ff */
[C---:B------:R-:W-:Y:S01]  /*8c20*/  FFMA R115, R133.reuse, R134, R115 ;  /* 0x0000008685737223 */ /* 0x040fe20000000073 */
[C---:B------:R-:W-:Y:S01]  /*8c30*/  LOP3.LUT R134, R142.reuse, 0xffff0000, RZ, 0xc0, !PT ;  /* 0xffff00008e867812 */ /* 0x040fe200078ec0ff */
[----:B------:R-:W-:Y:S01]  /*8c40*/  FFMA R116, R133, R135, R116 ;  /* 0x0000008785747223 */ /* 0x000fe20000000074 */
[----:B------:R-:W-:Y:S01]  /*8c50*/  SHF.L.U32 R135, R142, 0x10, RZ ;  /* 0x000000108e877819 */ /* 0x000fe200000006ff */
[C---:B------:R-:W-:Y:S01]  /*8c60*/  FMUL R117, R130.reuse, R75 ;  /* 0x0000004b82757220 */ /* 0x040fe20000400000 */
[----:B------:R-:W-:Y:S01]  /*8c70*/  F2FP.BF16.F32.PACK_AB R201, R101, R100 ;  /* 0x0000006465c9723e */ /* 0x000fe200000010ff */
[C---:B------:R-:W-:Y:S01]  /*8c80*/  FMUL R118, R130.reuse, R76 ;  /* 0x0000004c82767220 */ /* 0x040fe20000400000 */
[----:B------:R-:W-:Y:S01]  /*8c90*/  F2FP.BF16.F32.PACK_AB R202, R103, R102 ;  /* 0x0000006667ca723e */ /* 0x000fe200000010ff */
[C---:B------:R-:W-:Y:S01]  /*8ca0*/  FMUL R119, R130.reuse, R77 ;  /* 0x0000004d82777220 */ /* 0x040fe20000400000 */
[C---:B------:R-:W-:Y:S01]  /*8cb0*/  FFMA R117, R133.reuse, R132, R117 ;  /* 0x0000008485757223 */ /* 0x040fe20000000075 */
[----:B------:R-:W-:Y:S01]  /*8cc0*/  FFMA R118, R133, R135, R118 ;  /* 0x0000008785767223 */ /* 0x000fe20000000076 */
[----:B------:R-:W-:Y:S01]  /*8cd0*/  SHF.L.U32 R132, R143, 0x10, RZ ;  /* 0x000000108f847819 */ /* 0x000fe200000006ff */
[----:B------:R-:W-:Y:S01]  /*8ce0*/  FFMA R119, R133, R134, R119 ;  /* 0x0000008685777223 */ /* 0x000fe20000000077 */
[----:B------:R-:W-:Y:S01]  /*8cf0*/  F2FP.BF16.F32.PACK_AB R203, R105, R104 ;  /* 0x0000006869cb723e */ /* 0x000fe200000010ff */
[C---:B------:R-:W-:Y:S01]  /*8d00*/  FMUL R120, R130.reuse, R78 ;  /* 0x0000004e82787220 */ /* 0x040fe20000400000 */
[----:B------:R-:W-:Y:S01]  /*8d10*/  LOP3.LUT R134, R143, 0xffff0000, RZ, 0xc0, !PT ;  /* 0xffff00008f867812 */ /* 0x000fe200078ec0ff */
[----:B------:R-:W-:Y:S01]  /*8d20*/  FMUL R121, R130, R79 ;  /* 0x0000004f82797220 */ /* 0x000fe20000400000 */
[----:B--2---:R-:W-:Y:S01]  /*8d30*/  F2FP.BF16.F32.PACK_AB R204, R107, R106 ;  /* 0x0000006a6bcc723e */ /* 0x004fe200000010ff */
[----:B------:R1:W-:Y:S01]  /*8d40*/  @!P0 STS.128 [R188+0x1000], R200 ;  /* 0x001000c8bc008388 */ /* 0x0003e20000000c00 */
[C---:B------:R-:W-:Y:S01]  /*8d50*/  FFMA R120, R133.reuse, R132, R120 ;  /* 0x0000008485787223 */ /* 0x040fe20000000078 */
[----:B------:R-:W-:Y:S01]  /*8d60*/  FFMA R121, R133, R134, R121 ;  /* 0x0000008685797223 */ /* 0x000fe20000000079 */
[----:B------:R-:W-:Y:S01]  /*8d70*/  SHF.L.U32 R132, R144, 0x10, RZ ;  /* 0x0000001090847819 */ /* 0x000fe200000006ff */
[----:B------:R-:W-:Y:S01]  /*8d80*/  FMUL R122, R130, R80 ;  /* 0x00000050827a7220 */ /* 0x000fe20000400000 */
[----:B------:R-:W-:Y:S01]  /*8d90*/  LOP3.LUT R134, R144, 0xffff0000, RZ, 0xc0, !PT ;  /* 0xffff000090867812 */ /* 0x000fe200078ec0ff */
[C---:B------:R-:W-:Y:S01]  /*8da0*/  FMUL R123, R130.reuse, R81 ;  /* 0x00000051827b7220 */ /* 0x040fe20000400000 */
[----:B------:R-:W-:Y:S01]  /*8db0*/  SHF.L.U32 R135, R145, 0x10, RZ ;  /* 0x0000001091877819 */ /* 0x000fe200000006ff */
[C---:B------:R-:W-:Y:S01]  /*8dc0*/  FMUL R124, R130.reuse, R82 ;  /* 0x00000052827c7220 */ /* 0x040fe20000400000 */
[----:B------:R-:W-:Y:S01]  /*8dd0*/  F2FP.BF16.F32.PACK_AB R205, R109, R108 ;  /* 0x0000006c6dcd723e */ /* 0x000fe200000010ff */
[----:B------:R-:W-:Y:S01]  /*8de0*/  FMUL R125, R130, R83 ;  /* 0x00000053827d7220 */ /* 0x000fe20000400000 */
[----:B------:R-:W-:Y:S01]  /*8df0*/  F2FP.BF16.F32.PACK_AB R206, R111, R110 ;  /* 0x0000006e6fce723e */ /* 0x000fe200000010ff */
[----:B------:R-:W-:Y:S01]  /*8e00*/  FFMA R122, R133, R132, R122 ;  /* 0x00000084857a7223 */ /* 0x000fe2000000007a */
[----:B------:R-:W-:Y:S01]  /*8e10*/  F2FP.BF16.F32.PACK_AB R207, R113, R112 ;  /* 0x0000007071cf723e */ /* 0x000fe200000010ff */
[C---:B------:R-:W-:Y:S01]  /*8e20*/  FFMA R123, R133.reuse, R134, R123 ;  /* 0x00000086857b7223 */ /* 0x040fe2000000007b */
[----:B------:R-:W-:Y:S01]  /*8e30*/  SHF.L.U32 R132, R146, 0x10, RZ ;  /* 0x0000001092847819 */ /* 0x000fe200000006ff */
[C---:B------:R-:W-:Y:S01]  /*8e40*/  FFMA R124, R133.reuse, R135, R124 ;  /* 0x00000087857c7223 */ /* 0x040fe2000000007c */
[----:B------:R-:W-:Y:S01]  /*8e50*/  FMUL R126, R130, R84 ;  /* 0x00000054827e7220 */ /* 0x000fe20000400000 */
[----:B------:R1:W-:Y:S01]  /*8e60*/  @!P0 STS.128 [R198+0x1010], R204 ;  /* 0x001010ccc6008388 */ /* 0x0003e20000000c00 */
[----:B------:R-:W-:Y:S01]  /*8e70*/  LOP3.LUT R134, R146, 0xffff0000, RZ, 0xc0, !PT ;  /* 0xffff000092867812 */ /* 0x000fe200078ec0ff */
[----:B------:R-:W-:Y:S01]  /*8e80*/  FFMA R125, R133, R136, R125 ;  /* 0x00000088857d7223 */ /* 0x000fe2000000007d */
[C---:B------:R-:W-:Y:S01]  /*8e90*/  FMUL R127, R130.reuse, R85 ;  /* 0x00000055827f7220 */ /* 0x040fe20000400000 */
[C---:B------:R-:W-:Y:S01]  /*8ea0*/  SHF.L.U32 R135, R147.reuse, 0x10, RZ ;  /* 0x0000001093877819 */ /* 0x040fe200000006ff */
[C---:B------:R-:W-:Y:S01]  /*8eb0*/  FMUL R128, R130.reuse, R86 ;  /* 0x0000005682807220 */ /* 0x040fe20000400000 */
[----:B------:R-:W-:Y:S01]  /*8ec0*/  LOP3.LUT R136, R147, 0xffff0000, RZ, 0xc0, !PT ;  /* 0xffff000093887812 */ /* 0x000fe200078ec0ff */
[----:B------:R-:W-:Y:S01]  /*8ed0*/  FMUL R129, R130, R87 ;  /* 0x0000005782817220 */ /* 0x000fe20000400000 */
[----:B------:R-:W-:Y:S01]  /*8ee0*/  F2FP.BF16.F32.PACK_AB R208, R115, R114 ;  /* 0x0000007273d0723e */ /* 0x000fe200000010ff */
[----:B------:R-:W-:Y:S01]  /*8ef0*/  FFMA R126, R133, R132, R126 ;  /* 0x00000084857e7223 */ /* 0x000fe2000000007e */
[----:B------:R-:W-:Y:S01]  /*8f00*/  F2FP.BF16.F32.PACK_AB R209, R117, R116 ;  /* 0x0000007475d1723e */ /* 0x000fe200000010ff */
[----:B------:R-:W-:Y:S01]  /*8f10*/  FFMA R127, R133, R134, R127 ;  /* 0x00000086857f7223 */ /* 0x000fe2000000007f */
[----:B------:R-:W-:Y:S01]  /*8f20*/  F2FP.BF16.F32.PACK_AB R210, R119, R118 ;  /* 0x0000007677d2723e */ /* 0x000fe200000010ff */
[----:B------:R-:W-:Y:S01]  /*8f30*/  FFMA R128, R133, R135, R128 ;  /* 0x0000008785807223 */ /* 0x000fe20000000080 */
[----:B------:R-:W-:Y:S01]  /*8f40*/  F2FP.BF16.F32.PACK_AB R211, R121, R120 ;  /* 0x0000007879d3723e */ /* 0x000fe200000010ff */
[----:B------:R-:W-:Y:S01]  /*8f50*/  FFMA R129, R133, R136, R129 ;  /* 0x0000008885817223 */ /* 0x000fe20000000081 */
[----:B------:R-:W-:Y:S02]  /*8f60*/  F2FP.BF16.F32.PACK_AB R216, R123, R122 ;  /* 0x0000007a7bd8723e */ /* 0x000fe400000010ff */
[----:B------:R-:W-:Y:S01]  /*8f70*/  F2FP.BF16.F32.PACK_AB R217, R125, R124 ;  /* 0x0000007c7dd9723e */ /* 0x000fe200000010ff */
[----:B------:R1:W-:Y:S01]  /*8f80*/  @!P0 STS.128 [R196+0x1020], R208 ;  /* 0x001020d0c4008388 */ /* 0x0003e20000000c00 */
[----:B------:R-:W-:Y:S02]  /*8f90*/  F2FP.BF16.F32.PACK_AB R218, R127, R126 ;  /* 0x0000007e7fda723e */ /* 0x000fe400000010ff */
[----:B------:R-:W-:Y:S05]  /*8fa0*/  F2FP.BF16.F32.PACK_AB R219, R129, R128 ;  /* 0x0000008081db723e */ /* 0x000fea00000010ff */
[----:B------:R1:W-:Y:S01]  /*8fb0*/  @!P0 STS.128 [R195+0x1010], R216 ;  /* 0x001010d8c3008388 */ /* 0x0003e20000000c00 */
[----:B------:R-:W-:Y:S01]  /*8fc0*/  @!PT LDS RZ, [RZ] ;  /* 0x00000000fffff984 */ /* 0x000fe20000000800 */
[----:B------:R-:W-:Y:S01]  /*8fd0*/  @!PT LDS RZ, [RZ] ;  /* 0x00000000fffff984 */ /* 0x000fe20000000800 */
[----:B------:R-:W-:Y:S01]  /*8fe0*/  @!PT LDS RZ, [RZ] ;  /* 0x00000000fffff984 */ /* 0x000fe20000000800 */
[----:B------:R-:W-:Y:S01]  /*8ff0*/  @!PT LDS RZ, [RZ] ;  /* 0x00000000fffff984 */ /* 0x000fe20000000800 */
[----:B------:R2:W-:Y:S07]  /*9000*/  MEMBAR.ALL.CTA ;  /* 0x0000000000007992 */ /* 0x0005ee0000008000 */
[----:B--2---:R-:W2:Y:S01]  /*9010*/  FENCE.VIEW.ASYNC.S ;  /* 0x00000000000073c6 */ /* 0x004ea20000000000 */
[----:B------:R-:W-:Y:S05]  /*9020*/  WARPSYNC.ALL ;  /* 0x0000000000007948 */ /* 0x000fea0003800000 */
[----:B------:R-:W-:Y:S01]  /*9030*/  BSSY.RECONVERGENT B0, `(.L_x_116) ;  /* 0x0000012000007945 */ /* 0x000fe20003800200 */
[----:B--2---:R-:W-:Y:S06]  /*9040*/  BAR.SYNC.DEFER_BLOCKING 0x1, 0x80 ;  /* 0x0042000000007b1d */ /* 0x004fec0000010000 */
[----:B------:R-:W-:Y:S05]  /*9050*/  @P1 BRA `(.L_x_117) ;  /* 0x00000000003c1947 */ /* 0x000fea0003800000 */
[----:B------:R-:W-:Y:S01]  /*9060*/  UIADD3 UR4, UPT, UPT, UR44, 0x200, URZ ;  /* 0x000002002c047890 */ /* 0x000fe2000fffe0ff */
[----:B------:R-:W-:Y:S01]  /*9070*/  R2UR UR49, R212 ;  /* 0x00000000d43172ca */ /* 0x000fe200000e0000 */
[----:B------:R-:W-:Y:S01]  /*9080*/  UMOV UR51, UR36 ;  /* 0x0000002400337c82 */ /* 0x000fe20008000000 */
[----:B------:R-:W-:Y:S01]  /*9090*/  UIADD3 UR8, UPT, UPT, UR44, 0x1200, URZ ;  /* 0x000012002c087890 */ /* 0x000fe2000fffe0ff */
[----:B------:R-:W-:Y:S02]  /*90a0*/  UMOV UR10, UR50 ;  /* 0x00000032000a7c82 */ /* 0x000fe40008000000 */
[----:B------:R-:W-:Y:S01]  /*90b0*/  IMAD.U32 R181, RZ, RZ, UR4 ;  /* 0x00000004ffb57e24 */ /* 0x000fe2000f8e00ff */
[----:B------:R-:W-:Y:S01]  /*90c0*/  UIADD3 UR4, UP0, UPT, UR54, 0xa80, URZ ;  /* 0x00000a8036047890 */ /* 0x000fe2000ff1e0ff */
[----:B------:R-:W-:Y:S03]  /*90d0*/  UMOV UR11, UR36 ;  /* 0x00000024000b7c82 */ /* 0x000fe60008000000 */
[----:B------:R-:W-:Y:S01]  /*90e0*/  R2UR UR48, R181 ;  /* 0x00000000b53072ca */ /* 0x000fe200000e0000 */
[----:B------:R-:W-:Y:S02]  /*90f0*/  UIADD3.X UR5, UPT, UPT, URZ, UR55, URZ, UP0, !UPT ;  /* 0x00000037ff057290 */ /* 0x000fe400087fe4ff */
[----:B------:R-:W-:Y:S10]  /*9100*/  UIADD3 UR9, UPT, UPT, UR49, 0x80, URZ ;  /* 0x0000008031097890 */ /* 0x000ff4000fffe0ff */
[----:B------:R2:W-:Y:S01]  /*9110*/  UTMASTG.3D [UR48], [UR4] ;  /* 0x00000030040073b5 */ /* 0x0005e20008010000 */
[----:B------:R2:W-:Y:S01]  /*9120*/  UTMASTG.3D [UR8], [UR4] ;  /* 0x00000008040073b5 */ /* 0x0005e20008010000 */
[----:B------:R0:W-:Y:S01]  /*9130*/  UTMACMDFLUSH ;  /* 0x00000000000079b7 */ /* 0x0001e20000000000 */
[----:B--2---:R-:W-:Y:S04]  /*9140*/  DEPBAR.LE SB0, 0x1 ;  /* 0x000080400000791a */ /* 0x004fe80000000000 */
.L_x_117:
[----:B------:R-:W-:Y:S05]  /*9150*/  BSYNC.RECONVERGENT B0 ;  /* 0x0000000000007941 */ /* 0x000fea0003800200 */
.L_x_116:
[----:B------:R-:W-:Y:S01]  /*9160*/  BAR.SYNC.DEFER_BLOCKING 0x1, 0x80 ;  /* 0x0042000000007b1d */ /* 0x000fe20000010000 */
[----:B------:R-:W-:Y:S01]  /*9170*/  ISETP.NE.AND P1, PT, R194, RZ, PT ;  /* 0x000000ffc200720c */ /* 0x000fe20003f25270 */
[----:B------:R-:W-:Y:S01]  /*9180*/  UISETP.NE.AND UP0, UPT, UR53, URZ, UPT ;  /* 0x000000ff3500728c */ /* 0x000fe2000bf05270 */
[----:B------:R-:W-:Y:S11]  /*9190*/  LEA R3, R137, UR44, 0x3 ;  /* 0x0000002c89037c11 */ /* 0x000ff6000f8e18ff */
[----:B------:R-:W-:Y:S01]  /*91a0*/  @P1 SHF.L.U32 R6, RZ, 0x1f, RZ ;  /* 0x0000001fff061819 */ /* 0x000fe200000006ff */
[----:B------:R-:W-:Y:S06]  /*91b0*/  BRA.U !UP0, `(.L_x_118) ;  /* 0x0000000108247547 */ /* 0x000fec000b800000 */
[----:B------:R-:W2:Y:S01]  /*91c0*/  S2R R0, SR_CgaCtaId ;  /* 0x0000000000007919 */ /* 0x000ea20000008800 */
[----:B------:R-:W-:Y:S01]  /*91d0*/  IMAD.U32 R4, RZ, RZ, UR47 ;  /* 0x0000002fff047e24 */ /* 0x000fe2000f8e00ff */
[----:B------:R-:W-:Y:S04]  /*91e0*/  UIADD3 UR4, UPT, UPT, UR47, 0x1, URZ ;  /* 0x000000012f047890 */ /* 0x000fe8000fffe0ff */
[----:B------:R-:W-:Y:S01]  /*91f0*/  @P1 LEA R4, R4, UR44, 0x3 ;  /* 0x0000002c04041c11 */ /* 0x000fe2000f8e18ff */
[----:B------:R-:W-:Y:S04]  /*9200*/  UISETP.NE.AND UP0, UPT, UR4, 0x4, UPT ;  /* 0x000000040400788c */ /* 0x000fe8000bf05270 */
[----:B------:R-:W-:Y:S01]  /*9210*/  @P1 VIADD R5, R4, 0x50 ;  /* 0x0000005004051836 */ /* 0x000fe20000000000 */
[----:B------:R-:W-:Y:S04]  /*9220*/  USEL UR47, UR4, URZ, UP0 ;  /* 0x000000ff042f7287 */ /* 0x000fe80008000000 */
[----:B--2---:R-:W-:Y:S04]  /*9230*/  @P1 PRMT R0, R0, 0x654, R5 ;  /* 0x0000065400001816 */ /* 0x004fe80000000005 */
[----:B------:R2:W-:Y:S04]  /*9240*/  @P1 SYNCS.ARRIVE.TRANS64.RED.A1T0 RZ, [R0+URZ], RZ ;  /* 0x000000ff00ff19a7 */ /* 0x0005e800081004ff */
.L_x_118:
[----:B------:R-:W4:Y:S01]  /*9250*/  @P1 SYNCS.PHASECHK.TRANS64.TRYWAIT P0, [R3+URZ+0x30], R6 ;  /* 0x00003006030015a7 */ /* 0x000f2200080011ff */
[----:B------:R-:W-:Y:S01]  /*9260*/  BSSY B1, `(.L_x_119) ;  /* 0x0000019000017945 */ /* 0x000fe20003800000 */
[----:B----4-:R-:W-:Y:S03]  /*9270*/  @P1 SEL R138, RZ, 0x1, !P0 ;  /* 0x00000001ff8a1807 */ /* 0x010fe60004000000 */
[----:B------:R-:W-:Y:S05]  /*9280*/  @!P1 BRA `(.L_x_120) ;  /* 0x0000000000589947 */ /* 0x000fea0003800000 */
[----:B------:R-:W-:Y:S01]  /*9290*/  ISETP.NE.AND P1, PT, R199, RZ, PT ;  /* 0x000000ffc700720c */ /* 0x000fe20003f25270 */
[----:B------:R-:W-:Y:S01]  /*92a0*/  BSSY B0, `(.L_x_121) ;  /* 0x000000a000007945 */ /* 0x000fe20003800000 */
[----:B------:R-:W-:Y:S11]  /*92b0*/  ISETP.NE.AND P0, PT, R138, RZ, PT ;  /* 0x000000ff8a00720c */ /* 0x000ff60003f05270 */
[----:B------:R-:W-:Y:S04]  /*92c0*/  @P1 IMAD R8, R137, 0x2000, R188 ;  /* 0x0000200089081824 */ /* 0x000fe800078e02bc */
[----:B------:R-:W-:Y:S01]  /*92d0*/  @P1 IMAD.IADD R6, R197, 0x1, R8 ;  /* 0x00000001c5061824 */ /* 0x000fe200078e0208 */
[----:B------:R-:W-:Y:S03]  /*92e0*/  @P1 IADD3 R5, PT, PT, R139, R8, RZ ;  /* 0x000000088b051210 */ /* 0x000fe60007ffe0ff */
[----:B------:R-:W-:Y:S01]  /*92f0*/  @P1 IMAD.IADD R4, R187, 0x1, R6 ;  /* 0x00000001bb041824 */ /* 0x000fe200078e0206 */
[----:B------:R-:W-:Y:S06]  /*9300*/  @P0 BRA `(.L_x_122) ;  /* 0x00000000000c0947 */ /* 0x000fec0003800000 */
[----:B--2---:R-:W-:Y:S04]  /*9310*/  SHF.L.U32 R0, RZ, 0x1f, RZ ;  /* 0x0000001fff007819 */ /* 0x004fe800000006ff */
[----:B------:R-:W2:Y:S02]  /*9320*/  SYNCS.PHASECHK.TRANS64.TRYWAIT P0, [R3+URZ+0x30], R0 ;  /* 0x00003000030075a7 */ /* 0x000ea400080011ff */
[----:B--2---:R-:W-:Y:S05]  /*9330*/  @!P0 BRA `(.L_x_123) ;  /* 0x000000a800248947 */ /* 0x004fea0003800000 */
.L_x_122:
[----:B------:R-:W-:Y:S05]  /*9340*/  BSYNC B0 ;  /* 0x0000000000007941 */ /* 0x000fea0003800000 */
.L_x_121:
[----:B------:R-:W-:Y:S02]  /*9350*/  ISETP.NE.AND P0, PT, R199, RZ, PT ;  /* 0x000000ffc700720c */ /* 0x000fe40003f05270 */
[----:B------:R-:W-:Y:S11]  /*9360*/  IADD3 R137, PT, PT, R137, 0x1, RZ ;  /* 0x0000000189897810 */ /* 0x000ff60007ffe0ff */
[----:B------:R4:W1:Y:S04]  /*9370*/  @P0 LDS.128 R160, [R5+0x20] ;  /* 0x0000200005a00984 */ /* 0x0008680000000c00 */
[----:B------:R4:W1:Y:S04]  /*9380*/  @P0 LDS.128 R140, [R5+0x1020] ;  /* 0x00102000058c0984 */ /* 0x0008680000000c00 */
[----:B------:R4:W1:Y:S04]  /*9390*/  @P0 LDS.128 R168, [R8] ;  /* 0x0000000008a80984 */ /* 0x0008680000000c00 */
[----:B------:R4:W1:Y:S04]  /*93a0*/  @P0 LDS.128 R152, [R8+0x1000] ;  /* 0x0010000008980984 */ /* 0x0008680000000c00 */
[----:B------:R4:W1:Y:S04]  /*93b0*/  @P0 LDS.128 R164, [R6+0x10] ;  /* 0x0000100006a40984 */ /* 0x0008680000000c00 */
[----:B------:R4:W1:Y:S04]  /*93c0*/  @P0 LDS.128 R148, [R6+0x1010] ;  /* 0x0010100006940984 */ /* 0x0008680000000c00 */
[----:B------:R4:W1:Y:S04]  /*93d0*/  @P0 LDS.128 R156, [R4+0x10] ;  /* 0x00001000049c0984 */ /* 0x0008680000000c00 */
[----:B------:R4:W1:Y:S02]  /*93e0*/  @P0 LDS.128 R144, [R4+0x1010] ;  /* 0x0010100004900984 */ /* 0x0008640000000c00 */
.L_x_120:
[----:B------:R-:W-:Y:S05]  /*93f0*/  BSYNC B1 ;  /* 0x0000000000017941 */ /* 0x000fea0003800000 */
.L_x_119:
[----:B------:R-:W-:Y:S05]  /*9400*/  VIADD R213, R213, 0x400000 ;  /* 0x00400000d5d57836 */ /* 0x000fea0000000000 */
[----:B--2---:R-:W-:Y:S04]  /*9410*/  SHF.R.U32.HI R0, RZ, 0x15, R213 ;  /* 0x00000015ff007819 */ /* 0x004fe800000116d5 */
[----:B------:R-:W-:Y:S04]  /*9420*/  LOP3.LUT R16, R0, 0x3, RZ, 0xc0, !PT ;  /* 0x0000000300107812 */ /* 0x000fe800078ec0ff */
[----:B------:R-:W-:Y:S11]  /*9430*/  ISETP.NE.AND P0, PT, R189, R16, PT ;  /* 0x00000010bd00720c */ /* 0x000ff60003f05270 */
[----:B------:R-:W-:Y:S02]  /*9440*/  @!UPT UIADD3 URZ, UPT, UPT, URZ, URZ, URZ ;  /* 0x000000fffffff290 */ /* 0x000fe4000fffe0ff */
[----:B------:R-:W-:Y:S05]  /*9450*/  @P0 BRA `(.L_x_124) ;  /* 0x0000000000bc0947 */ /* 0x000fea0003800000 */
[----:B------:R-:W-:Y:S11]  /*9460*/  LOP3.LUT P0, RZ, R0, 0x3, R177, 0x48, !PT ;  /* 0x0000000300ff7812 */ /* 0x000ff600078048b1 */
[----:B------:R-:W-:Y:S02]  /*9470*/  @!UPT UIADD3 URZ, UPT, UPT, URZ, URZ, URZ ;  /* 0x000000fffffff290 */ /* 0x000fe4000fffe0ff */
[----:B------:R-:W-:Y:S05]  /*9480*/  @!P0 BRA `(.L_x_125) ;  /* 0x0000000000408947 */ /* 0x000fea0003800000 */
[----:B------:R-:W2:Y:S01]  /*9490*/  LDCU.64 UR8, c[0x4][0x70] ;  /* 0x01000e00ff0877ac */ /* 0x000ea20008000a00 */
[----:B------:R-:W-:Y:S01]  /*94a0*/  MOV R15, 0x0 ;  /* 0x00000000000f7802 */ /* 0x000fe20000000f00 */
[----:B------:R-:W-:Y:S02]  /*94b0*/  HFMA2 R12, -RZ, RZ, 0, 5.9604644775390625e-08 ;  /* 0x00000001ff0c7431 */ /* 0x000fe400000001ff */
[----:B----4-:R-:W-:Y:S02]  /*94c0*/  IMAD.MOV.U32 R8, RZ, RZ, 0x192 ;  /* 0x00000192ff087424 */ /* 0x010fe400078e00ff */
[----:B------:R-:W-:Y:S01]  /*94d0*/  IMAD.MOV.U32 R13, RZ, RZ, RZ ;  /* 0x000000ffff0d7224 */ /* 0x000fe200078e00ff */
[----:B------:R-:W4:Y:S01]  /*94e0*/  LDCU.64 UR6, c[0x4][0x78] ;  /* 0x01000f00ff0677ac */ /* 0x000f220008000a00 */
[----:B------:R-:W1:Y:S01]  /*94f0*/  LDC.64 R14, c[0x4][R15] ;  /* 0x010000000f0e7b82 */ /* 0x000e620000000a00 */
[----:B------:R-:W5:Y:S01]  /*9500*/  LDCU.64 UR4, c[0x4][0x10] ;  /* 0x01000200ff0477ac */ /* 0x000f620008000a00 */
[----:B--2---:R-:W-:Y:S01]  /*9510*/  MOV R5, UR9 ;  /* 0x0000000900057c02 */ /* 0x004fe20008000f00 */
[----:B------:R-:W-:Y:S01]  /*9520*/  IMAD.U32 R4, RZ, RZ, UR8 ;  /* 0x00000008ff047e24 */ /* 0x000fe2000f8e00ff */
[----:B----4-:R-:W-:Y:S01]  /*9530*/  MOV R7, UR7 ;  /* 0x0000000700077c02 */ /* 0x010fe20008000f00 */
[----:B------:R-:W-:Y:S01]  /*9540*/  IMAD.U32 R6, RZ, RZ, UR6 ;  /* 0x00000006ff067e24 */ /* 0x000fe2000f8e00ff */
[----:B-----5:R-:W-:Y:S01]  /*9550*/  MOV R11, UR5 ;  /* 0x00000005000b7c02 */ /* 0x020fe20008000f00 */
[----:B------:R-:W-:Y:S02]  /*9560*/  IMAD.U32 R10, RZ, RZ, UR4 ;  /* 0x00000004ff0a7e24 */ /* 0x000fe4000f8e00ff */
[----:B------:R-:W-:Y:S07]  /*9570*/  LEPC R20, `(.L_x_125) ;  /* 0x000000001014794e */ /* 0x000fee0000000000 */
[----:B-1-3--:R-:W-:Y:S05]  /*9580*/  CALL.ABS.NOINC R14 ;  /* 0x000000000e007343 */ /* 0x00afea0003c00000 */
.L_x_125:
[----:B------:R-:W-:Y:S05]  /*9590*/  WARPSYNC.ALL ;  /* 0x0000000000007948 */ /* 0x000fea0003800000 */
[C---:B------:R-:W-:Y:S01]  /*95a0*/  R2UR UR4, R213.reuse ;  /* 0x00000000d50472ca */ /* 0x040fe200000e0000 */
[----:B------:R-:W-:Y:S05]  /*95b0*/  VIADD R0, R213, 0x80 ;  /* 0x00000080d5007836 */ /* 0x000fea0000000000 */
[----:B------:R-:W-:Y:S04]  /*95c0*/  SHF.R.U32.HI R0, RZ, 0x15, R0 ;  /* 0x00000015ff007819 */ /* 0x000fe80000011600 */
[----:B------:R-:W-:Y:S03]  /*95d0*/  LOP3.LUT P0, RZ, R0, 0x3, R177, 0x48, !PT ;  /* 0x0000000300ff7812 */ /* 0x000fe600078048b1 */
[----:B------:R-:W2:Y:S10]  /*95e0*/  LDTM.x32 R24, tmem[UR4] ;  /* 0x00000004001879ee */ /* 0x000eb400082c0000 */
[----:B--2---:R-:W-:Y:S05]  /*95f0*/  @!P0 BRA `(.L_x_126) ;  /* 0x0000000000408947 */ /* 0x004fea0003800000 */
        /* <DEDUP_REMOVED lines=16> */
.L_x_126:
[----:B------:R-:W-:Y:S05]  /*9700*/  WARPSYNC.ALL ;  /* 0x0000000000007948 */ /* 0x000fea0003800000 */
[----:B------:R-:W-:Y:S11]  /*9710*/  R2UR UR4, R213 ;  /* 0x00000000d50472ca */ /* 0x000ff600000e0000 */
[----:B------:R-:W-:Y:S02]  /*9720*/  @!UPT UIADD3 URZ, UPT, UPT, URZ, URZ, URZ ;  /* 0x000000fffffff290 */ /* 0x000fe4000fffe0ff */
[----:B------:R-:W2:Y:S02]  /*9730*/  LDTM.x32 R56, tmem[UR4+0x80] ;  /* 0x00008004003879ee */ /* 0x000ea400082c0000 */
[----:B--2---:R-:W-:Y:S01]  /*9740*/  NOP ;  /* 0x0000000000007918 */ /* 0x004fe20000000000 */
.L_x_124:
[----:B-1----:R-:W-:Y:S01]  /*9750*/  SHF.L.U32 R18, R168, 0x10, RZ ;  /* 0x00000010a8127819 */ /* 0x002fe200000006ff */
[----:B------:R-:W-:Y:S01]  /*9760*/  FMUL R0, R130, R24 ;  /* 0x0000001882007220 */ /* 0x000fe20000400000 */
[C---:B------:R-:W-:Y:S01]  /*9770*/  SHF.L.U32 R19, R169.reuse, 0x10, RZ ;  /* 0x00000010a9137819 */ /* 0x040fe200000006ff */
[----:B------:R-:W-:Y:S05]  /*9780*/  WARPSYNC.ALL ;  /* 0x0000000000007948 */ /* 0x000fea0003800000 */
[----:B------:R-:W-:Y:S01]  /*9790*/  LOP3.LUT R20, R169, 0xffff0000, RZ, 0xc0, !PT ;  /* 0xffff0000a9147812 */ /* 0x000fe200078ec0ff */
[----:B------:R-:W1:Y:S01]  /*97a0*/  S2UR UR5, SR_CgaCtaId ;  /* 0x00000000000579c3 */ /* 0x000e620000008800 */
[----:B------:R-:W-:Y:S01]  /*97b0*/  ISETP.NE.AND P1, PT, R189, R16, PT ;  /* 0x00000010bd00720c */ /* 0x000fe20003f25270 */
[----:B------:R-:W-:Y:S01]  /*97c0*/  FFMA R0, R133, R18, R0 ;  /* 0x0000001285007223 */ /* 0x000fe20000000000 */
[----:B------:R-:W-:Y:S01]  /*97d0*/  LOP3.LUT R18, R168, 0xffff0000, RZ, 0xc0, !PT ;  /* 0xffff0000a8127812 */ /* 0x000fe200078ec0ff */
[----:B------:R-:W-:Y:S01]  /*97e0*/  FMUL R3, R130, R25 ;  /* 0x0000001982037220 */ /* 0x000fe20000400000 */
[----:B------:R-:W-:Y:S01]  /*97f0*/  LOP3.LUT R16, R164, 0xffff0000, RZ, 0xc0, !PT ;  /* 0xffff0000a4107812 */ /* 0x000fe200078ec0ff */
[C---:B----4-:R-:W-:Y:S01]  /*9800*/  FMUL R4, R130.reuse, R26 ;  /* 0x0000001a82047220 */ /* 0x050fe20000400000 */
[----:B------:R-:W-:Y:S01]  /*9810*/  SHF.L.U32 R15, R165, 0x10, RZ ;  /* 0x00000010a50f7819 */ /* 0x000fe200000006ff */
[----:B------:R-:W-:Y:S01]  /*9820*/  FMUL R5, R130, R27 ;  /* 0x0000001b82057220 */ /* 0x000fe20000400000 */
[----:B------:R-:W-:Y:S01]  /*9830*/  SHF.L.U32 R17, R166, 0x10, RZ ;  /* 0x00000010a6117819 */ /* 0x000fe200000006ff */
[C---:B------:R-:W-:Y:S01]  /*9840*/  FFMA R3, R133.reuse, R18, R3 ;  /* 0x0000001285037223 */ /* 0x040fe20000000003 */
[----:B------:R-:W-:Y:S01]  /*9850*/  SHF.L.U32 R18, R170, 0x10, RZ ;  /* 0x00000010aa127819 */ /* 0x000fe200000006ff */
[C---:B------:R-:W-:Y:S01]  /*9860*/  FFMA R4, R133.reuse, R19, R4 ;  /* 0x0000001385047223 */ /* 0x040fe20000000004 */
[----:B------:R-:W-:Y:S01]  /*9870*/  SHF.L.U32 R19, R164, 0x10, RZ ;  /* 0x00000010a4137819 */ /* 0x000fe200000006ff */
[----:B------:R-:W-:Y:S01]  /*9880*/  FFMA R5, R133, R20, R5 ;  /* 0x0000001485057223 */ /* 0x000fe20000000005 */
[----:B------:R-:W-:Y:S01]  /*9890*/  LOP3.LUT R20, R170, 0xffff0000, RZ, 0xc0, !PT ;  /* 0xffff0000aa147812 */ /* 0x000fe200078ec0ff */
[C---:B------:R-:W-:Y:S01]  /*98a0*/  FMUL R6, R130.reuse, R28 ;  /* 0x0000001c82067220 */ /* 0x040fe20000400000 */
[----:B------:R-:W-:Y:S01]  /*98b0*/  F2FP.BF16.F32.PACK_AB R88, R3, R0 ;  /* 0x000000000358723e */ /* 0x000fe200000010ff */
[C---:B------:R-:W-:Y:S01]  /*98c0*/  FMUL R7, R130.reuse, R29 ;  /* 0x0000001d82077220 */ /* 0x040fe20000400000 */
[----:B------:R-:W-:Y:S01]  /*98d0*/  F2FP.BF16.F32.PACK_AB R89, R5, R4 ;  /* 0x000000040559723e */ /* 0x000fe200000010ff */
[----:B------:R-:W-:Y:S01]  /*98e0*/  FFMA R6, R133, R18, R6 ;  /* 0x0000001285067223 */ /* 0x000fe20000000006 */
[----:B------:R-:W-:Y:S01]  /*98f0*/  SHF.L.U32 R18, R171, 0x10, RZ ;  /* 0x00000010ab127819 */ /* 0x000fe200000006ff */
[----:B------:R-:W-:Y:S01]  /*9900*/  FFMA R7, R133, R20, R7 ;  /* 0x0000001485077223 */ /* 0x000fe20000000007 */
[----:B------:R-:W-:Y:S01]  /*9910*/  LOP3.LUT R20, R171, 0xffff0000, RZ, 0xc0, !PT ;  /* 0xffff0000ab147812 */ /* 0x000fe200078ec0ff */
[----:B------:R-:W-:Y:S01]  /*9920*/  FMUL R8, R130, R30 ;  /* 0x0000001e82087220 */ /* 0x000fe20000400000 */
[----:B------:R-:W-:Y:S01]  /*9930*/  ISETP.NE.AND P2, PT, R194, RZ, PT ;  /* 0x000000ffc200720c */ /* 0x000fe20003f45270 */
[C---:B------:R-:W-:Y:S01]  /*9940*/  FMUL R9, R130.reuse, R31 ;  /* 0x0000001f82097220 */ /* 0x040fe20000400000 */
[----:B------:R-:W-:Y:S01]  /*9950*/  F2FP.BF16.F32.PACK_AB R90, R7, R6 ;  /* 0x00000006075a723e */ /* 0x000fe200000010ff */
[----:B------:R-:W-:Y:S01]  /*9960*/  UIADD3 UR4, UPT, UPT, UR44, 0xa8, URZ ;  /* 0x000000a82c047890 */ /* 0x000fe2000fffe0ff */
[----:B------:R-:W-:Y:S01]  /*9970*/  ISETP.NE.AND P0, PT, R189, RZ, PT ;  /* 0x000000ffbd00720c */ /* 0x000fe20003f05270 */
[----:B------:R-:W-:Y:S01]  /*9980*/  FFMA R8, R133, R18, R8 ;  /* 0x0000001285087223 */ /* 0x000fe20000000008 */
[----:B------:R-:W-:Y:S01]  /*9990*/  LOP3.LUT R18, R165, 0xffff0000, RZ, 0xc0, !PT ;  /* 0xffff0000a5127812 */ /* 0x000fe200078ec0ff */
[----:B------:R-:W-:Y:S01]  /*99a0*/  FFMA R9, R133, R20, R9 ;  /* 0x0000001485097223 */ /* 0x000fe20000000009 */
[----:B------:R-:W-:Y:S01]  /*99b0*/  LOP3.LUT R20, R167, 0xffff0000, RZ, 0xc0, !PT ;  /* 0xffff0000a7147812 */ /* 0x000fe200078ec0ff */
[----:B-1----:R-:W-:Y:S01]  /*99c0*/  UPRMT UR4, UR5, 0x654, UR4 ;  /* 0x0000065405047896 */ /* 0x002fe20008000004 */
[----:B------:R-:W-:Y:S01]  /*99d0*/  NOP ;  /* 0x0000000000007918 */ /* 0x000fe20000000000 */
[C---:B------:R-:W-:Y:S01]  /*99e0*/  FMUL R10, R130.reuse, R32 ;  /* 0x00000020820a7220 */ /* 0x040fe20000400000 */
[----:B------:R-:W-:Y:S01]  /*99f0*/  F2FP.BF16.F32.PACK_AB R91, R9, R8 ;  /* 0x00000008095b723e */ /* 0x000fe200000010ff */
[C---:B------:R-:W-:Y:S01]  /*9a00*/  FMUL R11, R130.reuse, R33 ;  /* 0x00000021820b7220 */ /* 0x040fe20000400000 */
[C---:B------:R-:W-:Y:S01]  /*9a10*/  FMUL R12, R130.reuse, R34 ;  /* 0x00000022820c7220 */ /* 0x040fe20000400000 */
[----:B------:R-:W-:Y:S01]  /*9a20*/  FMUL R13, R130, R35 ;  /* 0x00000023820d7220 */ /* 0x000fe20000400000 */
[----:B------:R-:W-:Y:S01]  /*9a30*/  FFMA R10, R133, R19, R10 ;  /* 0x00000013850a7223 */ /* 0x000fe2000000000a */
[----:B------:R-:W-:Y:S01]  /*9a40*/  SHF.L.U32 R19, R167, 0x10, RZ ;  /* 0x00000010a7137819 */ /* 0x000fe200000006ff */
[----:B------:R-:W-:Y:S01]  /*9a50*/  SYNCS.ARRIVE.TRANS64.RED.A1T0 RZ, [UR4], RZ ;  /* 0x000000ffffff79a7 */ /* 0x000fe20008100404 */
[----:B------:R1:W-:Y:S01]  /*9a60*/  @!P1 STS.128 [R188+0x2000], R88 ;  /* 0x00200058bc009388 */ /* 0x0003e20000000c00 */
[C---:B------:R-:W-:Y:S01]  /*9a70*/  FFMA R11, R133.reuse, R16, R11 ;  /* 0x00000010850b7223 */ /* 0x040fe2000000000b */
[C---:B------:R-:W-:Y:S01]  /*9a80*/  FFMA R12, R133.reuse, R15, R12 ;  /* 0x0000000f850c7223 */ /* 0x040fe2000000000c */
[----:B------:R-:W-:Y:S01]  /*9a90*/  FFMA R13, R133, R18, R13 ;  /* 0x00000012850d7223 */ /* 0x000fe2000000000d */
[----:B------:R-:W-:Y:S01]  /*9aa0*/  LOP3.LUT R18, R166, 0xffff0000, RZ, 0xc0, !PT ;  /* 0xffff0000a6127812 */ /* 0x000fe200078ec0ff */
[C---:B------:R-:W-:Y:S01]  /*9ab0*/  FMUL R14, R130.reuse, R36 ;  /* 0x00000024820e7220 */ /* 0x040fe20000400000 */
[----:B------:R-:W-:Y:S01]  /*9ac0*/  F2FP.BF16.F32.PACK_AB R92, R11, R10 ;  /* 0x0000000a0b5c723e */ /* 0x000fe200000010ff */
[----:B------:R-:W-:Y:S01]  /*9ad0*/  FMUL R15, R130, R37 ;  /* 0x00000025820f7220 */ /* 0x000fe20000400000 */
[----:B------:R-:W-:Y:S01]  /*9ae0*/  SHF.L.U32 R11, R160, 0x10, RZ ;  /* 0x00000010a00b7819 */ /* 0x000fe200000006ff */
[----:B------:R-:W-:Y:S01]  /*9af0*/  FFMA R14, R133, R17, R14 ;  /* 0x00000011850e7223 */ /* 0x000fe2000000000e */
[----:B------:R-:W-:Y:S01]  /*9b00*/  F2FP.BF16.F32.PACK_AB R93, R13, R12 ;  /* 0x0000000c0d5d723e */ /* 0x000fe200000010ff */
[----:B------:R-:W-:Y:S01]  /*9b10*/  FMUL R16, R130, R38 ;  /* 0x0000002682107220 */ /* 0x000fe20000400000 */
[----:B------:R-:W-:Y:S01]  /*9b20*/  LOP3.LUT R12, R160, 0xffff0000, RZ, 0xc0, !PT ;  /* 0xffff0000a00c7812 */ /* 0x000fe200078ec0ff */
[----:B------:R-:W-:Y:S01]  /*9b30*/  FMUL R17, R130, R39 ;  /* 0x0000002782117220 */ /* 0x000fe20000400000 */
[----:B------:R-:W-:Y:S01]  /*9b40*/  SHF.L.U32 R13, R161, 0x10, RZ ;  /* 0x00000010a10d7819 */ /* 0x000fe200000006ff */
[C---:B------:R-:W-:Y:S01]  /*9b50*/  FFMA R15, R133.reuse, R18, R15 ;  /* 0x00000012850f7223 */ /* 0x040fe2000000000f */
[----:B------:R-:W-:Y:S01]  /*9b60*/  LOP3.LUT R18, R158, 0xffff0000, RZ, 0xc0, !PT ;  /* 0xffff00009e127812 */ /* 0x000fe200078ec0ff */
[C---:B------:R-:W-:Y:S01]  /*9b70*/  FFMA R16, R133.reuse, R19, R16 ;  /* 0x0000001385107223 */ /* 0x040fe20000000010 */
[C---:B------:R-:W-:Y:S01]  /*9b80*/  FMUL R8, R130.reuse, R40 ;  /* 0x0000002882087220 */ /* 0x040fe20000400000 */
[----:B------:R-:W-:Y:S01]  /*9b90*/  FFMA R17, R133, R20, R17 ;  /* 0x0000001485117223 */ /* 0x000fe20000000011 */
[----:B------:R-:W-:Y:S01]  /*9ba0*/  F2FP.BF16.F32.PACK_AB R94, R15, R14 ;  /* 0x0000000e0f5e723e */ /* 0x000fe200000010ff */
[C---:B------:R-:W-:Y:S01]  /*9bb0*/  FMUL R9, R130.reuse, R41 ;  /* 0x0000002982097220 */ /* 0x040fe20000400000 */
[----:B------:R-:W-:Y:S01]  /*9bc0*/  LOP3.LUT R14, R161, 0xffff0000, RZ, 0xc0, !PT ;  /* 0xffff0000a10e7812 */ /* 0x000fe200078ec0ff */
[----:B------:R-:W-:Y:S01]  /*9bd0*/  FFMA R8, R133, R11, R8 ;  /* 0x0000000b85087223 */ /* 0x000fe20000000008 */
[----:B------:R-:W-:Y:S01]  /*9be0*/  F2FP.BF16.F32.PACK_AB R95, R17, R16 ;  /* 0x00000010115f723e */ /* 0x000fe200000010ff */
[----:B------:R-:W-:Y:S01]  /*9bf0*/  FMUL R10, R130, R42 ;  /* 0x0000002a820a7220 */ /* 0x000fe20000400000 */
[----:B------:R-:W-:Y:S01]  /*9c00*/  SHF.L.U32 R15, R162, 0x10, RZ ;  /* 0x00000010a20f7819 */ /* 0x000fe200000006ff */
[----:B------:R-:W-:Y:S01]  /*9c10*/  FMUL R11, R130, R43 ;  /* 0x0000002b820b7220 */ /* 0x000fe20000400000 */
[----:B------:R-:W-:Y:S01]  /*9c20*/  LOP3.LUT R16, R157, 0xffff0000, RZ, 0xc0, !PT ;  /* 0xffff00009d107812 */ /* 0x000fe200078ec0ff */
[----:B------:R-:W-:Y:S01]  /*9c30*/  FFMA R9, R133, R12, R9 ;  /* 0x0000000c85097223 */ /* 0x000fe20000000009 */
[----:B------:R-:W-:Y:S01]  /*9c40*/  SHF.L.U32 R17, R159, 0x10, RZ ;  /* 0x000000109f117819 */ /* 0x000fe200000006ff */
[----:B------:R-:W-:Y:S01]  /*9c50*/  FFMA R10, R133, R13, R10 ;  /* 0x0000000d850a7223 */ /* 0x000fe2000000000a */
[----:B------:R-:W-:Y:S01]  /*9c60*/  LOP3.LUT R20, R159, 0xffff0000, RZ, 0xc0, !PT ;  /* 0xffff00009f147812 */ /* 0x000fe200078ec0ff */
[----:B------:R-:W-:Y:S01]  /*9c70*/  FFMA R11, R133, R14, R11 ;  /* 0x0000000e850b7223 */ /* 0x000fe2000000000b */
[----:B------:R-:W-:Y:S01]  /*9c80*/  LOP3.LUT R14, R162, 0xffff0000, RZ, 0xc0, !PT ;  /* 0xffff0000a20e7812 */ /* 0x000fe200078ec0ff */
[C---:B------:R-:W-:Y:S01]  /*9c90*/  FMUL R12, R130.reuse, R44 ;  /* 0x0000002c820c7220 */ /* 0x040fe20000400000 */
[----:B-1----:R-:W-:Y:S01]  /*9ca0*/  F2FP.BF16.F32.PACK_AB R88, R9, R8 ;  /* 0x000000080958723e */ /* 0x002fe200000010ff */
[----:B------:R1:W-:Y:S01]  /*9cb0*/  @!P1 STS.128 [R198+0x2010], R92 ;  /* 0x0020105cc6009388 */ /* 0x0003e20000000c00 */
[----:B------:R-:W-:Y:S01]  /*9cc0*/  F2FP.BF16.F32.PACK_AB R89, R11, R10 ;  /* 0x0000000a0b59723e */ /* 0x000fe200000010ff */
[----:B------:R-:W-:Y:S01]  /*9cd0*/  FMUL R13, R130, R45 ;  /* 0x0000002d820d7220 */ /* 0x000fe20000400000 */
[----:B------:R-:W-:Y:S01]  /*9ce0*/  SHF.L.U32 R11, R163, 0x10, RZ ;  /* 0x00000010a30b7819 */ /* 0x000fe200000006ff */
[C---:B------:R-:W-:Y:S01]  /*9cf0*/  FFMA R12, R133.reuse, R15, R12 ;  /* 0x0000000f850c7223 */ /* 0x040fe2000000000c */
[----:B------:R-:W-:Y:S01]  /*9d00*/  SHF.L.U32 R15, R156, 0x10, RZ ;  /* 0x000000109c0f7819 */ /* 0x000fe200000006ff */
[----:B------:R-:W-:Y:S01]  /*9d10*/  FFMA R13, R133, R14, R13 ;  /* 0x0000000e850d7223 */ /* 0x000fe2000000000d */
[----:B------:R-:W-:Y:S01]  /*9d20*/  LOP3.LUT R14, R163, 0xffff0000, RZ, 0xc0, !PT ;  /* 0xffff0000a30e7812 */ /* 0x000fe200078ec0ff */
[C---:B------:R-:W-:Y:S01]  /*9d30*/  FMUL R8, R130.reuse, R46 ;  /* 0x0000002e82087220 */ /* 0x040fe20000400000 */
[C---:B------:R-:W-:Y:S01]  /*9d40*/  FMUL R9, R130.reuse, R47 ;  /* 0x0000002f82097220 */ /* 0x040fe20000400000 */
[----:B------:R-:W-:Y:S01]  /*9d50*/  FMUL R10, R130, R48 ;  /* 0x00000030820a7220 */ /* 0x000fe20000400000 */
[----:B------:R-:W-:Y:S01]  /*9d60*/  F2FP.BF16.F32.PACK_AB R90, R13, R12 ;  /* 0x0000000c0d5a723e */ /* 0x000fe200000010ff */
[C---:B------:R-:W-:Y:S01]  /*9d70*/  FFMA R8, R133.reuse, R11, R8 ;  /* 0x0000000b85087223 */ /* 0x040fe20000000008 */
[C---:B------:R-:W-:Y:S01]  /*9d80*/  FFMA R9, R133.reuse, R14, R9 ;  /* 0x0000000e85097223 */ /* 0x040fe20000000009 */
[----:B------:R-:W-:Y:S01]  /*9d90*/  LOP3.LUT R14, R156, 0xffff0000, RZ, 0xc0, !PT ;  /* 0xffff00009c0e7812 */ /* 0x000fe200078ec0ff */
[----:B------:R-:W-:Y:S01]  /*9da0*/  FFMA R10, R133, R15, R10 ;  /* 0x0000000f850a7223 */ /* 0x000fe2000000000a */
[----:B------:R-:W-:Y:S01]  /*9db0*/  SHF.L.U32 R15, R157, 0x10, RZ ;  /* 0x000000109d0f7819 */ /* 0x000fe200000006ff */
[C---:B------:R-:W-:Y:S01]  /*9dc0*/  FMUL R11, R130.reuse, R49 ;  /* 0x00000031820b7220 */ /* 0x040fe20000400000 */
[----:B------:R-:W-:Y:S01]  /*9dd0*/  F2FP.BF16.F32.PACK_AB R91, R9, R8 ;  /* 0x00000008095b723e */ /* 0x000fe200000010ff */
[C---:B------:R-:W-:Y:S01]  /*9de0*/  FMUL R12, R130.reuse, R50 ;  /* 0x00000032820c7220 */ /* 0x040fe20000400000 */
[C---:B------:R-:W-:Y:S01]  /*9df0*/  FMUL R13, R130.reuse, R51 ;  /* 0x00000033820d7220 */ /* 0x040fe20000400000 */
[C---:B------:R-:W-:Y:S01]  /*9e00*/  FFMA R11, R133.reuse, R14, R11 ;  /* 0x0000000e850b7223 */ /* 0x040fe2000000000b */
[----:B------:R-:W-:Y:S01]  /*9e10*/  FMUL R8, R130, R52 ;  /* 0x0000003482087220 */ /* 0x000fe20000400000 */
[C---:B------:R-:W-:Y:S01]  /*9e20*/  FFMA R12, R133.reuse, R15, R12 ;  /* 0x0000000f850c7223 */ /* 0x040fe2000000000c */
[C---:B------:R-:W-:Y:S01]  /*9e30*/  FFMA R13, R133.reuse, R16, R13 ;  /* 0x00000010850d7223 */ /* 0x040fe2000000000d */
[----:B------:R-:W-:Y:S01]  /*9e40*/  SHF.L.U32 R16, R158, 0x10, RZ ;  /* 0x000000109e107819 */ /* 0x000fe200000006ff */
[C---:B------:R-:W-:Y:S01]  /*9e50*/  FMUL R9, R130.reuse, R53 ;  /* 0x0000003582097220 */ /* 0x040fe20000400000 */
[C---:B------:R-:W-:Y:S01]  /*9e60*/  FMUL R14, R130.reuse, R54 ;  /* 0x00000036820e7220 */ /* 0x040fe20000400000 */
[----:B------:R-:W-:Y:S01]  /*9e70*/  FMUL R15, R130, R55 ;  /* 0x00000037820f7220 */ /* 0x000fe20000400000 */
[----:B------:R2:W-:Y:S01]  /*9e80*/  @!P1 STS.128 [R196+0x2020], R88 ;  /* 0x00202058c4009388 */ /* 0x0005e20000000c00 */
[----:B------:R-:W-:Y:S01]  /*9e90*/  FFMA R8, R133, R16, R8 ;  /* 0x0000001085087223 */ /* 0x000fe20000000008 */
[----:B-1----:R-:W-:Y:S01]  /*9ea0*/  F2FP.BF16.F32.PACK_AB R93, R13, R12 ;  /* 0x0000000c0d5d723e */ /* 0x002fe200000010ff */
[C---:B------:R-:W-:Y:S01]  /*9eb0*/  FFMA R9, R133.reuse, R18, R9 ;  /* 0x0000001285097223 */ /* 0x040fe20000000009 */
[C---:B------:R-:W-:Y:S01]  /*9ec0*/  LOP3.LUT R12, R152.reuse, 0xffff0000, RZ, 0xc0, !PT ;  /* 0xffff0000980c7812 */ /* 0x040fe200078ec0ff */
[C---:B------:R-:W-:Y:S01]  /*9ed0*/  FFMA R14, R133.reuse, R17, R14 ;  /* 0x00000011850e7223 */ /* 0x040fe2000000000e */
[----:B------:R-:W-:Y:S01]  /*9ee0*/  SHF.L.U32 R17, R152, 0x10, RZ ;  /* 0x0000001098117819 */ /* 0x000fe200000006ff */
[----:B------:R-:W-:Y:S01]  /*9ef0*/  FFMA R15, R133, R20, R15 ;  /* 0x00000014850f7223 */ /* 0x000fe2000000000f */
[----:B------:R-:W-:Y:S01]  /*9f00*/  F2FP.BF16.F32.PACK_AB R94, R9, R8 ;  /* 0x00000008095e723e */ /* 0x000fe200000010ff */
        /* <DEDUP_REMOVED lines=9> */
[----:B------:R-:W-:Y:S01]  /*9fa0*/  SHF.L.U32 R18, R154, 0x10, RZ ;  /* 0x000000109a127819 */ /* 0x000fe200000006ff */
[----:B------:R-:W-:Y:S01]  /*9fb0*/  FMUL R10, R130, R59 ;  /* 0x0000003b820a7220 */ /* 0x000fe20000400000 */
[----:B------:R-:W-:Y:S01]  /*9fc0*/  LOP3.LUT R15, R154, 0xffff0000, RZ, 0xc0, !PT ;  /* 0xffff00009a0f7812 */ /* 0x000fe200078ec0ff */
[----:B------:R-:W-:Y:S01]  /*9fd0*/  FMUL R11, R130, R60 ;  /* 0x0000003c820b7220 */ /* 0x000fe20000400000 */
[----:B------:R-:W-:Y:S01]  /*9fe0*/  LOP3.LUT R17, R155, 0xffff0000, RZ, 0xc0, !PT ;  /* 0xffff00009b117812 */ /* 0x000fe200078ec0ff */
[C---:B------:R-:W-:Y:S01]  /*9ff0*/  FFMA R9, R133.reuse, R14, R9 ;  /* 0x0000000e85097223 */ /* 0x040fe20000000009 */
[----:B------:R-:W-:Y:S01]  /*a000*/  F2FP.BF16.F32.PACK_AB R96, R8, R16 ;  /* 0x000000100860723e */ /* 0x000fe200000010ff */
[----:B------:R-:W-:Y:S01]  /*a010*/  FFMA R10, R133, R13, R10 ;  /* 0x0000000d850a7223 */ /* 0x000fe2000000000a */
[----:B------:R-:W-:Y:S01]  /*a020*/  LOP3.LUT R16, R141, 0xffff0000, RZ, 0xc0, !PT ;  /* 0xffff00008d107812 */ /* 0x000fe200078ec0ff */
[C---:B------:R-:W-:Y:S01]  /*a030*/  FMUL R12, R130.reuse, R61 ;  /* 0x0000003d820c7220 */ /* 0x040fe20000400000 */
[----:B------:R-:W-:Y:S01]  /*a040*/  LOP3.LUT R20, R147, 0xffff0000, RZ, 0xc0, !PT ;  /* 0xffff000093147812 */ /* 0x000fe200078ec0ff */
[----:B------:R-:W-:Y:S01]  /*a050*/  FFMA R11, R133, R18, R11 ;  /* 0x00000012850b7223 */ /* 0x000fe2000000000b */
[----:B------:R-:W-:Y:S01]  /*a060*/  SHF.L.U32 R18, R155, 0x10, RZ ;  /* 0x000000109b127819 */ /* 0x000fe200000006ff */
[----:B------:R-:W-:Y:S01]  /*a070*/  FMUL R13, R130, R62 ;  /* 0x0000003e820d7220 */ /* 0x000fe20000400000 */
[----:B------:R-:W-:Y:S01]  /*a080*/  F2FP.BF16.F32.PACK_AB R97, R10, R9 ;  /* 0x000000090a61723e */ /* 0x000fe200000010ff */
[C---:B------:R-:W-:Y:S01]  /*a090*/  FFMA R12, R133.reuse, R15, R12 ;  /* 0x0000000f850c7223 */ /* 0x040fe2000000000c */
[----:B------:R-:W-:Y:S01]  /*a0a0*/  SHF.L.U32 R15, R150, 0x10, RZ ;  /* 0x00000010960f7819 */ /* 0x000fe200000006ff */
[----:B------:R-:W-:Y:S01]  /*a0b0*/  FMUL R14, R130, R63 ;  /* 0x0000003f820e7220 */ /* 0x000fe20000400000 */
[----:B------:R-:W-:Y:S01]  /*a0c0*/  FFMA R13, R133, R18, R13 ;  /* 0x00000012850d7223 */ /* 0x000fe2000000000d */
[----:B------:R-:W-:Y:S01]  /*a0d0*/  LOP3.LUT R18, R145, 0xffff0000, RZ, 0xc0, !PT ;  /* 0xffff000091127812 */ /* 0x000fe200078ec0ff */
[----:B------:R1:W-:Y:S01]  /*a0e0*/  @!P1 STS.128 [R195+0x2010], R92 ;  /* 0x0020105cc3009388 */ /* 0x0003e20000000c00 */
[----:B------:R-:W-:Y:S01]  /*a0f0*/  F2FP.BF16.F32.PACK_AB R98, R12, R11 ;  /* 0x0000000b0c62723e */ /* 0x000fe200000010ff */
[C---:B------:R-:W-:Y:S01]  /*a100*/  FFMA R14, R133.reuse, R17, R14 ;  /* 0x00000011850e7223 */ /* 0x040fe2000000000e */
[----:B------:R-:W-:Y:S01]  /*a110*/  SHF.L.U32 R11, R148, 0x10, RZ ;  /* 0x00000010940b7819 */ /* 0x000fe200000006ff */
[----:B------:R-:W-:Y:S01]  /*a120*/  FMUL R8, R130, R64 ;  /* 0x0000004082087220 */ /* 0x000fe20000400000 */
[----:B------:R-:W-:Y:S01]  /*a130*/  LOP3.LUT R12, R148, 0xffff0000, RZ, 0xc0, !PT ;  /* 0xffff0000940c7812 */ /* 0x000fe200078ec0ff */
[----:B------:R-:W-:Y:S01]  /*a140*/  FMUL R9, R130, R65 ;  /* 0x0000004182097220 */ /* 0x000fe20000400000 */
[----:B------:R-:W-:Y:S01]  /*a150*/  F2FP.BF16.F32.PACK_AB R99, R14, R13 ;  /* 0x0000000d0e63723e */ /* 0x000fe200000010ff */
[----:B------:R-:W-:Y:S01]  /*a160*/  FFMA R8, R133, R11, R8 ;  /* 0x0000000b85087223 */ /* 0x000fe20000000008 */
[----:B------:R-:W-:Y:S01]  /*a170*/  SHF.L.U32 R13, R149, 0x10, RZ ;  /* 0x00000010950d7819 */ /* 0x000fe200000006ff */
[----:B------:R-:W-:Y:S01]  /*a180*/  FFMA R9, R133, R12, R9 ;  /* 0x0000000c85097223 */ /* 0x000fe20000000009 */
[----:B------:R-:W-:Y:S01]  /*a190*/  LOP3.LUT R14, R149, 0xffff0000, RZ, 0xc0, !PT ;  /* 0xffff0000950e7812 */ /* 0x000fe200078ec0ff */
[C---:B------:R-:W-:Y:S01]  /*a1a0*/  FMUL R10, R130.reuse, R66 ;  /* 0x00000042820a7220 */ /* 0x040fe20000400000 */
[----:B------:R-:W-:Y:S01]  /*a1b0*/  SHF.L.U32 R17, R147, 0x10, RZ ;  /* 0x0000001093117819 */ /* 0x000fe200000006ff */
[C---:B------:R-:W-:Y:S01]  /*a1c0*/  FMUL R11, R130.reuse, R67 ;  /* 0x00000043820b7220 */ /* 0x040fe20000400000 */
[----:B--2---:R-:W-:Y:S01]  /*a1d0*/  F2FP.BF16.F32.PACK_AB R88, R9, R8 ;  /* 0x000000080958723e */ /* 0x004fe200000010ff */
[C---:B------:R-:W-:Y:S01]  /*a1e0*/  FFMA R10, R133.reuse, R13, R10 ;  /* 0x0000000d850a7223 */ /* 0x040fe2000000000a */
[----:B------:R-:W-:Y:S01]  /*a1f0*/  FMUL R12, R130, R68 ;  /* 0x00000044820c7220 */ /* 0x000fe20000400000 */
[C---:B------:R-:W-:Y:S01]  /*a200*/  FFMA R11, R133.reuse, R14, R11 ;  /* 0x0000000e850b7223 */ /* 0x040fe2000000000b */
[----:B------:R-:W-:Y:S01]  /*a210*/  LOP3.LUT R14, R150, 0xffff0000, RZ, 0xc0, !PT ;  /* 0xffff0000960e7812 */ /* 0x000fe200078ec0ff */
[C---:B------:R-:W-:Y:S01]  /*a220*/  FMUL R13, R130.reuse, R69 ;  /* 0x00000045820d7220 */ /* 0x040fe20000400000 */
[----:B------:R2:W-:Y:S01]  /*a230*/  @!P1 STS.128 [R188+0x3000], R96 ;  /* 0x00300060bc009388 */ /* 0x0005e20000000c00 */
[----:B------:R-:W-:Y:S01]  /*a240*/  FFMA R12, R133, R15, R12 ;  /* 0x0000000f850c7223 */ /* 0x000fe2000000000c */
[----:B------:R-:W-:Y:S01]  /*a250*/  F2FP.BF16.F32.PACK_AB R89, R11, R10 ;  /* 0x0000000a0b59723e */ /* 0x000fe200000010ff */
[----:B------:R-:W-:Y:S01]  /*a260*/  FFMA R13, R133, R14, R13 ;  /* 0x0000000e850d7223 */ /* 0x000fe2000000000d */
[C---:B------:R-:W-:Y:S01]  /*a270*/  SHF.L.U32 R11, R151.reuse, 0x10, RZ ;  /* 0x00000010970b7819 */ /* 0x040fe200000006ff */
[C---:B------:R-:W-:Y:S01]  /*a280*/  FMUL R8, R130.reuse, R70 ;  /* 0x0000004682087220 */ /* 0x040fe20000400000 */
[----:B------:R-:W-:Y:S01]  /*a290*/  LOP3.LUT R14, R151, 0xffff0000, RZ, 0xc0, !PT ;  /* 0xffff0000970e7812 */ /* 0x000fe200078ec0ff */
[----:B------:R-:W-:Y:S01]  /*a2a0*/  FMUL R9, R130, R71 ;  /* 0x0000004782097220 */ /* 0x000fe20000400000 */
[----:B------:R-:W-:Y:S01]  /*a2b0*/  SHF.L.U32 R15, R140, 0x10, RZ ;  /* 0x000000108c0f7819 */ /* 0x000fe200000006ff */
        /* <DEDUP_REMOVED lines=10> */
[----:B------:R-:W-:Y:S01]  /*a360*/  FMUL R13, R130, R75 ;  /* 0x0000004b820d7220 */ /* 0x000fe20000400000 */
[C---:B------:R-:W-:Y:S01]  /*a370*/  FFMA R11, R133.reuse, R14, R11 ;  /* 0x0000000e850b7223 */ /* 0x040fe2000000000b */
[----:B------:R-:W-:Y:S01]  /*a380*/  SHF.L.U32 R14, R142, 0x10, RZ ;  /* 0x000000108e0e7819 */ /* 0x000fe200000006ff */
[C---:B------:R-:W-:Y:S01]  /*a390*/  FFMA R12, R133.reuse, R15, R12 ;  /* 0x0000000f850c7223 */ /* 0x040fe2000000000c */
[----:B------:R-:W-:Y:S01]  /*a3a0*/  SHF.L.U32 R15, R144, 0x10, RZ ;  /* 0x00000010900f7819 */ /* 0x000fe200000006ff */
[----:B------:R-:W-:Y:S01]  /*a3b0*/  FFMA R13, R133, R16, R13 ;  /* 0x00000010850d7223 */ /* 0x000fe2000000000d */
[----:B------:R-:W-:Y:S01]  /*a3c0*/  LOP3.LUT R16, R142, 0xffff0000, RZ, 0xc0, !PT ;  /* 0xffff00008e107812 */ /* 0x000fe200078ec0ff */
[----:B------:R4:W-:Y:S01]  /*a3d0*/  @!P1 STS.128 [R198+0x3010], R88 ;  /* 0x00301058c6009388 */ /* 0x0009e20000000c00 */
[----:B-1----:R-:W-:Y:S01]  /*a3e0*/  F2FP.BF16.F32.PACK_AB R92, R11, R10 ;  /* 0x0000000a0b5c723e */ /* 0x002fe200000010ff */
[C---:B------:R-:W-:Y:S01]  /*a3f0*/  FMUL R8, R130.reuse, R76 ;  /* 0x0000004c82087220 */ /* 0x040fe20000400000 */
[----:B------:R-:W-:Y:S01]  /*a400*/  F2FP.BF16.F32.PACK_AB R93, R13, R12 ;  /* 0x0000000c0d5d723e */ /* 0x000fe200000010ff */
[C---:B------:R-:W-:Y:S01]  /*a410*/  FMUL R9, R130.reuse, R77 ;  /* 0x0000004d82097220 */ /* 0x040fe20000400000 */
[----:B------:R-:W-:Y:S01]  /*a420*/  SHF.L.U32 R13, R143, 0x10, RZ ;  /* 0x000000108f0d7819 */ /* 0x000fe200000006ff */
[----:B------:R-:W-:Y:S01]  /*a430*/  FFMA R8, R133, R14, R8 ;  /* 0x0000000e85087223 */ /* 0x000fe20000000008 */
[----:B------:R-:W-:Y:S01]  /*a440*/  LOP3.LUT R14, R143, 0xffff0000, RZ, 0xc0, !PT ;  /* 0xffff00008f0e7812 */ /* 0x000fe200078ec0ff */
[----:B------:R-:W1:Y:S01]  /*a450*/  S2R R200, SR_CgaCtaId ;  /* 0x0000000000c87919 */ /* 0x000e620000008800 */
[C---:B------:R-:W-:Y:S01]  /*a460*/  FMUL R10, R130.reuse, R78 ;  /* 0x0000004e820a7220 */ /* 0x040fe20000400000 */
[----:B------:R-:W-:Y:S01]  /*a470*/  FFMA R9, R133, R16, R9 ;  /* 0x0000001085097223 */ /* 0x000fe20000000009 */
[----:B------:R-:W-:Y:S01]  /*a480*/  SHF.L.U32 R16, R145, 0x10, RZ ;  /* 0x0000001091107819 */ /* 0x000fe200000006ff */
[C---:B------:R-:W-:Y:S01]  /*a490*/  FMUL R11, R130.reuse, R79 ;  /* 0x0000004f820b7220 */ /* 0x040fe20000400000 */
[----:B------:R-:W-:Y:S01]  /*a4a0*/  FFMA R10, R133, R13, R10 ;  /* 0x0000000d850a7223 */ /* 0x000fe2000000000a */
[----:B------:R-:W-:Y:S01]  /*a4b0*/  FMUL R12, R130, R80 ;  /* 0x00000050820c7220 */ /* 0x000fe20000400000 */
[----:B------:R-:W-:Y:S01]  /*a4c0*/  F2FP.BF16.F32.PACK_AB R94, R9, R8 ;  /* 0x00000008095e723e */ /* 0x000fe200000010ff */
[C---:B------:R-:W-:Y:S01]  /*a4d0*/  FFMA R11, R133.reuse, R14, R11 ;  /* 0x0000000e850b7223 */ /* 0x040fe2000000000b */
[----:B------:R-:W-:Y:S01]  /*a4e0*/  LOP3.LUT R14, R144, 0xffff0000, RZ, 0xc0, !PT ;  /* 0xffff0000900e7812 */ /* 0x000fe200078ec0ff */
[C---:B------:R-:W-:Y:S01]  /*a4f0*/  FMUL R8, R130.reuse, R81 ;  /* 0x0000005182087220 */ /* 0x040fe20000400000 */
[C---:B------:R-:W-:Y:S01]  /*a500*/  FMUL R9, R130.reuse, R82 ;  /* 0x0000005282097220 */ /* 0x040fe20000400000 */
[----:B------:R-:W-:Y:S01]  /*a510*/  FMUL R13, R130, R83 ;  /* 0x00000053820d7220 */ /* 0x000fe20000400000 */
[C---:B------:R-:W-:Y:S01]  /*a520*/  FFMA R12, R133.reuse, R15, R12 ;  /* 0x0000000f850c7223 */ /* 0x040fe2000000000c */
[C---:B------:R-:W-:Y:S01]  /*a530*/  FFMA R8, R133.reuse, R14, R8 ;  /* 0x0000000e85087223 */ /* 0x040fe20000000008 */
[----:B------:R-:W-:Y:S01]  /*a540*/  FFMA R9, R133, R16, R9 ;  /* 0x0000001085097223 */ /* 0x000fe20000000009 */
[----:B------:R-:W-:Y:S01]  /*a550*/  F2FP.BF16.F32.PACK_AB R95, R11, R10 ;  /* 0x0000000a0b5f723e */ /* 0x000fe200000010ff */
[C---:B------:R-:W-:Y:S01]  /*a560*/  FFMA R13, R133.reuse, R18, R13 ;  /* 0x00000012850d7223 */ /* 0x040fe2000000000d */
[----:B------:R-:W-:Y:S01]  /*a570*/  SHF.L.U32 R16, R146, 0x10, RZ ;  /* 0x0000001092107819 */ /* 0x000fe200000006ff */
[----:B------:R-:W-:Y:S01]  /*a580*/  FMUL R10, R130, R84 ;  /* 0x00000054820a7220 */ /* 0x000fe20000400000 */
[----:B------:R-:W-:Y:S01]  /*a590*/  LOP3.LUT R18, R146, 0xffff0000, RZ, 0xc0, !PT ;  /* 0xffff000092127812 */ /* 0x000fe200078ec0ff */
[----:B------:R4:W-:Y:S01]  /*a5a0*/  @!P1 STS.128 [R196+0x3020], R92 ;  /* 0x0030205cc4009388 */ /* 0x0009e20000000c00 */
[C---:B------:R-:W-:Y:S01]  /*a5b0*/  FMUL R11, R130.reuse, R85 ;  /* 0x00000055820b7220 */ /* 0x040fe20000400000 */
[C---:B------:R-:W-:Y:S01]  /*a5c0*/  FMUL R14, R130.reuse, R86 ;  /* 0x00000056820e7220 */ /* 0x040fe20000400000 */
[----:B------:R-:W-:Y:S01]  /*a5d0*/  FMUL R15, R130, R87 ;  /* 0x00000057820f7220 */ /* 0x000fe20000400000 */
[C---:B------:R-:W-:Y:S01]  /*a5e0*/  FFMA R10, R133.reuse, R16, R10 ;  /* 0x00000010850a7223 */ /* 0x040fe2000000000a */
[C---:B------:R-:W-:Y:S01]  /*a5f0*/  FFMA R11, R133.reuse, R18, R11 ;  /* 0x00000012850b7223 */ /* 0x040fe2000000000b */
[C---:B------:R-:W-:Y:S01]  /*a600*/  FFMA R14, R133.reuse, R17, R14 ;  /* 0x00000011850e7223 */ /* 0x040fe2000000000e */
[----:B------:R-:W-:Y:S01]  /*a610*/  FFMA R15, R133, R20, R15 ;  /* 0x00000014850f7223 */ /* 0x000fe2000000000f */
[----:B--2---:R-:W-:Y:S01]  /*a620*/  F2FP.BF16.F32.PACK_AB R96, R8, R12 ;  /* 0x0000000c0860723e */ /* 0x004fe200000010ff */
[----:B------:R-:W-:Y:S01]  /*a630*/  BSSY.RECONVERGENT B0, `(.L_x_127) ;  /* 0x0000021000007945 */ /* 0x000fe20003800200 */
[----:B------:R-:W-:Y:S02]  /*a640*/  F2FP.BF16.F32.PACK_AB R97, R13, R9 ;  /* 0x000000090d61723e */ /* 0x000fe400000010ff */
[----:B------:R-:W-:Y:S02]  /*a650*/  F2FP.BF16.F32.PACK_AB R98, R11, R10 ;  /* 0x0000000a0b62723e */ /* 0x000fe400000010ff */
[----:B------:R-:W-:Y:S02]  /*a660*/  F2FP.BF16.F32.PACK_AB R99, R15, R14 ;  /* 0x0000000e0f63723e */ /* 0x000fe400000010ff */
[----:B------:R-:W-:Y:S02]  /*a670*/  MOV R12, UR47 ;  /* 0x0000002f000c7c02 */ /* 0x000fe40008000f00 */
[----:B------:R-:W-:Y:S01]  /*a680*/  LEA R11, R137, UR44, 0x3 ;  /* 0x0000002c890b7c11 */ /* 0x000fe2000f8e18ff */
[----:B------:R4:W-:Y:S01]  /*a690*/  @!P1 STS.128 [R195+0x3010], R96 ;  /* 0x00301060c3009388 */ /* 0x0009e20000000c00 */
[----:B------:R-:W-:Y:S04]  /*a6a0*/  @P2 LEA R12, R12, UR44, 0x3 ;  /* 0x0000002c0c0c2c11 */ /* 0x000fe8000f8e18ff */
[----:B------:R-:W-:Y:S02]  /*a6b0*/  @P2 IADD3 R13, PT, PT, R12, 0x50, RZ ;  /* 0x000000500c0d2810 */ /* 0x000fe40007ffe0ff */
[----:B------:R-:W-:Y:S01]  /*a6c0*/  @P2 SHF.L.U32 R12, RZ, 0x1f, RZ ;  /* 0x0000001fff0c2819 */ /* 0x000fe200000006ff */
[----:B------:R-:W-:Y:S01]  /*a6d0*/  @!PT LDS RZ, [RZ] ;  /* 0x00000000fffff984 */ /* 0x000fe20000000800 */
[----:B------:R-:W-:Y:S01]  /*a6e0*/  @!PT LDS RZ, [RZ] ;  /* 0x00000000fffff984 */ /* 0x000fe20000000800 */
[----:B------:R-:W-:Y:S01]  /*a6f0*/  @!PT LDS RZ, [RZ] ;  /* 0x00000000fffff984 */ /* 0x000fe20000000800 */
[----:B------:R-:W-:Y:S01]  /*a700*/  @!PT LDS RZ, [RZ] ;  /* 0x00000000fffff984 */ /* 0x000fe20000000800 */
[----:B------:R2:W-:Y:S06]  /*a710*/  MEMBAR.ALL.CTA ;  /* 0x0000000000007992 */ /* 0x0005ec0000008000 */
[----:B--2---:R-:W2:Y:S01]  /*a720*/  FENCE.VIEW.ASYNC.S ;  /* 0x00000000000073c6 */ /* 0x004ea20000000000 */
[----:B-1----:R-:W-:Y:S01]  /*a730*/  @P2 PRMT R13, R200, 0x654, R13 ;  /* 0x00000654c80d2816 */ /* 0x002fe2000000000d */
[----:B--2---:R-:W-:Y:S06]  /*a740*/  BAR.SYNC.DEFER_BLOCKING 0x1, 0x80 ;  /* 0x0042000000007b1d */ /* 0x004fec0000010000 */
[----:B------:R-:W-:Y:S05]  /*a750*/  @P0 BRA `(.L_x_128) ;  /* 0x0000000000380947 */ /* 0x000fea0003800000 */
[----:B------:R-:W-:Y:S01]  /*a760*/  R2UR UR9, R212 ;  /* 0x00000000d40972ca */ /* 0x000fe200000e0000 */
[----:B------:R-:W-:Y:S02]  /*a770*/  UIADD3 UR4, UP0, UPT, UR54, 0xa80, URZ ;  /* 0x00000a8036047890 */ /* 0x000fe4000ff1e0ff */
[----:B------:R-:W-:Y:S02]  /*a780*/  UIADD3 UR10, UPT, UPT, UR50, 0x40, URZ ;  /* 0x00000040320a7890 */ /* 0x000fe4000fffe0ff */
[----:B------:R-:W-:Y:S02]  /*a790*/  UIADD3 UR8, UPT, UPT, UR44, 0x2200, URZ ;  /* 0x000022002c087890 */ /* 0x000fe4000fffe0ff */
[----:B------:R-:W-:Y:S01]  /*a7a0*/  UIADD3.X UR5, UPT, UPT, URZ, UR55, URZ, UP0, !UPT ;  /* 0x00000037ff057290 */ /* 0x000fe200087fe4ff */
[----:B------:R-:W-:Y:S01]  /*a7b0*/  UMOV UR11, UR36 ;  /* 0x00000024000b7c82 */ /* 0x000fe20008000000 */
[----:B------:R-:W-:Y:S01]  /*a7c0*/  UIADD3 UR12, UPT, UPT, UR44, 0x3200, URZ ;  /* 0x000032002c0c7890 */ /* 0x000fe2000fffe0ff */
[----:B------:R-:W-:Y:S03]  /*a7d0*/  UMOV UR15, UR36 ;  /* 0x00000024000f7c82 */ /* 0x000fe60008000000 */
[----:B------:R-:W-:Y:S01]  /*a7e0*/  UIADD3 UR13, UPT, UPT, UR9, 0x80, URZ ;  /* 0x00000080090d7890 */ /* 0x000fe2000fffe0ff */
[----:B------:R-:W-:Y:S02]  /*a7f0*/  UMOV UR14, UR10 ;  /* 0x0000000a000e7c82 */ /* 0x000fe40008000000 */
[----:B------:R1:W-:Y:S06]  /*a800*/  UTMASTG.3D [UR8], [UR4] ;  /* 0x00000008040073b5 */ /* 0x0003ec0008010000 */
[----:B------:R1:W-:Y:S01]  /*a810*/  UTMASTG.3D [UR12], [UR4] ;  /* 0x0000000c040073b5 */ /* 0x0003e20008010000 */
[----:B------:R0:W-:Y:S01]  /*a820*/  UTMACMDFLUSH ;  /* 0x00000000000079b7 */ /* 0x0001e20000000000 */
[----:B-1----:R-:W-:Y:S04]  /*a830*/  DEPBAR.LE SB0, 0x1 ;  /* 0x000080400000791a */ /* 0x002fe80000000000 */
.L_x_128:
[----:B------:R-:W-:Y:S05]  /*a840*/  BSYNC.RECONVERGENT B0 ;  /* 0x0000000000007941 */ /* 0x000fea0003800200 */
.L_x_127:
[----:B------:R-:W-:Y:S01]  /*a850*/  BAR.SYNC.DEFER_BLOCKING 0x1, 0x80 ;  /* 0x0042000000007b1d */ /* 0x000fe20000010000 */
[----:B------:R-:W-:Y:S02]  /*a860*/  UISETP.NE.AND UP0, UPT, UR43, URZ, UPT ;  /* 0x000000ff2b00728c */ /* 0x000fe4000bf05270 */
[----:B------:R-:W-:Y:S03]  /*a870*/  UIADD3 UR5, UPT, UPT, UR47, 0x1, URZ ;  /* 0x000000012f057890 */ /* 0x000fe6000fffe0ff */
[----:B------:R1:W-:Y:S01]  /*a880*/  @P2 SYNCS.ARRIVE.TRANS64.RED.A1T0 RZ, [R13+URZ], RZ ;  /* 0x000000ff0dff29a7 */ /* 0x0003e200081004ff */
[----:B------:R-:W-:Y:S01]  /*a890*/  UMOV UR4, 0x40 ;  /* 0x0000004000047882 */ /* 0x000fe20000000000 */
[----:B------:R-:W-:Y:S01]  /*a8a0*/  BSSY B1, `(.L_x_129) ;  /* 0x0000021000017945 */ /* 0x000fe20003800000 */
[----:B------:R-:W-:Y:S02]  /*a8b0*/  USEL UR4, UR4, 0x20, !UP0 ;  /* 0x0000002004047887 */ /* 0x000fe4000c000000 */
[----:B------:R-:W-:Y:S02]  /*a8c0*/  UISETP.NE.AND UP0, UPT, UR5, 0x4, UPT ;  /* 0x000000040500788c */ /* 0x000fe4000bf05270 */
[----:B------:R-:W-:Y:S01]  /*a8d0*/  UIADD3 UR49, UPT, UPT, UR52, UR4, URZ ;  /* 0x0000000434317290 */ /* 0x000fe2000fffe0ff */
[----:B------:R-:W2:Y:S01]  /*a8e0*/  @P2 SYNCS.PHASECHK.TRANS64.TRYWAIT P0, [R11+URZ+0x30], R12 ;  /* 0x0000300c0b0025a7 */ /* 0x000ea200080011ff */
[----:B----4-:R-:W-:Y:S01]  /*a8f0*/  VIADD R92, R131, UR4 ;  /* 0x00000004835c7c36 */ /* 0x010fe20008000000 */
[----:B------:R-:W-:Y:S04]  /*a900*/  USEL UR46, UR5, URZ, UP0 ;  /* 0x000000ff052e7287 */ /* 0x000fe80008000000 */
[----:B------:R-:W-:Y:S04]  /*a910*/  SHF.R.U32.HI R10, RZ, 0x15, R92 ;  /* 0x00000015ff0a7819 */ /* 0x000fe8000001165c */
[----:B------:R-:W-:Y:S02]  /*a920*/  LOP3.LUT R16, R10, 0x3, RZ, 0xc0, !PT ;  /* 0x000000030a107812 */ /* 0x000fe400078ec0ff */
[----:B--2---:R-:W-:Y:S01]  /*a930*/  @P2 SEL R138, RZ, 0x1, !P0 ;  /* 0x00000001ff8a2807 */ /* 0x004fe20004000000 */
[----:B-1----:R-:W-:Y:S06]  /*a940*/  @!P2 BRA `(.L_x_130) ;  /* 0x000000000058a947 */ /* 0x002fec0003800000 */
        /* <DEDUP_REMOVED lines=8> */
[----:B------:R-:W-:Y:S04]  /*a9d0*/  SHF.L.U32 R8, RZ, 0x1f, RZ ;  /* 0x0000001fff087819 */ /* 0x000fe800000006ff */
[----:B------:R-:W1:Y:S02]  /*a9e0*/  SYNCS.PHASECHK.TRANS64.TRYWAIT P0, [R11+URZ+0x30], R8 ;  /* 0x000030080b0075a7 */ /* 0x000e6400080011ff */
[----:B-1----:R-:W-:Y:S05]  /*a9f0*/  @!P0 BRA `(.L_x_133) ;  /* 0x0000009000888947 */ /* 0x002fea0003800000 */
.L_x_132:
[----:B------:R-:W-:Y:S05]  /*aa00*/  BSYNC B0 ;  /* 0x0000000000007941 */ /* 0x000fea0003800000 */
.L_x_131:
[----:B------:R-:W-:Y:S02]  /*aa10*/  ISETP.NE.AND P0, PT, R199, RZ, PT ;  /* 0x000000ffc700720c */ /* 0x000fe40003f05270 */
[----:B------:R-:W-:Y:S11]  /*aa20*/  IADD3 R137, PT, PT, R137, 0x1, RZ ;  /* 0x0000000189897810 */ /* 0x000ff60007ffe0ff */
[----:B------:R2:W4:Y:S04]  /*aa30*/  @P0 LDS.128 R160, [R3+0x20] ;  /* 0x0000200003a00984 */ /* 0x0005280000000c00 */
[----:B------:R2:W1:Y:S04]  /*aa40*/  @P0 LDS.128 R140, [R3+0x1020] ;  /* 0x00102000038c0984 */ /* 0x0004680000000c00 */
[----:B------:R2:W1:Y:S04]  /*aa50*/  @P0 LDS.128 R168, [R6] ;  /* 0x0000000006a80984 */ /* 0x0004680000000c00 */
[----:B------:R2:W1:Y:S04]  /*aa60*/  @P0 LDS.128 R152, [R6+0x1000] ;  /* 0x0010000006980984 */ /* 0x0004680000000c00 */
[----:B------:R2:W1:Y:S04]  /*aa70*/  @P0 LDS.128 R164, [R4+0x10] ;  /* 0x0000100004a40984 */ /* 0x0004680000000c00 */
[----:B------:R2:W1:Y:S04]  /*aa80*/  @P0 LDS.128 R148, [R4+0x1010] ;  /* 0x0010100004940984 */ /* 0x0004680000000c00 */
[----:B------:R2:W1:Y:S04]  /*aa90*/  @P0 LDS.128 R156, [R0+0x10] ;  /* 0x00001000009c0984 */ /* 0x0004680000000c00 */
[----:B------:R2:W1:Y:S02]  /*aaa0*/  @P0 LDS.128 R144, [R0+0x1010] ;  /* 0x0010100000900984 */ /* 0x0004640000000c00 */
.L_x_130:
[----:B------:R-:W-:Y:S05]  /*aab0*/  BSYNC B1 ;  /* 0x0000000000017941 */ /* 0x000fea0003800000 */
.L_x_129:
[----:B------:R-:W-:Y:S11]  /*aac0*/  ISETP.NE.AND P0, PT, R189, R16, PT ;  /* 0x00000010bd00720c */ /* 0x000ff60003f05270 */
[----:B------:R-:W-:Y:S02]  /*aad0*/  @!UPT UIADD3 URZ, UPT, UPT, URZ, URZ, URZ ;  /* 0x000000fffffff290 */ /* 0x000fe4000fffe0ff */
[----:B------:R-:W-:Y:S05]  /*aae0*/  @P0 BRA `(.L_x_134) ;  /* 0x0000000000bc0947 */ /* 0x000fea0003800000 */
[----:B------:R-:W-:Y:S11]  /*aaf0*/  LOP3.LUT P0, RZ, R10, 0x3, R177, 0x48, !PT ;  /* 0x000000030aff7812 */ /* 0x000ff600078048b1 */
[----:B------:R-:W-:Y:S02]  /*ab00*/  @!UPT UIADD3 URZ, UPT, UPT, URZ, URZ, URZ ;  /* 0x000000fffffff290 */ /* 0x000fe4000fffe0ff */
[----:B------:R-:W-:Y:S05]  /*ab10*/  @!P0 BRA `(.L_x_135) ;  /* 0x0000000000408947 */ /* 0x000fea0003800000 */
[----:B------:R-:W5:Y:S01]  /*ab20*/  LDCU.64 UR8, c[0x4][0x70] ;  /* 0x01000e00ff0877ac */ /* 0x000f620008000a00 */
[----:B------:R-:W-:Y:S01]  /*ab30*/  MOV R15, 0x0 ;  /* 0x00000000000f7802 */ /* 0x000fe20000000f00 */
[----:B------:R-:W-:Y:S02]  /*ab40*/  HFMA2 R12, -RZ, RZ, 0, 5.9604644775390625e-08 ;  /* 0x00000001ff0c7431 */ /* 0x000fe400000001ff */
[----:B-1----:R-:W-:Y:S02]  /*ab50*/  IMAD.MOV.U32 R8, RZ, RZ, 0x192 ;  /* 0x00000192ff087424 */ /* 0x002fe400078e00ff */
[----:B------:R-:W-:Y:S01]  /*ab60*/  IMAD.MOV.U32 R13, RZ, RZ, RZ ;  /* 0x000000ffff0d7224 */ /* 0x000fe200078e00ff */
[----:B------:R-:W1:Y:S01]  /*ab70*/  LDCU.64 UR6, c[0x4][0x78] ;  /* 0x01000f00ff0677ac */ /* 0x000e620008000a00 */
[----:B------:R-:W3:Y:S01]  /*ab80*/  LDC.64 R14, c[0x4][R15] ;  /* 0x010000000f0e7b82 */ /* 0x000ee20000000a00 */
[----:B------:R-:W4:Y:S01]  /*ab90*/  LDCU.64 UR4, c[0x4][0x10] ;  /* 0x01000200ff0477ac */ /* 0x000f220008000a00 */
[----:B-----5:R-:W-:Y:S01]  /*aba0*/  MOV R5, UR9 ;  /* 0x0000000900057c02 */ /* 0x020fe20008000f00 */
[----:B--2---:R-:W-:Y:S01]  /*abb0*/  IMAD.U32 R4, RZ, RZ, UR8 ;  /* 0x00000008ff047e24 */ /* 0x004fe2000f8e00ff */
[----:B-1----:R-:W-:Y:S01]  /*abc0*/  MOV R7, UR7 ;  /* 0x0000000700077c02 */ /* 0x002fe20008000f00 */
[----:B------:R-:W-:Y:S01]  /*abd0*/  IMAD.U32 R6, RZ, RZ, UR6 ;  /* 0x00000006ff067e24 */ /* 0x000fe2000f8e00ff */
[----:B----4-:R-:W-:Y:S01]  /*abe0*/  MOV R11, UR5 ;  /* 0x00000005000b7c02 */ /* 0x010fe20008000f00 */
[----:B------:R-:W-:Y:S02]  /*abf0*/  IMAD.U32 R10, RZ, RZ, UR4 ;  /* 0x00000004ff0a7e24 */ /* 0x000fe4000f8e00ff */
[----:B------:R-:W-:Y:S07]  /*ac00*/  LEPC R20, `(.L_x_135) ;  /* 0x000000001014794e */ /* 0x000fee0000000000 */
[----:B---3--:R-:W-:Y:S05]  /*ac10*/  CALL.ABS.NOINC R14 ;  /* 0x000000000e007343 */ /* 0x008fea0003c00000 */
.L_x_135:
[----:B------:R-:W-:Y:S05]  /*ac20*/  WARPSYNC.ALL ;  /* 0x0000000000007948 */ /* 0x000fea0003800000 */
[C---:B------:R-:W-:Y:S01]  /*ac30*/  R2UR UR4, R92.reuse ;  /* 0x000000005c0472ca */ /* 0x040fe200000e0000 */
[----:B--2---:R-:W-:Y:S05]  /*ac40*/  VIADD R0, R92, 0x80 ;  /* 0x000000805c007836 */ /* 0x004fea0000000000 */
[----:B------:R-:W-:Y:S04]  /*ac50*/  SHF.R.U32.HI R0, RZ, 0x15, R0 ;  /* 0x00000015ff007819 */ /* 0x000fe80000011600 */
[----:B------:R-:W-:Y:S03]  /*ac60*/  LOP3.LUT P0, RZ, R0, 0x3, R177, 0x48, !PT ;  /* 0x0000000300ff7812 */ /* 0x000fe600078048b1 */
[----:B------:R-:W2:Y:S10]  /*ac70*/  LDTM.x32 R24, tmem[UR4] ;  /* 0x00000004001879ee */ /* 0x000eb400082c0000 */
[----:B--2---:R-:W-:Y:S05]  /*ac80*/  @!P0 BRA `(.L_x_136) ;  /* 0x0000000000408947 */ /* 0x004fea0003800000 */
[----:B------:R-:W2:Y:S01]  /*ac90*/  LDCU.64 UR8, c[0x4][0x70] ;  /* 0x01000e00ff0877ac */ /* 0x000ea20008000a00 */
[----:B------:R-:W-:Y:S01]  /*aca0*/  MOV R15, 0x0 ;  /* 0x00000000000f7802 */ /* 0x000fe20000000f00 */
[----:B------:R-:W-:Y:S02]  /*acb0*/  HFMA2 R12, -RZ, RZ, 0, 5.9604644775390625e-08 ;  /* 0x00000001ff0c7431 */ /* 0x000fe400000001ff */
[----:B-1----:R-:W-:Y:S02]  /*acc0*/  IMAD.MOV.U32 R8, RZ, RZ, 0x192 ;  /* 0x00000192ff087424 */ /* 0x002fe400078e00ff */
[----:B------:R-:W-:Y:S01]  /*acd0*/  IMAD.MOV.U32 R13, RZ, RZ, RZ ;  /* 0x000000ffff0d7224 */ /* 0x000fe200078e00ff */
[----:B------:R-:W1:Y:S01]  /*ace0*/  LDCU.64 UR6, c[0x4][0x78] ;  /* 0x01000f00ff0677ac */ /* 0x000e620008000a00 */
[----:B------:R-:W3:Y:S01]  /*acf0*/  LDC.64 R14, c[0x4][R15] ;  /* 0x010000000f0e7b82 */ /* 0x000ee20000000a00 */
[----:B------:R-:W5:Y:S01]  /*ad00*/  LDCU.64 UR4, c[0x4][0x10] ;  /* 0x01000200ff0477ac */ /* 0x000f620008000a00 */
[----:B--2---:R-:W-:Y:S01]  /*ad10*/  MOV R5, UR9 ;  /* 0x0000000900057c02 */ /* 0x004fe20008000f00 */
[----:B------:R-:W-:Y:S01]  /*ad20*/  IMAD.U32 R4, RZ, RZ, UR8 ;  /* 0x00000008ff047e24 */ /* 0x000fe2000f8e00ff */
[----:B-1----:R-:W-:Y:S01]  /*ad30*/  MOV R7, UR7 ;  /* 0x0000000700077c02 */ /* 0x002fe20008000f00 */
[----:B------:R-:W-:Y:S01]  /*ad40*/  IMAD.U32 R6, RZ, RZ, UR6 ;  /* 0x00000006ff067e24 */ /* 0x000fe2000f8e00ff */
[----:B-----5:R-:W-:Y:S01]  /*ad50*/  MOV R11, UR5 ;  /* 0x00000005000b7c02 */ /* 0x020fe20008000f00 */
[----:B------:R-:W-:Y:S02]  /*ad60*/  IMAD.U32 R10, RZ, RZ, UR4 ;  /* 0x00000004ff0a7e24 */ /* 0x000fe4000f8e00ff */
[----:B------:R-:W-:Y:S07]  /*ad70*/  LEPC R20, `(.L_x_136) ;  /* 0x000000001014794e */ /* 0x000fee0000000000 */
[----:B---34-:R-:W-:Y:S05]  /*ad80*/  CALL.ABS.NOINC R14 ;  /* 0x000000000e007343 */ /* 0x018fea0003c00000 */
.L_x_136:
[----:B------:R-:W-:Y:S05]  /*ad90*/  WARPSYNC.ALL ;  /* 0x0000000000007948 */ /* 0x000fea0003800000 */
[----:B------:R-:W-:Y:S11]  /*ada0*/  R2UR UR4, R92 ;  /* 0x000000005c0472ca */ /* 0x000ff600000e0000 */
[----:B------:R-:W-:Y:S02]  /*adb0*/  @!UPT UIADD3 URZ, UPT, UPT, URZ, URZ, URZ ;  /* 0x000000fffffff290 */ /* 0x000fe4000fffe0ff */
[----:B------:R-:W2:Y:S02]  /*adc0*/  LDTM.x32 R56, tmem[UR4+0x80] ;  /* 0x00008004003879ee */ /* 0x000ea400082c0000 */
[----:B--2---:R-:W-:Y:S01]  /*add0*/  NOP ;  /* 0x0000000000007918 */ /* 0x004fe20000000000 */
.L_x_134:
[----:B-12---:R-:W-:Y:S01]  /*ade0*/  SHF.L.U32 R4, R168, 0x10, RZ ;  /* 0x00000010a8047819 */ /* 0x006fe200000006ff */
[----:B------:R-:W-:Y:S01]  /*adf0*/  FMUL R0, R130, R24 ;  /* 0x0000001882007220 */ /* 0x000fe20000400000 */
[----:B------:R-:W-:Y:S01]  /*ae00*/  LOP3.LUT R6, R168, 0xffff0000, RZ, 0xc0, !PT ;  /* 0xffff0000a8067812 */ /* 0x000fe200078ec0ff */
[C---:B------:R-:W-:Y:S01]  /*ae10*/  FMUL R3, R130.reuse, R25 ;  /* 0x0000001982037220 */ /* 0x040fe20000400000 */
[----:B------:R-:W-:Y:S01]  /*ae20*/  SHF.L.U32 R7, R169, 0x10, RZ ;  /* 0x00000010a9077819 */ /* 0x000fe200000006ff */
[----:B------:R-:W-:Y:S01]  /*ae30*/  FFMA R0, R133, R4, R0 ;  /* 0x0000000485007223 */ /* 0x000fe20000000000 */
[----:B------:R-:W-:Y:S01]  /*ae40*/  LOP3.LUT R8, R169, 0xffff0000, RZ, 0xc0, !PT ;  /* 0xffff0000a9087812 */ /* 0x000fe200078ec0ff */
[----:B------:R-:W-:Y:S01]  /*ae50*/  FMUL R4, R130, R26 ;  /* 0x0000001a82047220 */ /* 0x000fe20000400000 */
[C---:B------:R-:W-:Y:S01]  /*ae60*/  SHF.L.U32 R9, R170.reuse, 0x10, RZ ;  /* 0x00000010aa097819 */ /* 0x040fe200000006ff */
[----:B------:R-:W-:Y:S01]  /*ae70*/  FFMA R3, R133, R6, R3 ;  /* 0x0000000685037223 */ /* 0x000fe20000000003 */
[----:B------:R-:W-:Y:S01]  /*ae80*/  LOP3.LUT R10, R170, 0xffff0000, RZ, 0xc0, !PT ;  /* 0xffff0000aa0a7812 */ /* 0x000fe200078ec0ff */
[C---:B------:R-:W-:Y:S01]  /*ae90*/  FMUL R5, R130.reuse, R27 ;  /* 0x0000001b82057220 */ /* 0x040fe20000400000 */
[C---:B------:R-:W-:Y:S01]  /*aea0*/  SHF.L.U32 R11, R171.reuse, 0x10, RZ ;  /* 0x00000010ab0b7819 */ /* 0x040fe200000006ff */
[C---:B------:R-:W-:Y:S01]  /*aeb0*/  FMUL R6, R130.reuse, R28 ;  /* 0x0000001c82067220 */ /* 0x040fe20000400000 */
[----:B------:R-:W-:Y:S01]  /*aec0*/  LOP3.LUT R12, R171, 0xffff0000, RZ, 0xc0, !PT ;  /* 0xffff0000ab0c7812 */ /* 0x000fe200078ec0ff */
[----:B------:R-:W-:Y:S01]  /*aed0*/  FFMA R4, R133, R7, R4 ;  /* 0x0000000785047223 */ /* 0x000fe20000000004 */
[----:B------:R-:W-:Y:S01]  /*aee0*/  ISETP.NE.AND P1, PT, R189, R16, PT ;  /* 0x00000010bd00720c */ /* 0x000fe20003f25270 */
[----:B------:R-:W-:Y:S01]  /*aef0*/  FFMA R5, R133, R8, R5 ;  /* 0x0000000885057223 */ /* 0x000fe20000000005 */
[----:B------:R-:W-:Y:S01]  /*af00*/  F2FP.BF16.F32.PACK_AB R16, R3, R0 ;  /* 0x000000000310723e */ /* 0x000fe200000010ff */
[C---:B------:R-:W-:Y:S01]  /*af10*/  FMUL R7, R130.reuse, R29 ;  /* 0x0000001d82077220 */ /* 0x040fe20000400000 */
[----:B------:R-:W-:Y:S01]  /*af20*/  LOP3.LUT R14, R159, 0xffff0000, RZ, 0xc0, !PT ;  /* 0xffff00009f0e7812 */ /* 0x000fe200078ec0ff */
[----:B------:R-:W-:Y:S01]  /*af30*/  FFMA R6, R133, R9, R6 ;  /* 0x0000000985067223 */ /* 0x000fe20000000006 */
[----:B------:R-:W-:Y:S01]  /*af40*/  F2FP.BF16.F32.PACK_AB R17, R5, R4 ;  /* 0x000000040511723e */ /* 0x000fe200000010ff */
[----:B------:R-:W-:Y:S01]  /*af50*/  FMUL R8, R130, R30 ;  /* 0x0000001e82087220 */ /* 0x000fe20000400000 */
[----:B------:R-:W-:Y:S01]  /*af60*/  ISETP.NE.AND P2, PT, R194, RZ, PT ;  /* 0x000000ffc200720c */ /* 0x000fe20003f45270 */
[----:B------:R-:W-:Y:S01]  /*af70*/  FMUL R9, R130, R31 ;  /* 0x0000001f82097220 */ /* 0x000fe20000400000 */
[----:B------:R-:W-:Y:S01]  /*af80*/  ISETP.NE.AND P0, PT, R189, RZ, PT ;  /* 0x000000ffbd00720c */ /* 0x000fe20003f05270 */
[C---:B------:R-:W-:Y:S01]  /*af90*/  FFMA R7, R133.reuse, R10, R7 ;  /* 0x0000000a85077223 */ /* 0x040fe20000000007 */
[C---:B------:R-:W-:Y:S01]  /*afa0*/  FFMA R8, R133.reuse, R11, R8 ;  /* 0x0000000b85087223 */ /* 0x040fe20000000008 */
[----:B------:R-:W-:Y:S01]  /*afb0*/  SHF.L.U32 R11, R164, 0x10, RZ ;  /* 0x00000010a40b7819 */ /* 0x000fe200000006ff */
[----:B------:R-:W-:Y:S01]  /*afc0*/  FFMA R9, R133, R12, R9 ;  /* 0x0000000c85097223 */ /* 0x000fe20000000009 */
[----:B------:R-:W-:Y:S01]  /*afd0*/  SHF.L.U32 R12, R166, 0x10, RZ ;  /* 0x00000010a60c7819 */ /* 0x000fe200000006ff */
[C---:B------:R-:W-:Y:S01]  /*afe0*/  FMUL R10, R130.reuse, R32 ;  /* 0x00000020820a7220 */ /* 0x040fe20000400000 */
[----:B------:R-:W-:Y:S01]  /*aff0*/  F2FP.BF16.F32.PACK_AB R18, R7, R6 ;  /* 0x000000060712723e */ /* 0x000fe200000010ff */
[----:B------:R-:W-:Y:S01]  /*b000*/  FMUL R0, R130, R33 ;  /* 0x0000002182007220 */ /* 0x000fe20000400000 */
[----:B------:R-:W-:Y:S01]  /*b010*/  F2FP.BF16.F32.PACK_AB R19, R9, R8 ;  /* 0x000000080913723e */ /* 0x000fe200000010ff */
[----:B------:R-:W-:Y:S01]  /*b020*/  FFMA R10, R133, R11, R10 ;  /* 0x0000000b850a7223 */ /* 0x000fe2000000000a */
[----:B------:R-:W-:Y:S01]  /*b030*/  LOP3.LUT R6, R164, 0xffff0000, RZ, 0xc0, !PT ;  /* 0xffff0000a4067812 */ /* 0x000fe200078ec0ff */
[C---:B------:R-:W-:Y:S01]  /*b040*/  FMUL R3, R130.reuse, R34 ;  /* 0x0000002282037220 */ /* 0x040fe20000400000 */
[C---:B------:R-:W-:Y:S01]  /*b050*/  SHF.L.U32 R8, R165.reuse, 0x10, RZ ;  /* 0x00000010a5087819 */ /* 0x040fe200000006ff */
[----:B------:R1:W-:Y:S01]  /*b060*/  @!P1 STS.128 [R188+0x4000], R16 ;  /* 0x00400010bc009388 */ /* 0x0003e20000000c00 */
[----:B------:R-:W-:Y:S01]  /*b070*/  LOP3.LUT R7, R165, 0xffff0000, RZ, 0xc0, !PT ;  /* 0xffff0000a5077812 */ /* 0x000fe200078ec0ff */
[----:B------:R-:W-:Y:S01]  /*b080*/  FMUL R4, R130, R35 ;  /* 0x0000002382047220 */ /* 0x000fe20000400000 */
[----:B------:R-:W-:Y:S01]  /*b090*/  LOP3.LUT R9, R166, 0xffff0000, RZ, 0xc0, !PT ;  /* 0xffff0000a6097812 */ /* 0x000fe200078ec0ff */
[C---:B------:R-:W-:Y:S01]  /*b0a0*/  FMUL R5, R130.reuse, R36 ;  /* 0x0000002482057220 */ /* 0x040fe20000400000 */
[----:B------:R-:W-:Y:S01]  /*b0b0*/  LOP3.LUT R11, R167, 0xffff0000, RZ, 0xc0, !PT ;  /* 0xffff0000a70b7812 */ /* 0x000fe200078ec0ff */
[C---:B------:R-:W-:Y:S01]  /*b0c0*/  FFMA R0, R133.reuse, R6, R0 ;  /* 0x0000000685007223 */ /* 0x040fe20000000000 */
[C---:B------:R-:W-:Y:S01]  /*b0d0*/  FFMA R3, R133.reuse, R8, R3 ;  /* 0x0000000885037223 */ /* 0x040fe20000000003 */
[C---:B------:R-:W-:Y:S01]  /*b0e0*/  FFMA R4, R133.reuse, R7, R4 ;  /* 0x0000000785047223 */ /* 0x040fe20000000004 */
[----:B------:R-:W-:Y:S01]  /*b0f0*/  FFMA R5, R133, R12, R5 ;  /* 0x0000000c85057223 */ /* 0x000fe20000000005 */
[----:B------:R-:W-:Y:S01]  /*b100*/  SHF.L.U32 R12, R167, 0x10, RZ ;  /* 0x00000010a70c7819 */ /* 0x000fe200000006ff */
[----:B------:R-:W-:Y:S01]  /*b110*/  FMUL R6, R130, R37 ;  /* 0x0000002582067220 */ /* 0x000fe20000400000 */
[----:B------:R-:W-:Y:S01]  /*b120*/  F2FP.BF16.F32.PACK_AB R20, R0, R10 ;  /* 0x0000000a0014723e */ /* 0x000fe200000010ff */
[----:B------:R-:W-:Y:S01]  /*b130*/  FMUL R7, R130, R38 ;  /* 0x0000002682077220 */ /* 0x000fe20000400000 */
[----:B------:R-:W-:Y:S01]  /*b140*/  F2FP.BF16.F32.PACK_AB R21, R4, R3 ;  /* 0x000000030415723e */ /* 0x000fe200000010ff */
[----:B------:R-:W-:Y:S01]  /*b150*/  FMUL R8, R130, R39 ;  /* 0x0000002782087220 */ /* 0x000fe20000400000 */
[----:B----4-:R-:W-:Y:S01]  /*b160*/  SHF.L.U32 R3, R160, 0x10, RZ ;  /* 0x00000010a0037819 */ /* 0x010fe200000006ff */
[C---:B------:R-:W-:Y:S01]  /*b170*/  FFMA R6, R133.reuse, R9, R6 ;  /* 0x0000000985067223 */ /* 0x040fe20000000006 */
[----:B------:R-:W-:Y:S01]  /*b180*/  SHF.L.U32 R9, R162, 0x10, RZ ;  /* 0x00000010a2097819 */ /* 0x000fe200000006ff */
[----:B------:R-:W-:Y:S01]  /*b190*/  FFMA R7, R133, R12, R7 ;  /* 0x0000000c85077223 */ /* 0x000fe20000000007 */
[----:B------:R-:W-:Y:S01]  /*b1a0*/  LOP3.LUT R10, R157, 0xffff0000, RZ, 0xc0, !PT ;  /* 0xffff00009d0a7812 */ /* 0x000fe200078ec0ff */
[C---:B------:R-:W-:Y:S01]  /*b1b0*/  FFMA R8, R133.reuse, R11, R8 ;  /* 0x0000000b85087223 */ /* 0x040fe20000000008 */
[----:B------:R-:W-:Y:S01]  /*b1c0*/  F2FP.BF16.F32.PACK_AB R22, R6, R5 ;  /* 0x000000050616723e */ /* 0x000fe200000010ff */
[----:B------:R-:W-:Y:S01]  /*b1d0*/  FMUL R0, R130, R40 ;  /* 0x0000002882007220 */ /* 0x000fe20000400000 */
[----:B------:R-:W-:Y:S01]  /*b1e0*/  LOP3.LUT R6, R160, 0xffff0000, RZ, 0xc0, !PT ;  /* 0xffff0000a0067812 */ /* 0x000fe200078ec0ff */
[----:B------:R-:W-:Y:S01]  /*b1f0*/  FMUL R4, R130, R42 ;  /* 0x0000002a82047220 */ /* 0x000fe20000400000 */
[----:B------:R-:W-:Y:S01]  /*b200*/  F2FP.BF16.F32.PACK_AB R23, R8, R7 ;  /* 0x000000070817723e */ /* 0x000fe200000010ff */
[----:B------:R-:W-:Y:S01]  /*b210*/  FFMA R0, R133, R3, R0 ;  /* 0x0000000385007223 */ /* 0x000fe20000000000 */
[C---:B------:R-:W-:Y:S01]  /*b220*/  SHF.L.U32 R7, R161.reuse, 0x10, RZ ;  /* 0x00000010a1077819 */ /* 0x040fe200000006ff */
[C---:B------:R-:W-:Y:S01]  /*b230*/  FMUL R3, R130.reuse, R41 ;  /* 0x0000002982037220 */ /* 0x040fe20000400000 */
[----:B------:R-:W-:Y:S01]  /*b240*/  LOP3.LUT R8, R161, 0xffff0000, RZ, 0xc0, !PT ;  /* 0xffff0000a1087812 */ /* 0x000fe200078ec0ff */
[----:B------:R-:W-:Y:S01]  /*b250*/  FMUL R5, R130, R43 ;  /* 0x0000002b82057220 */ /* 0x000fe20000400000 */
[----:B------:R-:W-:Y:S01]  /*b260*/  LOP3.LUT R12, R158, 0xffff0000, RZ, 0xc0, !PT ;  /* 0xffff00009e0c7812 */ /* 0x000fe200078ec0ff */
[----:B------:R-:W-:Y:S01]  /*b270*/  FFMA R3, R133, R6, R3 ;  /* 0x0000000685037223 */ /* 0x000fe20000000003 */
[----:B------:R-:W-:Y:S01]  /*b280*/  SHF.L.U32 R11, R159, 0x10, RZ ;  /* 0x000000109f0b7819 */ /* 0x000fe200000006ff */
[C---:B------:R-:W-:Y:S01]  /*b290*/  FFMA R4, R133.reuse, R7, R4 ;  /* 0x0000000785047223 */ /* 0x040fe20000000004 */
        /* <DEDUP_REMOVED lines=60> */
[----:B------:R-:W-:Y:S01]  /*b660*/  FFMA R5, R133, R12, R5 ;  /* 0x0000000c85057223 */ /* 0x000fe20000000005 */
[----:B------:R-:W-:Y:S01]  /*b670*/  SHF.L.U32 R12, R155, 0x10, RZ ;  /* 0x000000109b0c7819 */ /* 0x000fe200000006ff */
[----:B------:R-:W-:Y:S01]  /*b680*/  FMUL R6, R130, R61 ;  /* 0x0000003d82067220 */ /* 0x000fe20000400000 */
[----:B------:R-:W-:Y:S01]  /*b690*/  F2FP.BF16.F32.PACK_AB R89, R4, R3 ;  /* 0x000000030459723e */ /* 0x000fe200000010ff */
[----:B------:R-:W-:Y:S01]  /*b6a0*/  FMUL R7, R130, R62 ;  /* 0x0000003e82077220 */ /* 0x000fe20000400000 */
[----:B------:R-:W-:Y:S01]  /*b6b0*/  SHF.L.U32 R3, R148, 0x10, RZ ;  /* 0x0000001094037819 */ /* 0x000fe200000006ff */
[----:B------:R-:W-:Y:S01]  /*b6c0*/  FMUL R8, R130, R63 ;  /* 0x0000003f82087220 */ /* 0x000fe20000400000 */
[----:B------:R-:W-:Y:S01]  /*b6d0*/  LOP3.LUT R14, R147, 0xffff0000, RZ, 0xc0, !PT ;  /* 0xffff0000930e7812 */ /* 0x000fe200078ec0ff */
        /* <DEDUP_REMOVED lines=8> */
[----:B------:R1:W-:Y:S01]  /*b760*/  @!P1 STS.128 [R195+0x4010], R20 ;  /* 0x00401014c3009388 */ /* 0x0003e20000000c00 */
[----:B------:R-:W-:Y:S01]  /*b770*/  F2FP.BF16.F32.PACK_AB R91, R8, R7 ;  /* 0x00000007085b723e */ /* 0x000fe200000010ff */
[----:B------:R-:W-:Y:S01]  /*b780*/  FFMA R0, R133, R3, R0 ;  /* 0x0000000385007223 */ /* 0x000fe20000000000 */
[C---:B------:R-:W-:Y:S01]  /*b790*/  SHF.L.U32 R7, R149.reuse, 0x10, RZ ;  /* 0x0000001095077819 */ /* 0x040fe200000006ff */
[C---:B------:R-:W-:Y:S01]  /*b7a0*/  FMUL R3, R130.reuse, R65 ;  /* 0x0000004182037220 */ /* 0x040fe20000400000 */
[----:B------:R-:W-:Y:S01]  /*b7b0*/  LOP3.LUT R8, R149, 0xffff0000, RZ, 0xc0, !PT ;  /* 0xffff000095087812 */ /* 0x000fe200078ec0ff */
[C---:B------:R-:W-:Y:S01]  /*b7c0*/  FMUL R4, R130.reuse, R66 ;  /* 0x0000004282047220 */ /* 0x040fe20000400000 */
[----:B------:R-:W-:Y:S01]  /*b7d0*/  SHF.L.U32 R11, R147, 0x10, RZ ;  /* 0x00000010930b7819 */ /* 0x000fe200000006ff */
[C---:B------:R-:W-:Y:S01]  /*b7e0*/  FMUL R5, R130.reuse, R67 ;  /* 0x0000004382057220 */ /* 0x040fe20000400000 */
[C---:B------:R-:W-:Y:S01]  /*b7f0*/  FFMA R3, R133.reuse, R6, R3 ;  /* 0x0000000685037223 */ /* 0x040fe20000000003 */
[C---:B------:R-:W-:Y:S01]  /*b800*/  FFMA R4, R133.reuse, R7, R4 ;  /* 0x0000000785047223 */ /* 0x040fe20000000004 */
[----:B------:R-:W-:Y:S01]  /*b810*/  FMUL R6, R130, R68 ;  /* 0x0000004482067220 */ /* 0x000fe20000400000 */
[----:B------:R-:W-:Y:S01]  /*b820*/  FFMA R5, R133, R8, R5 ;  /* 0x0000000885057223 */ /* 0x000fe20000000005 */
[----:B------:R-:W-:Y:S01]  /*b830*/  LOP3.LUT R8, R150, 0xffff0000, RZ, 0xc0, !PT ;  /* 0xffff000096087812 */ /* 0x000fe200078ec0ff */
[C---:B------:R-:W-:Y:S01]  /*b840*/  FMUL R7, R130.reuse, R69 ;  /* 0x0000004582077220 */ /* 0x040fe20000400000 */
[----:B--2---:R-:W-:Y:S01]  /*b850*/  F2FP.BF16.F32.PACK_AB R16, R3, R0 ;  /* 0x000000000310723e */ /* 0x004fe200000010ff */
[----:B------:R2:W-:Y:S01]  /*b860*/  @!P1 STS.128 [R188+0x5000], R88 ;  /* 0x00500058bc009388 */ /* 0x0005e20000000c00 */
[----:B------:R-:W-:Y:S01]  /*b870*/  F2FP.BF16.F32.PACK_AB R17, R5, R4 ;  /* 0x000000040511723e */ /* 0x000fe200000010ff */
[----:B------:R-:W-:Y:S01]  /*b880*/  FFMA R6, R133, R9, R6 ;  /* 0x0000000985067223 */ /* 0x000fe20000000006 */
[----:B------:R-:W-:Y:S01]  /*b890*/  SHF.L.U32 R5, R151, 0x10, RZ ;  /* 0x0000001097057819 */ /* 0x000fe200000006ff */
[----:B------:R-:W-:Y:S01]  /*b8a0*/  FFMA R7, R133, R8, R7 ;  /* 0x0000000885077223 */ /* 0x000fe20000000007 */
[----:B------:R-:W-:Y:S01]  /*b8b0*/  LOP3.LUT R8, R151, 0xffff0000, RZ, 0xc0, !PT ;  /* 0xffff000097087812 */ /* 0x000fe200078ec0ff */
[----:B------:R-:W-:Y:S01]  /*b8c0*/  FMUL R0, R130, R70 ;  /* 0x0000004682007220 */ /* 0x000fe20000400000 */
[----:B------:R-:W-:Y:S01]  /*b8d0*/  SHF.L.U32 R9, R140, 0x10, RZ ;  /* 0x000000108c097819 */ /* 0x000fe200000006ff */
[C---:B------:R-:W-:Y:S01]  /*b8e0*/  FMUL R3, R130.reuse, R71 ;  /* 0x0000004782037220 */ /* 0x040fe20000400000 */
[----:B------:R-:W-:Y:S01]  /*b8f0*/  F2FP.BF16.F32.PACK_AB R18, R7, R6 ;  /* 0x000000060712723e */ /* 0x000fe200000010ff */
[----:B------:R-:W-:Y:S01]  /*b900*/  FMUL R4, R130, R72 ;  /* 0x0000004882047220 */ /* 0x000fe20000400000 */
        /* <DEDUP_REMOVED lines=15> */
[C---:B------:R-:W-:Y:S01]  /*ba00*/  FMUL R0, R130.reuse, R76 ;  /* 0x0000004c82007220 */ /* 0x040fe20000400000 */
[----:B-1----:R-:W-:Y:S01]  /*ba10*/  F2FP.BF16.F32.PACK_AB R20, R5, R4 ;  /* 0x000000040514723e */ /* 0x002fe200000010ff */
[C---:B------:R-:W-:Y:S01]  /*ba20*/  FMUL R3, R130.reuse, R77 ;  /* 0x0000004d82037220 */ /* 0x040fe20000400000 */
[----:B------:R-:W-:Y:S01]  /*ba30*/  F2FP.BF16.F32.PACK_AB R21, R7, R6 ;  /* 0x000000060715723e */ /* 0x000fe200000010ff */
[----:B------:R2:W-:Y:S01]  /*ba40*/  @!P1 STS.128 [R198+0x5010], R16 ;  /* 0x00501010c6009388 */ /* 0x0005e20000000c00 */
[----:B------:R-:W-:Y:S01]  /*ba50*/  SHF.L.U32 R7, R143, 0x10, RZ ;  /* 0x000000108f077819 */ /* 0x000fe200000006ff */
[----:B------:R-:W-:Y:S01]  /*ba60*/  FFMA R0, R133, R8, R0 ;  /* 0x0000000885007223 */ /* 0x000fe20000000000 */
[----:B------:R-:W-:Y:S01]  /*ba70*/  LOP3.LUT R8, R143, 0xffff0000, RZ, 0xc0, !PT ;  /* 0xffff00008f087812 */ /* 0x000fe200078ec0ff */
        /* <DEDUP_REMOVED lines=28> */
[----:B------:R-:W-:Y:S02]  /*bc40*/  F2FP.BF16.F32.PACK_AB R12, R0, R6 ;  /* 0x00000006000c723e */ /* 0x000fe400000010ff */
[----:B------:R-:W-:Y:S02]  /*bc50*/  F2FP.BF16.F32.PACK_AB R13, R7, R3 ;  /* 0x00000003070d723e */ /* 0x000fe400000010ff */
[----:B------:R-:W-:Y:S02]  /*bc60*/  F2FP.BF16.F32.PACK_AB R14, R5, R4 ;  /* 0x00000004050e723e */ /* 0x000fe400000010ff */
[----:B------:R-:W-:Y:S02]  /*bc70*/  F2FP.BF16.F32.PACK_AB R15, R9, R8 ;  /* 0x00000008090f723e */ /* 0x000fe400000010ff */
[----:B------:R-:W-:Y:S02]  /*bc80*/  MOV R0, UR46 ;  /* 0x0000002e00007c02 */ /* 0x000fe40008000f00 */
[----:B------:R-:W-:Y:S01]  /*bc90*/  @P2 SHF.L.U32 R5, RZ, 0x1f, RZ ;  /* 0x0000001fff052819 */ /* 0x000fe200000006ff */
[----:B------:R2:W-:Y:S01]  /*bca0*/  @!P1 STS.128 [R195+0x5010], R12 ;  /* 0x0050100cc3009388 */ /* 0x0005e20000000c00 */
[----:B------:R-:W-:Y:S04]  /*bcb0*/  @P2 LEA R0, R0, UR44, 0x3 ;  /* 0x0000002c00002c11 */ /* 0x000fe8000f8e18ff */
[----:B------:R-:W-:Y:S02]  /*bcc0*/  @P2 IADD3 R3, PT, PT, R0, 0x50, RZ ;  /* 0x0000005000032810 */ /* 0x000fe40007ffe0ff */
[----:B------:R-:W-:Y:S01]  /*bcd0*/  LEA R0, R137, UR44, 0x3 ;  /* 0x0000002c89007c11 */ /* 0x000fe2000f8e18ff */
[----:B------:R-:W-:Y:S01]  /*bce0*/  @!PT LDS RZ, [RZ] ;  /* 0x00000000fffff984 */ /* 0x000fe20000000800 */
[----:B------:R-:W-:Y:S01]  /*bcf0*/  @!PT LDS RZ, [RZ] ;  /* 0x00000000fffff984 */ /* 0x000fe20000000800 */
[----:B------:R-:W-:Y:S01]  /*bd00*/  @!PT LDS RZ, [RZ] ;  /* 0x00000000fffff984 */ /* 0x000fe20000000800 */
[----:B------:R-:W-:Y:S01]  /*bd10*/  @!PT LDS RZ, [RZ] ;  /* 0x00000000fffff984 */ /* 0x000fe20000000800 */
[----:B------:R1:W-:Y:S06]  /*bd20*/  MEMBAR.ALL.CTA ;  /* 0x0000000000007992 */ /* 0x0003ec0000008000 */
[----:B-1----:R-:W1:Y:S02]  /*bd30*/  FENCE.VIEW.ASYNC.S ;  /* 0x00000000000073c6 */ /* 0x002e640000000000 */
[----:B------:R-:W-:Y:S05]  /*bd40*/  WARPSYNC.ALL ;  /* 0x0000000000007948 */ /* 0x000fea0003800000 */
[----:B------:R-:W-:Y:S01]  /*bd50*/  BSSY.RECONVERGENT B0, `(.L_x_137) ;  /* 0x0000010000007945 */ /* 0x000fe20003800200 */
[----:B------:R-:W-:Y:S01]  /*bd60*/  @P2 PRMT R3, R200, 0x654, R3 ;  /* 0x00000654c8032816 */ /* 0x000fe20000000003 */
[----:B-1----:R-:W-:Y:S06]  /*bd70*/  BAR.SYNC.DEFER_BLOCKING 0x1, 0x80 ;  /* 0x0042000000007b1d */ /* 0x002fec0000010000 */
[----:B------:R-:W-:Y:S05]  /*bd80*/  @P0 BRA `(.L_x_138) ;  /* 0x0000000000300947 */ /* 0x000fea0003800000 */
[----:B------:R-:W-:Y:S02]  /*bd90*/  UIADD3 UR4, UP0, UPT, UR54, 0xa80, URZ ;  /* 0x00000a8036047890 */ /* 0x000fe4000ff1e0ff */
[----:B------:R-:W-:Y:S02]  /*bda0*/  UIADD3 UR48, UPT, UPT, UR44, 0x4200, URZ ;  /* 0x000042002c307890 */ /* 0x000fe4000fffe0ff */
[----:B------:R-:W-:Y:S01]  /*bdb0*/  UIADD3.X UR5, UPT, UPT, URZ, UR55, URZ, UP0, !UPT ;  /* 0x00000037ff057290 */ /* 0x000fe200087fe4ff */
[----:B------:R-:W-:Y:S01]  /*bdc0*/  UMOV UR51, UR36 ;  /* 0x0000002400337c82 */ /* 0x000fe20008000000 */
[----:B------:R-:W-:Y:S02]  /*bdd0*/  UIADD3 UR9, UPT, UPT, UR49, 0x80, URZ ;  /* 0x0000008031097890 */ /* 0x000fe4000fffe0ff */
[----:B------:R-:W-:Y:S01]  /*bde0*/  UIADD3 UR8, UPT, UPT, UR44, 0x5200, URZ ;  /* 0x000052002c087890 */ /* 0x000fe2000fffe0ff */
[----:B------:R-:W-:Y:S01]  /*bdf0*/  UMOV UR10, UR50 ;  /* 0x00000032000a7c82 */ /* 0x000fe20008000000 */
[----:B------:R-:W-:Y:S03]  /*be00*/  UMOV UR11, UR36 ;  /* 0x00000024000b7c82 */ /* 0x000fe60008000000 */
[----:B------:R1:W-:Y:S04]  /*be10*/  UTMASTG.3D [UR48], [UR4] ;  /* 0x00000030040073b5 */ /* 0x0003e80008010000 */
[----:B------:R1:W-:Y:S01]  /*be20*/  UTMASTG.3D [UR8], [UR4] ;  /* 0x00000008040073b5 */ /* 0x0003e20008010000 */
[----:B------:R0:W-:Y:S01]  /*be30*/  UTMACMDFLUSH ;  /* 0x00000000000079b7 */ /* 0x0001e20000000000 */
[----:B-1----:R-:W-:Y:S04]  /*be40*/  DEPBAR.LE SB0, 0x1 ;  /* 0x000080400000791a */ /* 0x002fe80000000000 */
.L_x_138:
[----:B------:R-:W-:Y:S05]  /*be50*/  BSYNC.RECONVERGENT B0 ;  /* 0x0000000000007941 */ /* 0x000fea0003800200 */
.L_x_137:
[----:B------:R-:W-:Y:S01]  /*be60*/  BAR.SYNC.DEFER_BLOCKING 0x1, 0x80 ;  /* 0x0042000000007b1d */ /* 0x000fe20000010000 */
[----:B------:R-:W-:Y:S01]  /*be70*/  UIADD3 UR4, UPT, UPT, UR46, 0x1, URZ ;  /* 0x000000012e047890 */ /* 0x000fe2000fffe0ff */
[----:B--2---:R-:W-:Y:S03]  /*be80*/  HFMA2 R16, -RZ, RZ, 0, 0 ;  /* 0x00000000ff107431 */ /* 0x004fe600000001ff */
[----:B------:R-:W-:Y:S04]  /*be90*/  UISETP.NE.AND UP0, UPT, UR4, 0x4, UPT ;  /* 0x000000040400788c */ /* 0x000fe8000bf05270 */
[----:B------:R-:W-:Y:S01]  /*bea0*/  USEL UR47, UR4, URZ, UP0 ;  /* 0x000000ff042f7287 */ /* 0x000fe20008000000 */
[----:B------:R1:W-:Y:S01]  /*beb0*/  @P2 SYNCS.ARRIVE.TRANS64.RED.A1T0 RZ, [R3+URZ], RZ ;  /* 0x000000ff03ff29a7 */ /* 0x0003e200081004ff */
[----:B------:R-:W-:Y:S01]  /*bec0*/  BSSY B1, `(.L_x_139) ;  /* 0x000001e000017945 */ /* 0x000fe20003800000 */
[----:B------:R-:W2:Y:S02]  /*bed0*/  @P2 SYNCS.PHASECHK.TRANS64.TRYWAIT P0, [R0+URZ+0x30], R5 ;  /* 0x00003005000025a7 */ /* 0x000ea400080011ff */
        /* <DEDUP_REMOVED lines=13> */
.L_x_142:
[----:B------:R-:W-:Y:S05]  /*bfb0*/  BSYNC B0 ;  /* 0x0000000000007941 */ /* 0x000fea0003800000 */
.L_x_141:
[----:B------:R-:W-:Y:S01]  /*bfc0*/  ISETP.NE.AND P0, PT, R199, RZ, PT ;  /* 0x000000ffc700720c */ /* 0x000fe20003f05270 */
[----:B------:R-:W-:Y:S11]  /*bfd0*/  VIADD R137, R137, 0x1 ;  /* 0x0000000189897836 */ /* 0x000ff60000000000 */
[----:B------:R-:W-:Y:S01]  /*bfe0*/  @!UPT UIADD3 URZ, UPT, UPT, URZ, URZ, URZ ;  /* 0x000000fffffff290 */ /* 0x000fe2000fffe0ff */
[----:B------:R2:W4:Y:S04]  /*bff0*/  @P0 LDS.128 R160, [R4+0x20] ;  /* 0x0000200004a00984 */ /* 0x0005280000000c00 */
[----:B------:R2:W1:Y:S04]  /*c000*/  @P0 LDS.128 R140, [R4+0x1020] ;  /* 0x00102000048c0984 */ /* 0x0004680000000c00 */
[----:B------:R2:W1:Y:S04]  /*c010*/  @P0 LDS.128 R168, [R8] ;  /* 0x0000000008a80984 */ /* 0x0004680000000c00 */
[----:B------:R2:W1:Y:S04]  /*c020*/  @P0 LDS.128 R152, [R8+0x1000] ;  /* 0x0010000008980984 */ /* 0x0004680000000c00 */
[----:B------:R2:W1:Y:S04]  /*c030*/  @P0 LDS.128 R164, [R6+0x10] ;  /* 0x0000100006a40984 */ /* 0x0004680000000c00 */
[----:B------:R2:W1:Y:S04]  /*c040*/  @P0 LDS.128 R148, [R6+0x1010] ;  /* 0x0010100006940984 */ /* 0x0004680000000c00 */
[----:B------:R2:W1:Y:S04]  /*c050*/  @P0 LDS.128 R156, [R3+0x10] ;  /* 0x00001000039c0984 */ /* 0x0004680000000c00 */
[----:B------:R2:W1:Y:S01]  /*c060*/  @P0 LDS.128 R144, [R3+0x1010] ;  /* 0x0010100003900984 */ /* 0x0004620000000c00 */
[C---:B------:R-:W-:Y:S04]  /*c070*/  ISETP.NE.AND P0, PT, R137.reuse, 0x4, PT ;  /* 0x000000048900780c */ /* 0x040fe80003f05270 */
[----:B------:R-:W-:Y:S02]  /*c080*/  SEL R137, R137, RZ, P0 ;  /* 0x000000ff89897207 */ /* 0x000fe40000000000 */
[----:B------:R-:W-:Y:S02]  /*c090*/  SEL R16, RZ, 0x1, P0 ;  /* 0x00000001ff107807 */ /* 0x000fe40000000000 */
.L_x_140:
[----:B------:R-:W-:Y:S05]  /*c0a0*/  BSYNC B1 ;  /* 0x0000000000017941 */ /* 0x000fea0003800000 */
.L_x_139:
[----:B------:R-:W-:Y:S05]  /*c0b0*/  VIADD R92, R92, 0x400000 ;  /* 0x004000005c5c7836 */ /* 0x000fea0000000000 */
[----:B-1----:R-:W-:Y:S04]  /*c0c0*/  SHF.R.U32.HI R0, RZ, 0x15, R92 ;  /* 0x00000015ff007819 */ /* 0x002fe8000001165c */
[----:B------:R-:W-:Y:S04]  /*c0d0*/  LOP3.LUT R18, R0, 0x3, RZ, 0xc0, !PT ;  /* 0x0000000300127812 */ /* 0x000fe800078ec0ff */
[----:B------:R-:W-:Y:S11]  /*c0e0*/  ISETP.NE.AND P0, PT, R189, R18, PT ;  /* 0x00000012bd00720c */ /* 0x000ff60003f05270 */
[----:B------:R-:W-:Y:S02]  /*c0f0*/  @!UPT UIADD3 URZ, UPT, UPT, URZ, URZ, URZ ;  /* 0x000000fffffff290 */ /* 0x000fe4000fffe0ff */
[----:B------:R-:W-:Y:S05]  /*c100*/  @P0 BRA `(.L_x_144) ;  /* 0x0000000000bc0947 */ /* 0x000fea0003800000 */
[----:B------:R-:W-:Y:S11]  /*c110*/  LOP3.LUT P0, RZ, R0, 0x3, R177, 0x48, !PT ;  /* 0x0000000300ff7812 */ /* 0x000ff600078048b1 */
[----:B------:R-:W-:Y:S02]  /*c120*/  @!UPT UIADD3 URZ, UPT, UPT, URZ, URZ, URZ ;  /* 0x000000fffffff290 */ /* 0x000fe4000fffe0ff */
[----:B------:R-:W-:Y:S05]  /*c130*/  @!P0 BRA `(.L_x_145) ;  /* 0x0000000000408947 */ /* 0x000fea0003800000 */
[----:B------:R-:W1:Y:S01]  /*c140*/  LDCU.64 UR8, c[0x4][0x70] ;  /* 0x01000e00ff0877ac */ /* 0x000e620008000a00 */
[----:B------:R-:W-:Y:S01]  /*c150*/  MOV R15, 0x0 ;  /* 0x00000000000f7802 */ /* 0x000fe20000000f00 */
[----:B------:R-:W-:Y:S02]  /*c160*/  HFMA2 R12, -RZ, RZ, 0, 5.9604644775390625e-08 ;  /* 0x00000001ff0c7431 */ /* 0x000fe400000001ff */
[----:B--2---:R-:W-:Y:S02]  /*c170*/  IMAD.MOV.U32 R8, RZ, RZ, 0x192 ;  /* 0x00000192ff087424 */ /* 0x004fe400078e00ff */
[----:B------:R-:W-:Y:S01]  /*c180*/  IMAD.MOV.U32 R13, RZ, RZ, RZ ;  /* 0x000000ffff0d7224 */ /* 0x000fe200078e00ff */
[----:B------:R-:W2:Y:S01]  /*c190*/  LDCU.64 UR6, c[0x4][0x78] ;  /* 0x01000f00ff0677ac */ /* 0x000ea20008000a00 */
[----:B------:R-:W3:Y:S01]  /*c1a0*/  LDC.64 R14, c[0x4][R15] ;  /* 0x010000000f0e7b82 */ /* 0x000ee20000000a00 */
[----:B------:R-:W5:Y:S01]  /*c1b0*/  LDCU.64 UR4, c[0x4][0x10] ;  /* 0x01000200ff0477ac */ /* 0x000f620008000a00 */
[----:B-1----:R-:W-:Y:S01]  /*c1c0*/  MOV R5, UR9 ;  /* 0x0000000900057c02 */ /* 0x002fe20008000f00 */
[----:B------:R-:W-:Y:S01]  /*c1d0*/  IMAD.U32 R4, RZ, RZ, UR8 ;  /* 0x00000008ff047e24 */ /* 0x000fe2000f8e00ff */
[----:B--2---:R-:W-:Y:S01]  /*c1e0*/  MOV R7, UR7 ;  /* 0x0000000700077c02 */ /* 0x004fe20008000f00 */
[----:B------:R-:W-:Y:S01]  /*c1f0*/  IMAD.U32 R6, RZ, RZ, UR6 ;  /* 0x00000006ff067e24 */ /* 0x000fe2000f8e00ff */
[----:B-----5:R-:W-:Y:S01]  /*c200*/  MOV R11, UR5 ;  /* 0x00000005000b7c02 */ /* 0x020fe20008000f00 */
[----:B------:R-:W-:Y:S02]  /*c210*/  IMAD.U32 R10, RZ, RZ, UR4 ;  /* 0x00000004ff0a7e24 */ /* 0x000fe4000f8e00ff */
[----:B------:R-:W-:Y:S07]  /*c220*/  LEPC R20, `(.L_x_145) ;  /* 0x000000001014794e */ /* 0x000fee0000000000 */
[----:B---34-:R-:W-:Y:S05]  /*c230*/  CALL.ABS.NOINC R14 ;  /* 0x000000000e007343 */ /* 0x018fea0003c00000 */
.L_x_145:
[----:B------:R-:W-:Y:S05]  /*c240*/  WARPSYNC.ALL ;  /* 0x0000000000007948 */ /* 0x000fea0003800000 */
[C---:B------:R-:W-:Y:S01]  /*c250*/  R2UR UR4, R92.reuse ;  /* 0x000000005c0472ca */ /* 0x040fe200000e0000 */
[----:B------:R-:W-:Y:S05]  /*c260*/  VIADD R0, R92, 0x80 ;  /* 0x000000805c007836 */ /* 0x000fea0000000000 */
[----:B------:R-:W-:Y:S04]  /*c270*/  SHF.R.U32.HI R0, RZ, 0x15, R0 ;  /* 0x00000015ff007819 */ /* 0x000fe80000011600 */
[----:B------:R-:W-:Y:S03]  /*c280*/  LOP3.LUT P0, RZ, R0, 0x3, R177, 0x48, !PT ;  /* 0x0000000300ff7812 */ /* 0x000fe600078048b1 */
[----:B------:R-:W1:Y:S10]  /*c290*/  LDTM.x32 R24, tmem[UR4] ;  /* 0x00000004001879ee */ /* 0x000e7400082c0000 */
[----:B-1----:R-:W-:Y:S05]  /*c2a0*/  @!P0 BRA `(.L_x_146) ;  /* 0x0000000000408947 */ /* 0x002fea0003800000 */
        /* <DEDUP_REMOVED lines=16> */
.L_x_146:
[----:B------:R-:W-:Y:S05]  /*c3b0*/  WARPSYNC.ALL ;  /* 0x0000000000007948 */ /* 0x000fea0003800000 */
[----:B------:R-:W-:Y:S11]  /*c3c0*/  R2UR UR4, R92 ;  /* 0x000000005c0472ca */ /* 0x000ff600000e0000 */
[----:B------:R-:W-:Y:S02]  /*c3d0*/  @!UPT UIADD3 URZ, UPT, UPT, URZ, URZ, URZ ;  /* 0x000000fffffff290 */ /* 0x000fe4000fffe0ff */
[----:B------:R-:W1:Y:S02]  /*c3e0*/  LDTM.x32 R56, tmem[UR4+0x80] ;  /* 0x00008004003879ee */ /* 0x000e6400082c0000 */
[----:B-1----:R-:W-:Y:S01]  /*c3f0*/  NOP ;  /* 0x0000000000007918 */ /* 0x002fe20000000000 */
.L_x_144:
[----:B--2---:R-:W-:Y:S01]  /*c400*/  SHF.L.U32 R4, R168, 0x10, RZ ;  /* 0x00000010a8047819 */ /* 0x004fe200000006ff */
        /* <DEDUP_REMOVED lines=234> */
[----:B------:R-:W-:Y:S01]  /*d2b0*/  LEA R8, R137, UR44, 0x3 ;  /* 0x0000002c89087c11 */ /* 0x000fe2000f8e18ff */
[----:B------:R2:W-:Y:S01]  /*d2c0*/  @!P1 STS.128 [R195+0x7010], R12 ;  /* 0x0070100cc3009388 */ /* 0x0005e20000000c00 */
[----:B------:R-:W-:Y:S02]  /*d2d0*/  @P2 LEA R0, R0, UR44, 0x3 ;  /* 0x0000002c00002c11 */ /* 0x000fe4000f8e18ff */
[----:B------:R-:W-:Y:S02]  /*d2e0*/  @P2 SHF.L.U32 R5, R16, 0x1f, RZ ;  /* 0x0000001f10052819 */ /* 0x000fe400000006ff */
[----:B------:R-:W-:Y:S01]  /*d2f0*/  @P2 IADD3 R3, PT, PT, R0, 0x50, RZ ;  /* 0x0000005000032810 */ /* 0x000fe20007ffe0ff */
        /* <DEDUP_REMOVED lines=13> */
[----:B------:R-:W-:Y:S02]  /*d3d0*/  UIADD3 UR8, UPT, UPT, UR44, 0x6200, URZ ;  /* 0x000062002c087890 */ /* 0x000fe4000fffe0ff */
[----:B------:R-:W-:Y:S01]  /*d3e0*/  UIADD3.X UR5, UPT, UPT, URZ, UR55, URZ, UP0, !UPT ;  /* 0x00000037ff057290 */ /* 0x000fe200087fe4ff */
[----:B------:R-:W-:Y:S01]  /*d3f0*/  UMOV UR9, UR49 ;  /* 0x0000003100097c82 */ /* 0x000fe20008000000 */
[----:B------:R-:W-:Y:S01]  /*d400*/  UMOV UR11, UR36 ;  /* 0x00000024000b7c82 */ /* 0x000fe20008000000 */
[----:B------:R-:W-:Y:S02]  /*d410*/  UIADD3 UR13, UPT, UPT, UR49, 0x80, URZ ;  /* 0x00000080310d7890 */ /* 0x000fe4000fffe0ff */
[----:B------:R-:W-:Y:S01]  /*d420*/  UIADD3 UR12, UPT, UPT, UR44, 0x7200, URZ ;  /* 0x000072002c0c7890 */ /* 0x000fe2000fffe0ff */
[----:B------:R-:W-:Y:S03]  /*d430*/  UMOV UR15, UR36 ;  /* 0x00000024000f7c82 */ /* 0x000fe60008000000 */
[----:B------:R1:W-:Y:S01]  /*d440*/  UTMASTG.3D [UR8], [UR4] ;  /* 0x00000008040073b5 */ /* 0x0003e20008010000 */
[----:B------:R-:W-:Y:S04]  /*d450*/  UMOV UR14, UR10 ;  /* 0x0000000a000e7c82 */ /* 0x000fe80008000000 */
[----:B------:R1:W-:Y:S01]  /*d460*/  UTMASTG.3D [UR12], [UR4] ;  /* 0x0000000c040073b5 */ /* 0x0003e20008010000 */
[----:B------:R0:W-:Y:S01]  /*d470*/  UTMACMDFLUSH ;  /* 0x00000000000079b7 */ /* 0x0001e20000000000 */
[----:B-1----:R-:W-:Y:S04]  /*d480*/  DEPBAR.LE SB0, 0x1 ;  /* 0x000080400000791a */ /* 0x002fe80000000000 */
.L_x_148:
[----:B------:R-:W-:Y:S05]  /*d490*/  BSYNC.RECONVERGENT B0 ;  /* 0x0000000000007941 */ /* 0x000fea0003800200 */
.L_x_147:
        /* <DEDUP_REMOVED lines=9> */
[----:B------:R-:W4:Y:S01]  /*d530*/  @P2 SYNCS.PHASECHK.TRANS64.TRYWAIT P0, [R8+URZ+0x30], R5 ;  /* 0x00003005080025a7 */ /* 0x000f2200080011ff */
[----:B------:R-:W-:Y:S01]  /*d540*/  VIADD R17, R131, UR4 ;  /* 0x0000000483117c36 */ /* 0x000fe20008000000 */
[----:B------:R-:W-:Y:S04]  /*d550*/  USEL UR46, UR5, URZ, UP0 ;  /* 0x000000ff052e7287 */ /* 0x000fe80008000000 */
[----:B------:R-:W-:Y:S04]  /*d560*/  SHF.R.U32.HI R10, RZ, 0x15, R17 ;  /* 0x00000015ff0a7819 */ /* 0x000fe80000011611 */
[----:B------:R-:W-:Y:S02]  /*d570*/  LOP3.LUT R18, R10, 0x3, RZ, 0xc0, !PT ;  /* 0x000000030a127812 */ /* 0x000fe400078ec0ff */
[----:B----4-:R-:W-:Y:S01]  /*d580*/  @P2 SEL R138, RZ, 0x1, !P0 ;  /* 0x00000001ff8a2807 */ /* 0x010fe20004000000 */
        /* <DEDUP_REMOVED lines=9> */
[----:B------:R-:W-:Y:S04]  /*d620*/  SHF.L.U32 R5, R16, 0x1f, RZ ;  /* 0x0000001f10057819 */ /* 0x000fe800000006ff */
[----:B------:R-:W1:Y:S02]  /*d630*/  SYNCS.PHASECHK.TRANS64.TRYWAIT P0, [R8+URZ+0x30], R5 ;  /* 0x00003005080075a7 */ /* 0x000e6400080011ff */
[----:B-1----:R-:W-:Y:S05]  /*d640*/  @!P0 BRA `(.L_x_153) ;  /* 0x00000064009c8947 */ /* 0x002fea0003800000 */
.L_x_152:
[----:B------:R-:W-:Y:S05]  /*d650*/  BSYNC B0 ;  /* 0x0000000000007941 */ /* 0x000fea0003800000 */
.L_x_151:
[----:B------:R-:W-:Y:S01]  /*d660*/  ISETP.NE.AND P0, PT, R199, RZ, PT ;  /* 0x000000ffc700720c */ /* 0x000fe20003f05270 */
[----:B------:R-:W-:Y:S11]  /*d670*/  VIADD R137, R137, 0x1 ;  /* 0x0000000189897836 */ /* 0x000ff60000000000 */
[----:B------:R-:W-:Y:S01]  /*d680*/  @!UPT UIADD3 URZ, UPT, UPT, URZ, URZ, URZ ;  /* 0x000000fffffff290 */ /* 0x000fe2000fffe0ff */
[----:B------:R4:W2:Y:S04]  /*d690*/  @P0 LDS.128 R160, [R3+0x20] ;  /* 0x0000200003a00984 */ /* 0x0008a80000000c00 */
[----:B------:R4:W2:Y:S04]  /*d6a0*/  @P0 LDS.128 R140, [R3+0x1020] ;  /* 0x00102000038c0984 */ /* 0x0008a80000000c00 */
[----:B------:R4:W2:Y:S04]  /*d6b0*/  @P0 LDS.128 R168, [R6] ;  /* 0x0000000006a80984 */ /* 0x0008a80000000c00 */
[----:B------:R4:W2:Y:S04]  /*d6c0*/  @P0 LDS.128 R152, [R6+0x1000] ;  /* 0x0010000006980984 */ /* 0x0008a80000000c00 */
[----:B------:R4:W2:Y:S04]  /*d6d0*/  @P0 LDS.128 R164, [R4+0x10] ;  /* 0x0000100004a40984 */ /* 0x0008a80000000c00 */
[----:B------:R4:W2:Y:S04]  /*d6e0*/  @P0 LDS.128 R148, [R4+0x1010] ;  /* 0x0010100004940984 */ /* 0x0008a80000000c00 */
[----:B------:R4:W2:Y:S04]  /*d6f0*/  @P0 LDS.128 R156, [R0+0x10] ;  /* 0x00001000009c0984 */ /* 0x0008a80000000c00 */
[----:B------:R4:W2:Y:S01]  /*d700*/  @P0 LDS.128 R144, [R0+0x1010] ;  /* 0x0010100000900984 */ /* 0x0008a20000000c00 */
[C---:B------:R-:W-:Y:S04]  /*d710*/  ISETP.NE.AND P0, PT, R137.reuse, 0x4, PT ;  /* 0x000000048900780c */ /* 0x040fe80003f05270 */
[----:B-1----:R-:W-:Y:S02]  /*d720*/  SEL R5, RZ, 0x1, P0 ;  /* 0x00000001ff057807 */ /* 0x002fe40000000000 */
[----:B------:R-:W-:Y:S02]  /*d730*/  SEL R137, R137, RZ, P0 ;  /* 0x000000ff89897207 */ /* 0x000fe40000000000 */
[----:B------:R-:W-:Y:S02]  /*d740*/  LOP3.LUT R16, R16, R5, RZ, 0x3c, !PT ;  /* 0x0000000510107212 */ /* 0x000fe400078e3cff */
.L_x_150:
[----:B------:R-:W-:Y:S05]  /*d750*/  BSYNC B1 ;  /* 0x0000000000017941 */ /* 0x000fea0003800000 */
.L_x_149:
[----:B------:R-:W-:Y:S11]  /*d760*/  ISETP.NE.AND P0, PT, R189, R18, PT ;  /* 0x00000012bd00720c */ /* 0x000ff60003f05270 */
[----:B------:R-:W-:Y:S02]  /*d770*/  @!UPT UIADD3 URZ, UPT, UPT, URZ, URZ, URZ ;  /* 0x000000fffffff290 */ /* 0x000fe4000fffe0ff */
[----:B------:R-:W-:Y:S05]  /*d780*/  @P0 BRA `(.L_x_154) ;  /* 0x0000000000bc0947 */ /* 0x000fea0003800000 */
[----:B------:R-:W-:Y:S11]  /*d790*/  LOP3.LUT P0, RZ, R10, 0x3, R177, 0x48, !PT ;  /* 0x000000030aff7812 */ /* 0x000ff600078048b1 */
[----:B------:R-:W-:Y:S02]  /*d7a0*/  @!UPT UIADD3 URZ, UPT, UPT, URZ, URZ, URZ ;  /* 0x000000fffffff290 */ /* 0x000fe4000fffe0ff */
[----:B------:R-:W-:Y:S05]  /*d7b0*/  @!P0 BRA `(.L_x_155) ;  /* 0x0000000000408947 */ /* 0x000fea0003800000 */
[----:B------:R-:W1:Y:S01]  /*d7c0*/  LDCU.64 UR8, c[0x4][0x70] ;  /* 0x01000e00ff0877ac */ /* 0x000e620008000a00 */
[----:B--2---:R-:W-:Y:S01]  /*d7d0*/  MOV R15, 0x0 ;  /* 0x00000000000f7802 */ /* 0x004fe20000000f00 */
[----:B------:R-:W-:Y:S02]  /*d7e0*/  HFMA2 R12, -RZ, RZ, 0, 5.9604644775390625e-08 ;  /* 0x00000001ff0c7431 */ /* 0x000fe400000001ff */
[----:B------:R-:W-:Y:S02]  /*d7f0*/  IMAD.MOV.U32 R8, RZ, RZ, 0x192 ;  /* 0x00000192ff087424 */ /* 0x000fe400078e00ff */
[----:B------:R-:W-:Y:S01]  /*d800*/  IMAD.MOV.U32 R13, RZ, RZ, RZ ;  /* 0x000000ffff0d7224 */ /* 0x000fe200078e00ff */
[----:B------:R-:W2:Y:S01]  /*d810*/  LDCU.64 UR6, c[0x4][0x78] ;  /* 0x01000f00ff0677ac */ /* 0x000ea20008000a00 */
[----:B------:R-:W3:Y:S01]  /*d820*/  LDC.64 R14, c[0x4][R15] ;  /* 0x010000000f0e7b82 */ /* 0x000ee20000000a00 */
[----:B------:R-:W5:Y:S01]  /*d830*/  LDCU.64 UR4, c[0x4][0x10] ;  /* 0x01000200ff0477ac */ /* 0x000f620008000a00 */
[----:B-1----:R-:W-:Y:S01]  /*d840*/  MOV R5, UR9 ;  /* 0x0000000900057c02 */ /* 0x002fe20008000f00 */
[----:B----4-:R-:W-:Y:S01]  /*d850*/  IMAD.U32 R4, RZ, RZ, UR8 ;  /* 0x00000008ff047e24 */ /* 0x010fe2000f8e00ff */
[----:B--2---:R-:W-:Y:S01]  /*d860*/  MOV R7, UR7 ;  /* 0x0000000700077c02 */ /* 0x004fe20008000f00 */
[----:B------:R-:W-:Y:S01]  /*d870*/  IMAD.U32 R6, RZ, RZ, UR6 ;  /* 0x00000006ff067e24 */ /* 0x000fe2000f8e00ff */
[----:B-----5:R-:W-:Y:S01]  /*d880*/  MOV R11, UR5 ;  /* 0x00000005000b7c02 */ /* 0x020fe20008000f00 */
[----:B------:R-:W-:Y:S02]  /*d890*/  IMAD.U32 R10, RZ, RZ, UR4 ;  /* 0x00000004ff0a7e24 */ /* 0x000fe4000f8e00ff */
[----:B------:R-:W-:Y:S07]  /*d8a0*/  LEPC R20, `(.L_x_155) ;  /* 0x000000001014794e */ /* 0x000fee0000000000 */
[----:B---3--:R-:W-:Y:S05]  /*d8b0*/  CALL.ABS.NOINC R14 ;  /* 0x000000000e007343 */ /* 0x008fea0003c00000 */
.L_x_155:
[----:B------:R-:W-:Y:S05]  /*d8c0*/  WARPSYNC.ALL ;  /* 0x0000000000007948 */ /* 0x000fea0003800000 */
[C---:B------:R-:W-:Y:S01]  /*d8d0*/  R2UR UR4, R17.reuse ;  /* 0x00000000110472ca */ /* 0x040fe200000e0000 */
[----:B----4-:R-:W-:Y:S05]  /*d8e0*/  VIADD R0, R17, 0x80 ;  /* 0x0000008011007836 */ /* 0x010fea0000000000 */
[----:B------:R-:W-:Y:S04]  /*d8f0*/  SHF.R.U32.HI R0, RZ, 0x15, R0 ;  /* 0x00000015ff007819 */ /* 0x000fe80000011600 */
[----:B------:R-:W-:Y:S03]  /*d900*/  LOP3.LUT P0, RZ, R0, 0x3, R177, 0x48, !PT ;  /* 0x0000000300ff7812 */ /* 0x000fe600078048b1 */
[----:B------:R-:W1:Y:S10]  /*d910*/  LDTM.x32 R24, tmem[UR4] ;  /* 0x00000004001879ee */ /* 0x000e7400082c0000 */
[----:B-1----:R-:W-:Y:S05]  /*d920*/  @!P0 BRA `(.L_x_156) ;  /* 0x0000000000408947 */ /* 0x002fea0003800000 */
[----:B------:R-:W1:Y:S01]  /*d930*/  LDCU.64 UR8, c[0x4][0x70] ;  /* 0x01000e00ff0877ac */ /* 0x000e620008000a00 */
[----:B--2---:R-:W-:Y:S01]  /*d940*/  MOV R15, 0x0 ;  /* 0x00000000000f7802 */ /* 0x004fe20000000f00 */
[----:B------:R-:W-:Y:S02]  /*d950*/  HFMA2 R12, -RZ, RZ, 0, 5.9604644775390625e-08 ;  /* 0x00000001ff0c7431 */ /* 0x000fe400000001ff */
[----:B------:R-:W-:Y:S02]  /*d960*/  IMAD.MOV.U32 R8, RZ, RZ, 0x192 ;  /* 0x00000192ff087424 */ /* 0x000fe400078e00ff */
[----:B------:R-:W-:Y:S01]  /*d970*/  IMAD.MOV.U32 R13, RZ, RZ, RZ ;  /* 0x000000ffff0d7224 */ /* 0x000fe200078e00ff */
[----:B------:R-:W2:Y:S01]  /*d980*/  LDCU.64 UR6, c[0x4][0x78] ;  /* 0x01000f00ff0677ac */ /* 0x000ea20008000a00 */
[----:B------:R-:W4:Y:S01]  /*d990*/  LDC.64 R14, c[0x4][R15] ;  /* 0x010000000f0e7b82 */ /* 0x000f220000000a00 */
        /* <DEDUP_REMOVED lines=9> */
.L_x_156:
[----:B------:R-:W-:Y:S05]  /*da30*/  WARPSYNC.ALL ;  /* 0x0000000000007948 */ /* 0x000fea0003800000 */
[----:B------:R-:W-:Y:S11]  /*da40*/  R2UR UR4, R17 ;  /* 0x00000000110472ca */ /* 0x000ff600000e0000 */
[----:B------:R-:W-:Y:S02]  /*da50*/  @!UPT UIADD3 URZ, UPT, UPT, URZ, URZ, URZ ;  /* 0x000000fffffff290 */ /* 0x000fe4000fffe0ff */
[----:B------:R-:W1:Y:S02]  /*da60*/  LDTM.x32 R56, tmem[UR4+0x80] ;  /* 0x00008004003879ee */ /* 0x000e6400082c0000 */
[----:B-1----:R-:W-:Y:S01]  /*da70*/  NOP ;  /* 0x0000000000007918 */ /* 0x002fe20000000000 */
.L_x_154:
[----:B--2-4-:R-:W-:Y:S01]  /*da80*/  SHF.L.U32 R4, R168, 0x10, RZ ;  /* 0x00000010a8047819 */ /* 0x014fe200000006ff */
        /* <DEDUP_REMOVED lines=39> */
[----:B------:R1:W-:Y:S01]  /*dd00*/  @!P1 STS.128 [R188], R20 ;  /* 0x00000014bc009388 */ /* 0x0003e20000000c00 */
        /* <DEDUP_REMOVED lines=15> */
[----:B------:R-:W-:Y:S01]  /*de00*/  SHF.L.U32 R3, R160, 0x10, RZ ;  /* 0x00000010a0037819 */ /* 0x000fe200000006ff */
        /* <DEDUP_REMOVED lines=194> */
[----:B------:R-:W-:Y:S01]  /*ea30*/  UIADD3 UR4, UPT, UPT, UR44, 0x200, URZ ;  /* 0x000002002c047890 */ /* 0x000fe2000fffe0ff */
[----:B------:R-:W-:Y:S01]  /*ea40*/  UMOV UR51, UR36 ;  /* 0x0000002400337c82 */ /* 0x000fe20008000000 */
[----:B------:R-:W-:Y:S02]  /*ea50*/  UIADD3 UR9, UPT, UPT, UR49, 0x80, URZ ;  /* 0x0000008031097890 */ /* 0x000fe4000fffe0ff */
[----:B------:R-:W-:Y:S02]  /*ea60*/  UIADD3 UR8, UPT, UPT, UR44, 0x1200, URZ ;  /* 0x000012002c087890 */ /* 0x000fe4000fffe0ff */
[----:B------:R-:W-:Y:S01]  /*ea70*/  MOV R181, UR4 ;  /* 0x0000000400b57c02 */ /* 0x000fe20008000f00 */
[----:B------:R-:W-:Y:S01]  /*ea80*/  UIADD3 UR4, UP0, UPT, UR54, 0xa80, URZ ;  /* 0x00000a8036047890 */ /* 0x000fe2000ff1e0ff */
[----:B------:R-:W-:Y:S02]  /*ea90*/  UMOV UR10, UR50 ;  /* 0x00000032000a7c82 */ /* 0x000fe40008000000 */
[----:B------:R-:W-:Y:S01]  /*eaa0*/  R2UR UR48, R181 ;  /* 0x00000000b53072ca */ /* 0x000fe200000e0000 */
[----:B------:R-:W-:Y:S01]  /*eab0*/  UIADD3.X UR5, UPT, UPT, URZ, UR55, URZ, UP0, !UPT ;  /* 0x00000037ff057290 */ /* 0x000fe200087fe4ff */
[----:B------:R-:W-:Y:S11]  /*eac0*/  UMOV UR11, UR36 ;  /* 0x00000024000b7c82 */ /* 0x000ff60008000000 */
[----:B------:R1:W-:Y:S01]  /*ead0*/  UTMASTG.3D [UR48], [UR4] ;  /* 0x00000030040073b5 */ /* 0x0003e20008010000 */
[----:B------:R1:W-:Y:S01]  /*eae0*/  UTMASTG.3D [UR8], [UR4] ;  /* 0x00000008040073b5 */ /* 0x0003e20008010000 */
[----:B------:R0:W-:Y:S01]  /*eaf0*/  UTMACMDFLUSH ;  /* 0x00000000000079b7 */ /* 0x0001e20000000000 */
[----:B-1----:R-:W-:Y:S04]  /*eb00*/  DEPBAR.LE SB0, 0x1 ;  /* 0x000080400000791a */ /* 0x002fe80000000000 */
.L_x_158:
[----:B------:R-:W-:Y:S05]  /*eb10*/  BSYNC.RECONVERGENT B0 ;  /* 0x0000000000007941 */ /* 0x000fea0003800200 */
.L_x_157:
[----:B------:R-:W-:Y:S01]  /*eb20*/  BAR.SYNC.DEFER_BLOCKING 0x1, 0x80 ;  /* 0x0042000000007b1d */ /* 0x000fe20000010000 */
[----:B------:R-:W-:Y:S04]  /*eb30*/  UIADD3 UR4, UPT, UPT, UR46, 0x1, URZ ;  /* 0x000000012e047890 */ /* 0x000fe8000fffe0ff */
[----:B------:R-:W-:Y:S04]  /*eb40*/  UISETP.NE.AND UP0, UPT, UR4, 0x4, UPT ;  /* 0x000000040400788c */ /* 0x000fe8000bf05270 */
[----:B------:R-:W-:Y:S01]  /*eb50*/  USEL UR47, UR4, URZ, UP0 ;  /* 0x000000ff042f7287 */ /* 0x000fe20008000000 */
[----:B------:R1:W-:Y:S01]  /*eb60*/  @P2 SYNCS.ARRIVE.TRANS64.RED.A1T0 RZ, [R3+URZ], RZ ;  /* 0x000000ff03ff29a7 */ /* 0x0003e200081004ff */
[----:B------:R-:W-:Y:S01]  /*eb70*/  BSSY B1, `(.L_x_159) ;  /* 0x000001f000017945 */ /* 0x000fe20003800000 */
[----:B------:R-:W4:Y:S02]  /*eb80*/  @P2 SYNCS.PHASECHK.TRANS64.TRYWAIT P0, [R8+URZ+0x30], R5 ;  /* 0x00003005080025a7 */ /* 0x000f2400080011ff */
        /* <DEDUP_REMOVED lines=13> */
.L_x_162:
[----:B------:R-:W-:Y:S05]  /*ec60*/  BSYNC B0 ;  /* 0x0000000000007941 */ /* 0x000fea0003800000 */
.L_x_161:
        /* <DEDUP_REMOVED lines=15> */
.L_x_160:
[----:B------:R-:W-:Y:S05]  /*ed60*/  BSYNC B1 ;  /* 0x0000000000017941 */ /* 0x000fea0003800000 */
.L_x_159:
[----:B------:R-:W-:Y:S05]  /*ed70*/  VIADD R17, R17, 0x400000 ;  /* 0x0040000011117836 */ /* 0x000fea0000000000 */
[----:B----4-:R-:W-:Y:S04]  /*ed80*/  SHF.R.U32.HI R0, RZ, 0x15, R17 ;  /* 0x00000015ff007819 */ /* 0x010fe80000011611 */
        /* <DEDUP_REMOVED lines=23> */
.L_x_165:
        /* <DEDUP_REMOVED lines=23> */
.L_x_166:
[----:B------:R-:W-:Y:S05]  /*f070*/  WARPSYNC.ALL ;  /* 0x0000000000007948 */ /* 0x000fea0003800000 */
[----:B------:R-:W-:Y:S11]  /*f080*/  R2UR UR4, R17 ;  /* 0x00000000110472ca */ /* 0x000ff600000e0000 */
[----:B------:R-:W-:Y:S02]  /*f090*/  @!UPT UIADD3 URZ, UPT, UPT, URZ, URZ, URZ ;  /* 0x000000fffffff290 */ /* 0x000fe4000fffe0ff */
[----:B------:R-:W1:Y:S02]  /*f0a0*/  LDTM.x32 R56, tmem[UR4+0x80] ;  /* 0x00008004003879ee */ /* 0x000e6400082c0000 */
[----:B-1----:R-:W-:Y:S01]  /*f0b0*/  NOP ;  /* 0x0000000000007918 */ /* 0x002fe20000000000 */
.L_x_164:
        /* <DEDUP_REMOVED lines=235> */
[----:B------:R-:W-:Y:S01]  /*ff70*/  @P2 SHF.L.U32 R5, R16, 0x1f, RZ ;  /* 0x0000001f10052819 */ /* 0x000fe200000006ff */
        /* <DEDUP_REMOVED lines=29> */
.L_x_168:
[----:B------:R-:W-:Y:S05]  /*10150*/  BSYNC.RECONVERGENT B0 ;  /* 0x0000000000007941 */ /* 0x000fea0003800200 */
.L_x_167:
[----:B------:R-:W-:Y:S01]  /*10160*/  BAR.SYNC.DEFER_BLOCKING 0x1, 0x80 ;  /* 0x0042000000007b1d */ /* 0x000fe20000010000 */
[----:B------:R-:W-:Y:S02]  /*10170*/  UISETP.NE.AND UP0, UPT, UR43, URZ, UPT ;  /* 0x000000ff2b00728c */ /* 0x000fe4000bf05270 */
[----:B------:R-:W-:Y:S02]  /*10180*/  UIADD3 UR5, UPT, UPT, UR47, 0x1, URZ ;  /* 0x000000012f057890 */ /* 0x000fe4000fffe0ff */
[----:B------:R-:W-:Y:S02]  /*10190*/  USEL UR4, URZ, 0x60, !UP0 ;  /* 0x00000060ff047887 */ /* 0x000fe4000c000000 */
[----:B------:R-:W-:Y:S02]  /*101a0*/  UISETP.NE.AND UP0, UPT, UR5, 0x4, UPT ;  /* 0x000000040500788c */ /* 0x000fe4000bf05270 */
[----:B------:R-:W-:Y:S02]  /*101b0*/  UIADD3 UR49, UPT, UPT, UR52, UR4, URZ ;  /* 0x0000000434317290 */ /* 0x000fe4000fffe0ff */
[----:B------:R-:W-:Y:S01]  /*101c0*/  VIADD R131, R131, UR4 ;  /* 0x0000000483837c36 */ /* 0x000fe20008000000 */
[----:B------:R-:W-:Y:S04]  /*101d0*/  USEL UR46, UR5, URZ, UP0 ;  /* 0x000000ff052e7287 */ /* 0x000fe80008000000 */
[----:B------:R-:W-:Y:S04]  /*101e0*/  SHF.R.U32.HI R10, RZ, 0x15, R131 ;  /* 0x00000015ff0a7819 */ /* 0x000fe80000011683 */
[----:B------:R-:W-:Y:S01]  /*101f0*/  LOP3.LUT R18, R10, 0x3, RZ, 0xc0, !PT ;  /* 0x000000030a127812 */ /* 0x000fe200078ec0ff */
        /* <DEDUP_REMOVED lines=16> */
.L_x_172:
[----:B------:R-:W-:Y:S05]  /*10300*/  BSYNC B0 ;  /* 0x0000000000007941 */ /* 0x000fea0003800000 */
.L_x_171:
        /* <DEDUP_REMOVED lines=15> */
.L_x_170:
[----:B------:R-:W-:Y:S05]  /*10400*/  BSYNC B1 ;  /* 0x0000000000017941 */ /* 0x000fea0003800000 */
.L_x_169:
        /* <DEDUP_REMOVED lines=9> */
[----:B----4-:R-:W-:Y:S02]  /*104a0*/  IMAD.MOV.U32 R8, RZ, RZ, 0x192 ;  /* 0x00000192ff087424 */ /* 0x010fe400078e00ff */
        /* <DEDUP_REMOVED lines=12> */
.L_x_175:
        /* <DEDUP_REMOVED lines=23> */
.L_x_176:
[----:B------:R-:W-:Y:S05]  /*106e0*/  WARPSYNC.ALL ;  /* 0x0000000000007948 */ /* 0x000fea0003800000 */
[----:B------:R-:W-:Y:S11]  /*106f0*/  R2UR UR4, R131 ;  /* 0x00000000830472ca */ /* 0x000ff600000e0000 */
[----:B------:R-:W-:Y:S02]  /*10700*/  @!UPT UIADD3 URZ, UPT, UPT, URZ, URZ, URZ ;  /* 0x000000fffffff290 */ /* 0x000fe4000fffe0ff */
[----:B------:R-:W1:Y:S02]  /*10710*/  LDTM.x32 R56, tmem[UR4+0x80] ;  /* 0x00008004003879ee */ /* 0x000e6400082c0000 */
[----:B-1----:R-:W-:Y:S01]  /*10720*/  NOP ;  /* 0x0000000000007918 */ /* 0x002fe20000000000 */
.L_x_174:
        /* <DEDUP_REMOVED lines=263> */
.L_x_178:
[----:B------:R-:W-:Y:S05]  /*117a0*/  BSYNC.RECONVERGENT B0 ;  /* 0x0000000000007941 */ /* 0x000fea0003800200 */
.L_x_177:
        /* <DEDUP_REMOVED lines=14> */
[----:B------:R-:W-:Y:S01]  /*11890*/  @P1 IADD3 R6, PT, PT, R197, R4, RZ ;  /* 0x00000004c5061210 */ /* 0x000fe20007ffe0ff */
[----:B------:R-:W-:Y:S06]  /*118a0*/  @P0 BRA `(.L_x_182) ;  /* 0x00000000000c0947 */ /* 0x000fec0003800000 */
[----:B------:R-:W-:Y:S04]  /*118b0*/  SHF.L.U32 R3, R16, 0x1f, RZ ;  /* 0x0000001f10037819 */ /* 0x000fe800000006ff */
[----:B------:R-:W1:Y:S02]  /*118c0*/  SYNCS.PHASECHK.TRANS64.TRYWAIT P0, [R0+URZ+0x30], R3 ;  /* 0x00003003000075a7 */ /* 0x000e6400080011ff */
[----:B-1----:R-:W-:Y:S05]  /*118d0*/  @!P0 BRA `(.L_x_183) ;  /* 0x0000002400348947 */ /* 0x002fea0003800000 */
.L_x_182:
[----:B------:R-:W-:Y:S05]  /*118e0*/  BSYNC B0 ;  /* 0x0000000000007941 */ /* 0x000fea0003800000 */
.L_x_181:
[----:B------:R-:W-:Y:S11]  /*118f0*/  ISETP.NE.AND P0, PT, R199, RZ, PT ;  /* 0x000000ffc700720c */ /* 0x000ff60003f05270 */
[----:B------:R-:W-:Y:S02]  /*11900*/  @!UPT UIADD3 URZ, UPT, UPT, URZ, URZ, URZ ;  /* 0x000000fffffff290 */ /* 0x000fe4000fffe0ff */
[----:B------:R4:W2:Y:S01]  /*11910*/  @P0 LDS.128 R168, [R4] ;  /* 0x0000000004a80984 */ /* 0x0008a20000000c00 */
[----:B-1----:R-:W-:Y:S03]  /*11920*/  @P0 IADD3 R0, PT, PT, R187, R6, RZ ;  /* 0x00000006bb000210 */ /* 0x002fe60007ffe0ff */
[----:B------:R4:W1:Y:S04]  /*11930*/  @P0 LDS.128 R152, [R4+0x1000] ;  /* 0x0010000004980984 */ /* 0x0008680000000c00 */
[----:B------:R4:W1:Y:S04]  /*11940*/  @P0 LDS.128 R160, [R139+0x20] ;  /* 0x000020008ba00984 */ /* 0x0008680000000c00 */
[----:B------:R4:W1:Y:S04]  /*11950*/  @P0 LDS.128 R140, [R139+0x1020] ;  /* 0x001020008b8c0984 */ /* 0x0008680000000c00 */
[----:B------:R4:W1:Y:S04]  /*11960*/  @P0 LDS.128 R164, [R6+0x10] ;  /* 0x0000100006a40984 */ /* 0x0008680000000c00 */
[----:B------:R4:W1:Y:S04]  /*11970*/  @P0 LDS.128 R148, [R6+0x1010] ;  /* 0x0010100006940984 */ /* 0x0008680000000c00 */
[----:B------:R4:W1:Y:S04]  /*11980*/  @P0 LDS.128 R156, [R0+0x10] ;  /* 0x00001000009c0984 */ /* 0x0008680000000c00 */
[----:B------:R4:W1:Y:S02]  /*11990*/  @P0 LDS.128 R144, [R0+0x1010] ;  /* 0x0010100000900984 */ /* 0x0008640000000c00 */
.L_x_180:
[----:B------:R-:W-:Y:S05]  /*119a0*/  BSYNC B1 ;  /* 0x0000000000017941 */ /* 0x000fea0003800000 */
.L_x_179:
        /* <DEDUP_REMOVED lines=9> */
[----:B------:R-:W4:Y:S01]  /*11a40*/  LDCU.64 UR8, c[0x4][0x70] ;  /* 0x01000e00ff0877ac */ /* 0x000f220008000a00 */
[----:B--2---:R-:W-:Y:S01]  /*11a50*/  MOV R15, 0x0 ;  /* 0x00000000000f7802 */ /* 0x004fe20000000f00 */
[----:B------:R-:W-:Y:S02]  /*11a60*/  HFMA2 R12, -RZ, RZ, 0, 5.9604644775390625e-08 ;  /* 0x00000001ff0c7431 */ /* 0x000fe400000001ff */
[----:B------:R-:W-:Y:S02]  /*11a70*/  IMAD.MOV.U32 R8, RZ, RZ, 0x192 ;  /* 0x00000192ff087424 */ /* 0x000fe400078e00ff */
[----:B------:R-:W-:Y:S01]  /*11a80*/  IMAD.MOV.U32 R13, RZ, RZ, RZ ;  /* 0x000000ffff0d7224 */ /* 0x000fe200078e00ff */
[----:B------:R-:W2:Y:S01]  /*11a90*/  LDCU.64 UR6, c[0x4][0x78] ;  /* 0x01000f00ff0677ac */ /* 0x000ea20008000a00 */
[----:B------:R-:W1:Y:S01]  /*11aa0*/  LDC.64 R14, c[0x4][R15] ;  /* 0x010000000f0e7b82 */ /* 0x000e620000000a00 */
[----:B------:R-:W5:Y:S01]  /*11ab0*/  LDCU.64 UR4, c[0x4][0x10] ;  /* 0x01000200ff0477ac */ /* 0x000f620008000a00 */
[----:B----4-:R-:W-:Y:S01]  /*11ac0*/  MOV R5, UR9 ;  /* 0x0000000900057c02 */ /* 0x010fe20008000f00 */
[----:B------:R-:W-:Y:S01]  /*11ad0*/  IMAD.U32 R4, RZ, RZ, UR8 ;  /* 0x00000008ff047e24 */ /* 0x000fe2000f8e00ff */
[----:B--2---:R-:W-:Y:S01]  /*11ae0*/  MOV R7, UR7 ;  /* 0x0000000700077c02 */ /* 0x004fe20008000f00 */
[----:B------:R-:W-:Y:S01]  /*11af0*/  IMAD.U32 R6, RZ, RZ, UR6 ;  /* 0x00000006ff067e24 */ /* 0x000fe2000f8e00ff */
[----:B-----5:R-:W-:Y:S01]  /*11b00*/  MOV R11, UR5 ;  /* 0x00000005000b7c02 */ /* 0x020fe20008000f00 */
[----:B------:R-:W-:Y:S02]  /*11b10*/  IMAD.U32 R10, RZ, RZ, UR4 ;  /* 0x00000004ff0a7e24 */ /* 0x000fe4000f8e00ff */
[----:B------:R-:W-:Y:S07]  /*11b20*/  LEPC R20, `(.L_x_185) ;  /* 0x000000001014794e */ /* 0x000fee0000000000 */
[----:B-1-3--:R-:W-:Y:S05]  /*11b30*/  CALL.ABS.NOINC R14 ;  /* 0x000000000e007343 */ /* 0x00afea0003c00000 */
.L_x_185:
        /* <DEDUP_REMOVED lines=23> */
.L_x_186:
[----:B------:R-:W-:Y:S05]  /*11cb0*/  WARPSYNC.ALL ;  /* 0x0000000000007948 */ /* 0x000fea0003800000 */
[----:B------:R-:W-:Y:S11]  /*11cc0*/  R2UR UR4, R131 ;  /* 0x00000000830472ca */ /* 0x000ff600000e0000 */
[----:B------:R-:W-:Y:S02]  /*11cd0*/  @!UPT UIADD3 URZ, UPT, UPT, URZ, URZ, URZ ;  /* 0x000000fffffff290 */ /* 0x000fe4000fffe0ff */
[----:B------:R-:W4:Y:S02]  /*11ce0*/  LDTM.x32 R56, tmem[UR4+0x80] ;  /* 0x00008004003879ee */ /* 0x000f2400082c0000 */
[----:B----4-:R-:W-:Y:S01]  /*11cf0*/  NOP ;  /* 0x0000000000007918 */ /* 0x010fe20000000000 */
.L_x_184:
[----:B--2---:R-:W-:Y:S01]  /*11d00*/  SHF.L.U32 R6, R168, 0x10, RZ ;  /* 0x00000010a8067819 */ /* 0x004fe200000006ff */
[----:B------:R-:W-:Y:S01]  /*11d10*/  FMUL R0, R130, R24 ;  /* 0x0000001882007220 */ /* 0x000fe20000400000 */
[----:B------:R-:W-:Y:S01]  /*11d20*/  LOP3.LUT R8, R168, 0xffff0000, RZ, 0xc0, !PT ;  /* 0xffff0000a8087812 */ /* 0x000fe200078ec0ff */
[----:B------:R-:W-:Y:S01]  /*11d30*/  FMUL R3, R130, R25 ;  /* 0x0000001982037220 */ /* 0x000fe20000400000 */
[----:B------:R-:W-:Y:S01]  /*11d40*/  SHF.L.U32 R7, R169, 0x10, RZ ;  /* 0x00000010a9077819 */ /* 0x000fe200000006ff */
[----:B------:R-:W-:Y:S01]  /*11d50*/  FFMA R0, R133, R6, R0 ;  /* 0x0000000685007223 */ /* 0x000fe20000000000 */
[----:B------:R-:W-:Y:S01]  /*11d60*/  LOP3.LUT R88, R169, 0xffff0000, RZ, 0xc0, !PT ;  /* 0xffff0000a9587812 */ /* 0x000fe200078ec0ff */
[----:B------:R-:W-:Y:S01]  /*11d70*/  FFMA R3, R133, R8, R3 ;  /* 0x0000000885037223 */ /* 0x000fe20000000003 */
[----:B------:R-:W-:Y:S01]  /*11d80*/  SHF.L.U32 R89, R170, 0x10, RZ ;  /* 0x00000010aa597819 */ /* 0x000fe200000006ff */
[----:B------:R-:W-:Y:S01]  /*11d90*/  FMUL R4, R130, R26 ;  /* 0x0000001a82047220 */ /* 0x000fe20000400000 */
[----:B------:R-:W-:Y:S01]  /*11da0*/  LOP3.LUT R90, R170, 0xffff0000, RZ, 0xc0, !PT ;  /* 0xffff0000aa5a7812 */ /* 0x000fe200078ec0ff */
[C---:B------:R-:W-:Y:S01]  /*11db0*/  FMUL R5, R130.reuse, R27 ;  /* 0x0000001b82057220 */ /* 0x040fe20000400000 */
[----:B------:R-:W-:Y:S01]  /*11dc0*/  SHF.L.U32 R91, R171, 0x10, RZ ;  /* 0x00000010ab5b7819 */ /* 0x000fe200000006ff */
[----:B------:R-:W-:Y:S01]  /*11dd0*/  FFMA R4, R133, R7, R4 ;  /* 0x0000000785047223 */ /* 0x000fe20000000004 */
[----:B------:R-:W-:Y:S01]  /*11de0*/  LOP3.LUT R92, R171, 0xffff0000, RZ, 0xc0, !PT ;  /* 0xffff0000ab5c7812 */ /* 0x000fe200078ec0ff */
[----:B------:R-:W-:Y:S01]  /*11df0*/  FFMA R5, R133, R88, R5 ;  /* 0x0000005885057223 */ /* 0x000fe20000000005 */
[----:B------:R-:W-:Y:S01]  /*11e00*/  ISETP.NE.AND P1, PT, R189, R16, PT ;  /* 0x00000010bd00720c */ /* 0x000fe20003f25270 */
[----:B------:R-:W-:Y:S01]  /*11e10*/  FMUL R6, R130, R28 ;  /* 0x0000001c82067220 */ /* 0x000fe20000400000 */
[----:B-1----:R-:W-:Y:S01]  /*11e20*/  SHF.L.U32 R93, R164, 0x10, RZ ;  /* 0x00000010a45d7819 */ /* 0x002fe200000006ff */
[----:B------:R-:W-:Y:S01]  /*11e30*/  FMUL R7, R130, R29 ;  /* 0x0000001d82077220 */ /* 0x000fe20000400000 */
[----:B------:R-:W-:Y:S01]  /*11e40*/  LOP3.LUT R94, R164, 0xffff0000, RZ, 0xc0, !PT ;  /* 0xffff0000a45e7812 */ /* 0x000fe200078ec0ff */
        /* <DEDUP_REMOVED lines=27> */
[----:B------:R-:W-:Y:S01]  /*12000*/  F2FP.BF16.F32.PACK_AB R77, R5, R4 ;  /* 0x00000004054d723e */ /* 0x000fe200000010ff */
[C---:B------:R-:W-:Y:S01]  /*12010*/  FMUL R4, R130.reuse, R34 ;  /* 0x0000002282047220 */ /* 0x040fe20000400000 */
[----:B------:R-:W-:Y:S01]  /*12020*/  F2FP.BF16.F32.PACK_AB R32, R3, R0 ;  /* 0x000000000320723e */ /* 0x000fe200000010ff */
[C---:B------:R-:W-:Y:S01]  /*12030*/  FMUL R5, R130.reuse, R35 ;  /* 0x0000002382057220 */ /* 0x040fe20000400000 */
[C---:B------:R-:W-:Y:S01]  /*12040*/  SHF.L.U32 R107, R163.reuse, 0x10, RZ ;  /* 0x00000010a36b7819 */ /* 0x040fe200000006ff */
[C---:B------:R-:W-:Y:S01]  /*12050*/  FMUL R18, R130.reuse, R64 ;  /* 0x0000004082127220 */ /* 0x040fe20000400000 */
[----:B------:R-:W-:Y:S01]  /*12060*/  LOP3.LUT R108, R163, 0xffff0000, RZ, 0xc0, !PT ;  /* 0xffff0000a36c7812 */ /* 0x000fe200078ec0ff */
[C---:B------:R-:W-:Y:S01]  /*12070*/  FMUL R64, R130.reuse, R78 ;  /* 0x0000004e82407220 */ /* 0x040fe20000400000 */
[----:B------:R-:W-:Y:S01]  /*12080*/  F2FP.BF16.F32.PACK_AB R78, R7, R6 ;  /* 0x00000006074e723e */ /* 0x000fe200000010ff */
[----:B------:R-:W-:Y:S01]  /*12090*/  FMUL R19, R130, R65 ;  /* 0x0000004182137220 */ /* 0x000fe20000400000 */
[----:B------:R-:W-:Y:S01]  /*120a0*/  SHF.L.U32 R109, R156, 0x10, RZ ;  /* 0x000000109c6d7819 */ /* 0x000fe200000006ff */
[C---:B------:R-:W-:Y:S01]  /*120b0*/  FMUL R65, R130.reuse, R79 ;  /* 0x0000004f82417220 */ /* 0x040fe20000400000 */
[----:B------:R-:W-:Y:S01]  /*120c0*/  F2FP.BF16.F32.PACK_AB R79, R9, R8 ;  /* 0x00000008094f723e */ /* 0x000fe200000010ff */
        /* <DEDUP_REMOVED lines=10> */
[----:B------:R-:W-:Y:S01]  /*12170*/  FMUL R9, R130, R39 ;  /* 0x0000002782097220 */ /* 0x000fe20000400000 */
[----:B------:R-:W-:Y:S01]  /*12180*/  SHF.L.U32 R115, R159, 0x10, RZ ;  /* 0x000000109f737819 */ /* 0x000fe200000006ff */
[----:B------:R-:W-:Y:S01]  /*12190*/  FFMA R6, R133, R97, R6 ;  /* 0x0000006185067223 */ /* 0x000fe20000000006 */
[----:B------:R-:W-:Y:S01]  /*121a0*/  F2FP.BF16.F32.PACK_AB R33, R5, R4 ;  /* 0x000000040521723e */ /* 0x000fe200000010ff */
[----:B------:R-:W-:Y:S01]  /*121b0*/  FFMA R7, R133, R98, R7 ;  /* 0x0000006285077223 */ /* 0x000fe20000000007 */
[----:B------:R-:W-:Y:S01]  /*121c0*/  LOP3.LUT R116, R159, 0xffff0000, RZ, 0xc0, !PT ;  /* 0xffff00009f747812 */ /* 0x000fe200078ec0ff */
[C---:B------:R-:W-:Y:S01]  /*121d0*/  FFMA R8, R133.reuse, R99, R8 ;  /* 0x0000006385087223 */ /* 0x040fe20000000008 */
[C---:B------:R-:W-:Y:S01]  /*121e0*/  SHF.L.U32 R117, R152.reuse, 0x10, RZ ;  /* 0x0000001098757819 */ /* 0x040fe200000006ff */
[----:B------:R-:W-:Y:S01]  /*121f0*/  FFMA R9, R133, R100, R9 ;  /* 0x0000006485097223 */ /* 0x000fe20000000009 */
[----:B------:R-:W-:Y:S01]  /*12200*/  F2FP.BF16.F32.PACK_AB R34, R7, R6 ;  /* 0x000000060722723e */ /* 0x000fe200000010ff */
[----:B------:R-:W-:Y:S01]  /*12210*/  @!P1 STS.128 [R188+0x6000], R76 ;  /* 0x0060004cbc009388 */ /* 0x000fe20000000c00 */
[----:B------:R-:W-:Y:S01]  /*12220*/  LOP3.LUT R118, R152, 0xffff0000, RZ, 0xc0, !PT ;  /* 0xffff000098767812 */ /* 0x000fe200078ec0ff */
[C---:B------:R-:W-:Y:S01]  /*12230*/  FMUL R0, R130.reuse, R40 ;  /* 0x0000002882007220 */ /* 0x040fe20000400000 */
[----:B------:R-:W-:Y:S01]  /*12240*/  F2FP.BF16.F32.PACK_AB R35, R9, R8 ;  /* 0x000000080923723e */ /* 0x000fe200000010ff */
[C---:B------:R-:W-:Y:S01]  /*12250*/  FMUL R3, R130.reuse, R41 ;  /* 0x0000002982037220 */ /* 0x040fe20000400000 */
[C---:B------:R-:W-:Y:S01]  /*12260*/  SHF.L.U32 R119, R153.reuse, 0x10, RZ ;  /* 0x0000001099777819 */ /* 0x040fe200000006ff */
[----:B------:R-:W-:Y:S01]  /*12270*/  FMUL R4, R130, R42 ;  /* 0x0000002a82047220 */ /* 0x000fe20000400000 */
[----:B------:R-:W-:Y:S01]  /*12280*/  LOP3.LUT R120, R153, 0xffff0000, RZ, 0xc0, !PT ;  /* 0xffff000099787812 */ /* 0x000fe200078ec0ff */
[----:B------:R1:W-:Y:S01]  /*12290*/  @!P1 STS.128 [R198+0x6010], R32 ;  /* 0x00601020c6009388 */ /* 0x0003e20000000c00 */
[----:B------:R-:W-:Y:S01]  /*122a0*/  SHF.L.U32 R121, R154, 0x10, RZ ;  /* 0x000000109a797819 */ /* 0x000fe200000006ff */
[----:B------:R-:W-:Y:S01]  /*122b0*/  FMUL R5, R130, R43 ;  /* 0x0000002b82057220 */ /* 0x000fe20000400000 */
[----:B------:R-:W-:Y:S01]  /*122c0*/  LOP3.LUT R122, R154, 0xffff0000, RZ, 0xc0, !PT ;  /* 0xffff00009a7a7812 */ /* 0x000fe200078ec0ff */
[----:B------:R-:W-:Y:S01]  /*122d0*/  FFMA R0, R133, R101, R0 ;  /* 0x0000006585007223 */ /* 0x000fe20000000000 */
[C---:B------:R-:W-:Y:S01]  /*122e0*/  SHF.L.U32 R123, R155.reuse, 0x10, RZ ;  /* 0x000000109b7b7819 */ /* 0x040fe200000006ff */
[----:B------:R-:W-:Y:S01]  /*122f0*/  FMUL R6, R130, R44 ;  /* 0x0000002c82067220 */ /* 0x000fe20000400000 */
[----:B------:R-:W-:Y:S01]  /*12300*/  LOP3.LUT R124, R155, 0xffff0000, RZ, 0xc0, !PT ;  /* 0xffff00009b7c7812 */ /* 0x000fe200078ec0ff */
[C---:B------:R-:W-:Y:S01]  /*12310*/  FFMA R3, R133.reuse, R102, R3 ;  /* 0x0000006685037223 */ /* 0x040fe20000000003 */
[----:B------:R-:W-:Y:S01]  /*12320*/  SHF.L.U32 R125, R148, 0x10, RZ ;  /* 0x00000010947d7819 */ /* 0x000fe200000006ff */
[----:B------:R-:W-:Y:S01]  /*12330*/  FMUL R7, R130, R45 ;  /* 0x0000002d82077220 */ /* 0x000fe20000400000 */
[----:B------:R-:W-:Y:S01]  /*12340*/  LOP3.LUT R126, R148, 0xffff0000, RZ, 0xc0, !PT ;  /* 0xffff0000947e7812 */ /* 0x000fe200078ec0ff */
[----:B------:R-:W-:Y:S01]  /*12350*/  FFMA R4, R133, R103, R4 ;  /* 0x0000006785047223 */ /* 0x000fe20000000004 */
[----:B------:R-:W-:Y:S01]  /*12360*/  F2FP.BF16.F32.PACK_AB R36, R3, R0 ;  /* 0x000000000324723e */ /* 0x000fe200000010ff */
[C---:B------:R-:W-:Y:S01]  /*12370*/  FMUL R8, R130.reuse, R46 ;  /* 0x0000002e82087220 */ /* 0x040fe20000400000 */
[----:B------:R-:W-:Y:S01]  /*12380*/  SHF.L.U32 R127, R149, 0x10, RZ ;  /* 0x00000010957f7819 */ /* 0x000fe200000006ff */
[----:B------:R-:W-:Y:S01]  /*12390*/  FFMA R5, R133, R104, R5 ;  /* 0x0000006885057223 */ /* 0x000fe20000000005 */
[----:B------:R-:W-:Y:S01]  /*123a0*/  LOP3.LUT R128, R149, 0xffff0000, RZ, 0xc0, !PT ;  /* 0xffff000095807812 */ /* 0x000fe200078ec0ff */
[----:B------:R-:W-:Y:S01]  /*123b0*/  FMUL R9, R130, R47 ;  /* 0x0000002f82097220 */ /* 0x000fe20000400000 */
[C---:B------:R-:W-:Y:S01]  /*123c0*/  SHF.L.U32 R129, R150.reuse, 0x10, RZ ;  /* 0x0000001096817819 */ /* 0x040fe200000006ff */
[----:B------:R-:W-:Y:S01]  /*123d0*/  FFMA R6, R133, R105, R6 ;  /* 0x0000006985067223 */ /* 0x000fe20000000006 */
[----:B------:R-:W-:Y:S01]  /*123e0*/  F2FP.BF16.F32.PACK_AB R37, R5, R4 ;  /* 0x000000040525723e */ /* 0x000fe200000010ff */
[C---:B------:R-:W-:Y:S01]  /*123f0*/  FFMA R7, R133.reuse, R106, R7 ;  /* 0x0000006a85077223 */ /* 0x040fe20000000007 */
[----:B------:R-:W-:Y:S01]  /*12400*/  LOP3.LUT R132, R150, 0xffff0000, RZ, 0xc0, !PT ;  /* 0xffff000096847812 */ /* 0x000fe200078ec0ff */
[----:B------:R-:W-:Y:S01]  /*12410*/  FFMA R8, R133, R107, R8 ;  /* 0x0000006b85087223 */ /* 0x000fe20000000008 */
[----:B------:R-:W-:Y:S01]  /*12420*/  SHF.L.U32 R131, R151, 0x10, RZ ;  /* 0x0000001097837819 */ /* 0x000fe200000006ff */
[----:B------:R-:W-:Y:S01]  /*12430*/  FFMA R9, R133, R108, R9 ;  /* 0x0000006c85097223 */ /* 0x000fe20000000009 */
[----:B------:R-:W-:Y:S01]  /*12440*/  F2FP.BF16.F32.PACK_AB R38, R7, R6 ;  /* 0x000000060726723e */ /* 0x000fe200000010ff */
[C---:B------:R-:W-:Y:S01]  /*12450*/  FMUL R0, R130.reuse, R48 ;  /* 0x0000003082007220 */ /* 0x040fe20000400000 */
[----:B------:R-:W-:Y:S01]  /*12460*/  LOP3.LUT R134, R151, 0xffff0000, RZ, 0xc0, !PT ;  /* 0xffff000097867812 */ /* 0x000fe200078ec0ff */
[C---:B------:R-:W-:Y:S01]  /*12470*/  FMUL R3, R130.reuse, R49 ;  /* 0x0000003182037220 */ /* 0x040fe20000400000 */
[----:B------:R-:W-:Y:S01]  /*12480*/  F2FP.BF16.F32.PACK_AB R39, R9, R8 ;  /* 0x000000080927723e */ /* 0x000fe200000010ff */
[----:B------:R-:W-:Y:S01]  /*12490*/  FMUL R4, R130, R50 ;  /* 0x0000003282047220 */ /* 0x000fe20000400000 */
[----:B------:R-:W-:Y:S01]  /*124a0*/  SHF.L.U32 R135, R140, 0x10, RZ ;  /* 0x000000108c877819 */ /* 0x000fe200000006ff */
[----:B------:R-:W-:Y:S01]  /*124b0*/  FMUL R5, R130, R51 ;  /* 0x0000003382057220 */ /* 0x000fe20000400000 */
[----:B------:R-:W-:Y:S01]  /*124c0*/  LOP3.LUT R136, R140, 0xffff0000, RZ, 0xc0, !PT ;  /* 0xffff00008c887812 */ /* 0x000fe200078ec0ff */
[----:B------:R-:W-:Y:S01]  /*124d0*/  FFMA R0, R133, R109, R0 ;  /* 0x0000006d85007223 */ /* 0x000fe20000000000 */
[C---:B------:R-:W-:Y:S01]  /*124e0*/  SHF.L.U32 R137, R141.reuse, 0x10, RZ ;  /* 0x000000108d897819 */ /* 0x040fe200000006ff */
[----:B------:R-:W-:Y:S01]  /*124f0*/  FMUL R6, R130, R52 ;  /* 0x0000003482067220 */ /* 0x000fe20000400000 */
[----:B------:R-:W-:Y:S01]  /*12500*/  LOP3.LUT R138, R141, 0xffff0000, RZ, 0xc0, !PT ;  /* 0xffff00008d8a7812 */ /* 0x000fe200078ec0ff */
[----:B------:R2:W-:Y:S01]  /*12510*/  @!P1 STS.128 [R196+0x6020], R36 ;  /* 0x00602024c4009388 */ /* 0x0005e20000000c00 */
[C---:B------:R-:W-:Y:S01]  /*12520*/  FFMA R3, R133.reuse, R110, R3 ;  /* 0x0000006e85037223 */ /* 0x040fe20000000003 */
[C---:B------:R-:W-:Y:S01]  /*12530*/  SHF.L.U32 R139, R142.reuse, 0x10, RZ ;  /* 0x000000108e8b7819 */ /* 0x040fe200000006ff */
[C---:B------:R-:W-:Y:S01]  /*12540*/  FFMA R4, R133.reuse, R111, R4 ;  /* 0x0000006f85047223 */ /* 0x040fe20000000004 */
[C---:B------:R-:W-:Y:S01]  /*12550*/  FFMA R5, R133.reuse, R112, R5 ;  /* 0x0000007085057223 */ /* 0x040fe20000000005 */
[----:B------:R-:W-:Y:S01]  /*12560*/  LOP3.LUT R140, R142, 0xffff0000, RZ, 0xc0, !PT ;  /* 0xffff00008e8c7812 */ /* 0x000fe200078ec0ff */
[----:B------:R-:W-:Y:S01]  /*12570*/  FFMA R6, R133, R113, R6 ;  /* 0x0000007185067223 */ /* 0x000fe20000000006 */
[----:B-1----:R-:W-:Y:S01]  /*12580*/  F2FP.BF16.F32.PACK_AB R32, R3, R0 ;  /* 0x000000000320723e */ /* 0x002fe200000010ff */
[C---:B------:R-:W-:Y:S01]  /*12590*/  FMUL R7, R130.reuse, R53 ;  /* 0x0000003582077220 */ /* 0x040fe20000400000 */
[----:B------:R-:W-:Y:S01]  /*125a0*/  F2FP.BF16.F32.PACK_AB R33, R5, R4 ;  /* 0x000000040521723e */ /* 0x000fe200000010ff */
[C---:B------:R-:W-:Y:S01]  /*125b0*/  FMUL R8, R130.reuse, R54 ;  /* 0x0000003682087220 */ /* 0x040fe20000400000 */
[C---:B------:R-:W-:Y:S01]  /*125c0*/  FMUL R9, R130.reuse, R55 ;  /* 0x0000003782097220 */ /* 0x040fe20000400000 */
[----:B------:R-:W-:Y:S01]  /*125d0*/  FFMA R7, R133, R114, R7 ;  /* 0x0000007285077223 */ /* 0x000fe20000000007 */
[C---:B------:R-:W-:Y:S01]  /*125e0*/  FMUL R10, R130.reuse, R56 ;  /* 0x00000038820a7220 */ /* 0x040fe20000400000 */
[----:B------:R-:W-:Y:S01]  /*125f0*/  SHF.L.U32 R141, R143, 0x10, RZ ;  /* 0x000000108f8d7819 */ /* 0x000fe200000006ff */
[C---:B------:R-:W-:Y:S01]  /*12600*/  FFMA R8, R133.reuse, R115, R8 ;  /* 0x0000007385087223 */ /* 0x040fe20000000008 */
[----:B------:R-:W-:Y:S01]  /*12610*/  FFMA R9, R133, R116, R9 ;  /* 0x0000007485097223 */ /* 0x000fe20000000009 */
[----:B------:R-:W-:Y:S01]  /*12620*/  F2FP.BF16.F32.PACK_AB R34, R7, R6 ;  /* 0x000000060722723e */ /* 0x000fe200000010ff */
[----:B------:R-:W-:Y:S01]  /*12630*/  FFMA R10, R133, R117, R10 ;  /* 0x00000075850a7223 */ /* 0x000fe2000000000a */
[C---:B------:R-:W-:Y:S01]  /*12640*/  FMUL R11, R130.reuse, R57 ;  /* 0x00000039820b7220 */ /* 0x040fe20000400000 */
[----:B------:R-:W-:Y:S01]  /*12650*/  LOP3.LUT R142, R143, 0xffff0000, RZ, 0xc0, !PT ;  /* 0xffff00008f8e7812 */ /* 0x000fe200078ec0ff */
[C---:B------:R-:W-:Y:S01]  /*12660*/  FMUL R12, R130.reuse, R58 ;  /* 0x0000003a820c7220 */ /* 0x040fe20000400000 */
[----:B------:R-:W-:Y:S01]  /*12670*/  F2FP.BF16.F32.PACK_AB R35, R9, R8 ;  /* 0x000000080923723e */ /* 0x000fe200000010ff */
[----:B------:R-:W-:Y:S01]  /*12680*/  FFMA R11, R133, R118, R11 ;  /* 0x00000076850b7223 */ /* 0x000fe2000000000b */
[C---:B------:R-:W-:Y:S01]  /*12690*/  FMUL R13, R130.reuse, R59 ;  /* 0x0000003b820d7220 */ /* 0x040fe20000400000 */
[C---:B------:R-:W-:Y:S01]  /*126a0*/  FMUL R14, R130.reuse, R60 ;  /* 0x0000003c820e7220 */ /* 0x040fe20000400000 */
[----:B------:R-:W-:Y:S01]  /*126b0*/  FMUL R15, R130, R61 ;  /* 0x0000003d820f7220 */ /* 0x000fe20000400000 */
[----:B------:R2:W-:Y:S01]  /*126c0*/  @!P1 STS.128 [R195+0x6010], R32 ;  /* 0x00601020c3009388 */ /* 0x0005e20000000c00 */
[----:B------:R-:W-:Y:S01]  /*126d0*/  F2FP.BF16.F32.PACK_AB R4, R11, R10 ;  /* 0x0000000a0b04723e */ /* 0x000fe200000010ff */
[C---:B------:R-:W-:Y:S01]  /*126e0*/  FFMA R12, R133.reuse, R119, R12 ;  /* 0x00000077850c7223 */ /* 0x040fe2000000000c */
[C---:B------:R-:W-:Y:S01]  /*126f0*/  SHF.L.U32 R25, R144.reuse, 0x10, RZ ;  /* 0x0000001090197819 */ /* 0x040fe200000006ff */
[C---:B------:R-:W-:Y:S01]  /*12700*/  FFMA R13, R133.reuse, R120, R13 ;  /* 0x00000078850d7223 */ /* 0x040fe2000000000d */
[C---:B------:R-:W-:Y:S01]  /*12710*/  FFMA R14, R133.reuse, R121, R14 ;  /* 0x00000079850e7223 */ /* 0x040fe2000000000e */
[----:B------:R-:W-:Y:S01]  /*12720*/  LOP3.LUT R24, R144, 0xffff0000, RZ, 0xc0, !PT ;  /* 0xffff000090187812 */ /* 0x000fe200078ec0ff */
[C---:B------:R-:W-:Y:S01]  /*12730*/  FFMA R15, R133.reuse, R122, R15 ;  /* 0x0000007a850f7223 */ /* 0x040fe2000000000f */
[C---:B------:R-:W-:Y:S01]  /*12740*/  FFMA R16, R133.reuse, R123, R16 ;  /* 0x0000007b85107223 */ /* 0x040fe20000000010 */
[C---:B------:R-:W-:Y:S01]  /*12750*/  FMUL R20, R130.reuse, R66 ;  /* 0x0000004282147220 */ /* 0x040fe20000400000 */
        /* <DEDUP_REMOVED lines=8> */
[----:B------:R-:W-:Y:S01]  /*127e0*/  FFMA R21, R133, R128, R21 ;  /* 0x0000008085157223 */ /* 0x000fe20000000015 */
[C---:B------:R-:W-:Y:S01]  /*127f0*/  FMUL R57, R130.reuse, R71 ;  /* 0x0000004782397220 */ /* 0x040fe20000400000 */
[----:B------:R-:W-:Y:S01]  /*12800*/  F2FP.BF16.F32.PACK_AB R5, R13, R12 ;  /* 0x0000000c0d05723e */ /* 0x000fe200000010ff */
[----:B------:R-:W-:Y:S01]  /*12810*/  FFMA R22, R133, R129, R22 ;  /* 0x0000008185167223 */ /* 0x000fe20000000016 */
[----:B------:R-:W-:Y:S01]  /*12820*/  F2FP.BF16.F32.PACK_AB R6, R15, R14 ;  /* 0x0000000e0f06723e */ /* 0x000fe200000010ff */
[C---:B------:R-:W-:Y:S01]  /*12830*/  FMUL R58, R130.reuse, R72 ;  /* 0x00000048823a7220 */ /* 0x040fe20000400000 */
[----:B------:R-:W-:Y:S01]  /*12840*/  F2FP.BF16.F32.PACK_AB R7, R17, R16 ;  /* 0x000000101107723e */ /* 0x000fe200000010ff */
[C---:B------:R-:W-:Y:S01]  /*12850*/  FFMA R23, R133.reuse, R132, R23 ;  /* 0x0000008485177223 */ /* 0x040fe20000000017 */
[C---:B------:R-:W-:Y:S01]  /*12860*/  FMUL R59, R130.reuse, R73 ;  /* 0x00000049823b7220 */ /* 0x040fe20000400000 */
[----:B------:R-:W-:Y:S01]  /*12870*/  FFMA R56, R133, R131, R56 ;  /* 0x0000008385387223 */ /* 0x000fe20000000038 */
[C---:B------:R-:W-:Y:S01]  /*12880*/  FMUL R60, R130.reuse, R74 ;  /* 0x0000004a823c7220 */ /* 0x040fe20000400000 */
[----:B------:R2:W-:Y:S01]  /*12890*/  @!P1 STS.128 [R188+0x7000], R4 ;  /* 0x00700004bc009388 */ /* 0x0005e20000000c00 */
[----:B------:R-:W-:Y:S01]  /*128a0*/  F2FP.BF16.F32.PACK_AB R8, R19, R18 ;  /* 0x000000121308723e */ /* 0x000fe200000010ff */
[C---:B------:R-:W-:Y:S01]  /*128b0*/  FFMA R57, R133.reuse, R134, R57 ;  /* 0x0000008685397223 */ /* 0x040fe20000000039 */
[C---:B------:R-:W-:Y:S01]  /*128c0*/  FMUL R61, R130.reuse, R75 ;  /* 0x0000004b823d7220 */ /* 0x040fe20000400000 */
[C---:B------:R-:W-:Y:S01]  /*128d0*/  FFMA R58, R133.reuse, R135, R58 ;  /* 0x00000087853a7223 */ /* 0x040fe2000000003a */
[C---:B------:R-:W-:Y:S01]  /*128e0*/  FFMA R59, R133.reuse, R136, R59 ;  /* 0x00000088853b7223 */ /* 0x040fe2000000003b */
[C---:B------:R-:W-:Y:S01]  /*128f0*/  FFMA R60, R133.reuse, R137, R60 ;  /* 0x00000089853c7223 */ /* 0x040fe2000000003c */
[----:B------:R-:W-:Y:S01]  /*12900*/  FFMA R61, R133, R138, R61 ;  /* 0x0000008a853d7223 */ /* 0x000fe2000000003d */
[----:B------:R-:W-:Y:S01]  /*12910*/  F2FP.BF16.F32.PACK_AB R9, R21, R20 ;  /* 0x000000141509723e */ /* 0x000fe200000010ff */
[----:B------:R-:W-:Y:S01]  /*12920*/  FFMA R62, R133, R139, R62 ;  /* 0x0000008b853e7223 */ /* 0x000fe2000000003e */
[----:B------:R-:W-:Y:S01]  /*12930*/  F2FP.BF16.F32.PACK_AB R10, R23, R22 ;  /* 0x00000016170a723e */ /* 0x000fe200000010ff */
[C---:B------:R-:W-:Y:S01]  /*12940*/  FMUL R66, R130.reuse, R80 ;  /* 0x0000005082427220 */ /* 0x040fe20000400000 */
[----:B------:R-:W-:Y:S01]  /*12950*/  F2FP.BF16.F32.PACK_AB R11, R57, R56 ;  /* 0x00000038390b723e */ /* 0x000fe200000010ff */
[----:B------:R-:W-:Y:S01]  /*12960*/  FFMA R63, R133, R140, R63 ;  /* 0x0000008c853f7223 */ /* 0x000fe2000000003f */
[C---:B------:R-:W-:Y:S01]  /*12970*/  FMUL R67, R130.reuse, R81 ;  /* 0x0000005182437220 */ /* 0x040fe20000400000 */
[----:B------:R-:W-:Y:S01]  /*12980*/  SHF.L.U32 R27, R145, 0x10, RZ ;  /* 0x00000010911b7819 */ /* 0x000fe200000006ff */
[----:B------:R-:W-:Y:S01]  /*12990*/  FFMA R64, R133, R141, R64 ;  /* 0x0000008d85407223 */ /* 0x000fe20000000040 */
[----:B------:R2:W-:Y:S01]  /*129a0*/  @!P1 STS.128 [R198+0x7010], R8 ;  /* 0x00701008c6009388 */ /* 0x0005e20000000c00 */
[C---:B------:R-:W-:Y:S01]  /*129b0*/  FMUL R68, R130.reuse, R82 ;  /* 0x0000005282447220 */ /* 0x040fe20000400000 */
[----:B------:R-:W-:Y:S01]  /*129c0*/  LOP3.LUT R26, R145, 0xffff0000, RZ, 0xc0, !PT ;  /* 0xffff0000911a7812 */ /* 0x000fe200078ec0ff */
[C---:B------:R-:W-:Y:S01]  /*129d0*/  FFMA R65, R133.reuse, R142, R65 ;  /* 0x0000008e85417223 */ /* 0x040fe20000000041 */
[----:B------:R-:W-:Y:S01]  /*129e0*/  FMUL R69, R130, R83 ;  /* 0x0000005382457220 */ /* 0x000fe20000400000 */
[----:B------:R-:W-:Y:S01]  /*129f0*/  SHF.L.U32 R29, R146, 0x10, RZ ;  /* 0x00000010921d7819 */ /* 0x000fe200000006ff */
[C---:B------:R-:W-:Y:S01]  /*12a00*/  FFMA R66, R133.reuse, R25, R66 ;  /* 0x0000001985427223 */ /* 0x040fe20000000042 */
[----:B------:R-:W-:Y:S01]  /*12a10*/  FMUL R70, R130, R84 ;  /* 0x0000005482467220 */ /* 0x000fe20000400000 */
[----:B------:R-:W-:Y:S01]  /*12a20*/  LOP3.LUT R28, R146, 0xffff0000, RZ, 0xc0, !PT ;  /* 0xffff0000921c7812 */ /* 0x000fe200078ec0ff */
[----:B------:R-:W-:Y:S01]  /*12a30*/  FFMA R67, R133, R24, R67 ;  /* 0x0000001885437223 */ /* 0x000fe20000000043 */
[C---:B------:R-:W-:Y:S01]  /*12a40*/  FMUL R71, R130.reuse, R85 ;  /* 0x0000005582477220 */ /* 0x040fe20000400000 */
[----:B------:R-:W-:Y:S01]  /*12a50*/  SHF.L.U32 R31, R147, 0x10, RZ ;  /* 0x00000010931f7819 */ /* 0x000fe200000006ff */
[----:B------:R-:W-:Y:S01]  /*12a60*/  FFMA R68, R133, R27, R68 ;  /* 0x0000001b85447223 */ /* 0x000fe20000000044 */
[C---:B------:R-:W-:Y:S01]  /*12a70*/  FMUL R72, R130.reuse, R86 ;  /* 0x0000005682487220 */ /* 0x040fe20000400000 */
[----:B------:R-:W-:Y:S01]  /*12a80*/  LOP3.LUT R30, R147, 0xffff0000, RZ, 0xc0, !PT ;  /* 0xffff0000931e7812 */ /* 0x000fe200078ec0ff */
[----:B------:R-:W-:Y:S01]  /*12a90*/  FFMA R69, R133, R26, R69 ;  /* 0x0000001a85457223 */ /* 0x000fe20000000045 */
        /* <DEDUP_REMOVED lines=13> */
[----:B------:R-:W-:Y:S02]  /*12b70*/  F2FP.BF16.F32.PACK_AB R19, R73, R72 ;  /* 0x000000484913723e */ /* 0x000fe400000010ff */
[----:B------:R-:W-:Y:S03]  /*12b80*/  ISETP.NE.AND P0, PT, R189, RZ, PT ;  /* 0x000000ffbd00720c */ /* 0x000fe60003f05270 */
[----:B------:R2:W-:Y:S01]  /*12b90*/  @!P1 STS.128 [R195+0x7010], R16 ;  /* 0x00701010c3009388 */ /* 0x0005e20000000c00 */
[----:B------:R-:W-:Y:S01]  /*12ba0*/  @!PT LDS RZ, [RZ] ;  /* 0x00000000fffff984 */ /* 0x000fe20000000800 */
[----:B------:R-:W-:Y:S01]  /*12bb0*/  @!PT LDS RZ, [RZ] ;  /* 0x00000000fffff984 */ /* 0x000fe20000000800 */
[----:B------:R-:W-:Y:S01]  /*12bc0*/  @!PT LDS RZ, [RZ] ;  /* 0x00000000fffff984 */ /* 0x000fe20000000800 */
[----:B------:R-:W-:Y:S01]  /*12bd0*/  @!PT LDS RZ, [RZ] ;  /* 0x00000000fffff984 */ /* 0x000fe20000000800 */
[----:B------:R1:W-:Y:S07]  /*12be0*/  MEMBAR.ALL.CTA ;  /* 0x0000000000007992 */ /* 0x0003ee0000008000 */
[----:B-1----:R-:W1:Y:S01]  /*12bf0*/  FENCE.VIEW.ASYNC.S ;  /* 0x00000000000073c6 */ /* 0x002e620000000000 */
[----:B------:R-:W-:Y:S05]  /*12c00*/  WARPSYNC.ALL ;  /* 0x0000000000007948 */ /* 0x000fea0003800000 */
[----:B------:R-:W-:Y:S01]  /*12c10*/  BSSY.RECONVERGENT B0, `(.L_x_187) ;  /* 0x0000011000007945 */ /* 0x000fe20003800200 */
        /* <DEDUP_REMOVED lines=16> */
.L_x_188:
[----:B------:R-:W-:Y:S05]  /*12d20*/  BSYNC.RECONVERGENT B0 ;  /* 0x0000000000007941 */ /* 0x000fea0003800200 */
.L_x_187:
[----:B------:R-:W-:Y:S01]  /*12d30*/  BAR.SYNC.DEFER_BLOCKING 0x1, 0x80 ;  /* 0x0042000000007b1d */ /* 0x000fe20000010000 */
[----:B------:R-:W-:Y:S09]  /*12d40*/  UISETP.NE.AND UP0, UPT, UR53, -0x8, UPT ;  /* 0xfffffff83500788c */ /* 0x000ff2000bf05270 */
[----:B------:R-:W-:Y:S05]  /*12d50*/  BRA.U !UP0, `(.L_x_189) ;  /* 0x0000000108247547 */ /* 0x000fea000b800000 */
[----:B------:R-:W-:Y:S01]  /*12d60*/  ISETP.NE.AND P0, PT, R194, RZ, PT ;  /* 0x000000ffc200720c */ /* 0x000fe20003f05270 */
[----:B------:R-:W-:Y:S01]  /*12d70*/  IMAD.U32 R0, RZ, RZ, UR47 ;  /* 0x0000002fff007e24 */ /* 0x000fe2000f8e00ff */
[----:B------:R-:W-:Y:S04]  /*12d80*/  UIADD3 UR4, UPT, UPT, UR47, 0x1, URZ ;  /* 0x000000012f047890 */ /* 0x000fe8000fffe0ff */
[----:B------:R-:W-:Y:S04]  /*12d90*/  UISETP.NE.AND UP0, UPT, UR4, 0x4, UPT ;  /* 0x000000040400788c */ /* 0x000fe8000bf05270 */
[----:B------:R-:W-:Y:S03]  /*12da0*/  USEL UR47, UR4, URZ, UP0 ;  /* 0x000000ff042f7287 */ /* 0x000fe60008000000 */
[----:B------:R-:W-:Y:S05]  /*12db0*/  @P0 LEA R0, R0, UR44, 0x3 ;  /* 0x0000002c00000c11 */ /* 0x000fea000f8e18ff */
[----:B------:R-:W-:Y:S05]  /*12dc0*/  @P0 VIADD R3, R0, 0x50 ;  /* 0x0000005000030836 */ /* 0x000fea0000000000 */
[----:B------:R-:W-:Y:S04]  /*12dd0*/  @P0 PRMT R3, R200, 0x654, R3 ;  /* 0x00000654c8030816 */ /* 0x000fe80000000003 */
[----:B------:R1:W-:Y:S03]  /*12de0*/  @P0 SYNCS.ARRIVE.TRANS64.RED.A1T0 RZ, [R3+URZ], RZ ;  /* 0x000000ff03ff09a7 */ /* 0x0003e600081004ff */
.L_x_189:
[----:B------:R-:W-:Y:S01]  /*12df0*/  R2UR UR6, R193 ;  /* 0x00000000c10672ca */ /* 0x000fe200000e0000 */
[----:B------:R-:W-:Y:S01]  /*12e00*/  UIADD3 UR53, UPT, UPT, UR53, 0x8, URZ ;  /* 0x0000000835357890 */ /* 0x000fe2000fffe0ff */
[----:B------:R-:W-:Y:S01]  /*12e10*/  R2UR UR5, R178 ;  /* 0x00000000b20572ca */ /* 0x000fe200000e0000 */
[----:B------:R-:W-:Y:S01]  /*12e20*/  ULOP3.LUT UR43, UR43, 0x1, URZ, 0x3c, !UPT ;  /* 0x000000012b2b7892 */ /* 0x000fe2000f8e3cff */
[----:B------:R-:W-:Y:S02]  /*12e30*/  R2UR UR4, R179 ;  /* 0x00000000b30472ca */ /* 0x000fe400000e0000 */
[----:B------:R-:W-:Y:S02]  /*12e40*/  R2UR UR36, R192 ;  /* 0x00000000c02472ca */ /* 0x000fe400000e0000 */
[C---:B------:R-:W-:Y:S04]  /*12e50*/  ISETP.NE.AND P0, PT, R183.reuse, 0x2, PT ;  /* 0x00000002b700780c */ /* 0x040fe80003f05270 */
[----:B-1----:R-:W-:Y:S01]  /*12e60*/  SEL R3, RZ, 0x1, P0 ;  /* 0x00000001ff037807 */ /* 0x002fe20000000000 */
[----:B------:R-:W-:Y:S01]  /*12e70*/  UISETP.NE.AND UP0, UPT, UR6, URZ, UPT ;  /* 0x000000ff0600728c */ /* 0x000fe2000bf05270 */
[----:B------:R-:W-:Y:S01]  /*12e80*/  SEL R183, R183, RZ, P0 ;  /* 0x000000ffb7b77207 */ /* 0x000fe20000000000 */
[----:B------:R-:W-:Y:S01]  /*12e90*/  UIADD3 UR24, UPT, UPT, UR37, UR5, URZ ;  /* 0x0000000525187290 */ /* 0x000fe2000fffe0ff */
[----:B------:R-:W-:Y:S01]  /*12ea0*/  LOP3.LUT R186, R186, R3, RZ, 0x3c, !PT ;  /* 0x00000003baba7212 */ /* 0x000fe200078e3cff */
[----:B------:R-:W-:Y:S05]  /*12eb0*/  UIADD3 UR20, UPT, UPT, UR38, UR4, URZ ;  /* 0x0000000426147290 */ /* 0x000fea000fffe0ff */
[----:B------:R-:W-:Y:S07]  /*12ec0*/  BRA.U UP0, `(.L_x_190) ;  /* 0xffffff3d00007547 */ /* 0x000fee000b83ffff */
[----:B------:R-:W-:Y:S01]  /*12ed0*/  R2UR UR4, R180 ;  /* 0x00000000b40472ca */ /* 0x000fe200000e0000 */
[----:B------:R-:W-:-:S12]  /*12ee0*/  SYNCS.ARRIVE.TRANS64.A1T0 RZ, [UR44+0xd0], RZ ;  /* 0x0000d0ffffff79a7 */ /* 0x000fd8000810002c */
[----:B------:R-:W-:-:S09]  /*12ef0*/  UISETP.NE.AND UP0, UPT, UR4, URZ, UPT ;  /* 0x000000ff0400728c */ /* 0x000fd2000bf05270 */
[----:B------:R-:W-:Y:S05]  /*12f00*/  BRA.U !UP0, `(.L_x_191) ;  /* 0x0000000108487547 */ /* 0x000fea000b800000 */
[----:B------:R-:W1:Y:S02]  /*12f10*/  LDCU.64 UR4, c[0x0][0xc90] ;  /* 0x00019200ff0477ac */ /* 0x000e640008000a00 */
[----:B-1----:R-:W-:-:S04]  /*12f20*/  UISETP.NE.U32.AND UP0, UPT, UR4, URZ, UPT ;  /* 0x000000ff0400728c */ /* 0x002fc8000bf05070 */
[----:B------:R-:W-:-:S09]  /*12f30*/  UISETP.NE.AND.EX UP0, UPT, UR5, URZ, UPT, UP0 ;  /* 0x000000ff0500728c */ /* 0x000fd2000bf05300 */
[----:B------:R-:W-:Y:S05]  /*12f40*/  BRA.U UP0, `(.L_x_192) ;  /* 0x00000001000c7547 */ /* 0x000fea000b800000 */
[----:B------:R-:W-:-:S13]  /*12f50*/  FSETP.NEU.AND P0, PT, R133, RZ, PT ;  /* 0x000000ff8500720b */ /* 0x000fda0003f0d000 */
[----:B------:R-:W-:Y:S05]  /*12f60*/  @!P0 EXIT ;  /* 0x000000000000894d */ /* 0x000fea0003800000 */
[----:B------:R-:W-:Y:S05]  /*12f70*/  BRA `(.L_x_191) ;  /* 0x00000000002c7947 */ /* 0x000fea0003800000 */
.L_x_192:
[----:B------:R-:W-:Y:S01]  /*12f80*/  ISETP.NE.AND P0, PT, R182, RZ, PT ;  /* 0x000000ffb600720c */ /* 0x000fe20003f05270 */
[----:B------:R-:W-:-:S12]  /*12f90*/  BSSY.RECONVERGENT B0, `(.L_x_191) ;  /* 0x0000009000007945 */ /* 0x000fd80003800200 */
[----:B------:R-:W-:Y:S05]  /*12fa0*/  @P0 BRA `(.L_x_193) ;  /* 0x0000000000140947 */ /* 0x000fea0003800000 */
[----:B------:R-:W1:Y:S02]  /*12fb0*/  LDCU.64 UR4, c[0x0][0xc88] ;  /* 0x00019100ff0477ac */ /* 0x000e640008000a00 */
[----:B-1----:R-:W-:-:S04]  /*12fc0*/  ISETP.NE.U32.AND P0, PT, RZ, UR4, PT ;  /* 0x00000004ff007c0c */ /* 0x002fc8000bf05070 */
[----:B------:R-:W-:-:S13]  /*12fd0*/  ISETP.NE.AND.EX P0, PT, RZ, UR5, PT, P0 ;  /* 0x00000005ff007c0c */ /* 0x000fda000bf05300 */
[----:B------:R-:W-:Y:S05]  /*12fe0*/  @!P0 EXIT ;  /* 0x000000000000894d */ /* 0x000fea0003800000 */
[----:B------:R-:W-:Y:S05]  /*12ff0*/  BRA `(.L_x_194) ;  /* 0x0000000000087947 */ /* 0x000fea0003800000 */
.L_x_193:
[----:B------:R-:W-:-:S13]  /*13000*/  FSETP.NEU.AND P0, PT, R133, RZ, PT ;  /* 0x000000ff8500720b */ /* 0x000fda0003f0d000 */
[----:B------:R-:W-:Y:S05]  /*13010*/  @!P0 EXIT ;  /* 0x000000000000894d */ /* 0x000fea0003800000 */
.L_x_194:
[----:B------:R-:W-:Y:S05]  /*13020*/  BSYNC.RECONVERGENT B0 ;  /* 0x0000000000007941 */ /* 0x000fea0003800200 */
.L_x_191:
[----:B------:R-:W1:Y:S01]  /*13030*/  S2UR UR5, SR_CgaCtaId ;  /* 0x00000000000579c3 */ /* 0x000e620000008800 */
[----:B------:R-:W-:Y:S01]  /*13040*/  ULEA UR4, UR47, UR44, 0x3 ;  /* 0x0000002c2f047291 */ /* 0x000fe2000f8e18ff */
[----:B------:R-:W-:-:S04]  /*13050*/  DEPBAR.LE SB0, 0x0 ;  /* 0x000080000000791a */ /* 0x000fc80000000000 */
[----:B------:R-:W-:-:S04]  /*13060*/  UIADD3 UR4, UPT, UPT, UR4, 0x50, URZ ;  /* 0x0000005004047890 */ /* 0x000fc8000fffe0ff */
[----:B-1----:R-:W-:-:S09]  /*13070*/  UPRMT UR4, UR5, 0x654, UR4 ;  /* 0x0000065405047896 */ /* 0x002fd20008000004 */
[----:B------:R-:W-:Y:S01]  /*13080*/  SYNCS.ARRIVE.TRANS64.RED.A1T0 RZ, [UR4], RZ ;  /* 0x000000ffffff79a7 */ /* 0x000fe20008100404 */
[----:B------:R-:W-:Y:S05]  /*13090*/  EXIT ;  /* 0x000000000000794d */ /* 0x000fea0003800000 */
.L_x_24:
[----:B-1----:R1:W2:Y:S02]  /*130a0*/  SYNCS.PHASECHK.TRANS64.TRYWAIT P0, [R0+URZ+0xc0], R3 ;  /* 0x0000c003000075a7 */ /* 0x0022a400080011ff */
[----:B--2---:R-:W-:Y:S05]  /*130b0*/  @!P0 NANOSLEEP.SYNCS 0x989680 ;  /* 0x009896800000895d */ /* 0x004fea0003900000 */
[----:B------:R-:W2:Y:S02]  /*130c0*/  @!P0 SYNCS.PHASECHK.TRANS64 P0, [R0+URZ+0xc0], R3 ;  /* 0x0000c003000085a7 */ /* 0x000ea400080010ff */
[----:B--2---:R-:W-:Y:S05]  /*130d0*/  @!P0 BRA `(.L_x_24) ;  /* 0xfffffffc00f08947 */ /* 0x004fea000383ffff */
[----:B------:R-:W-:Y:S05]  /*130e0*/  BRA `(.L_x_195) ;  /* 0xfffffee800c47947 */ /* 0x000fea000383ffff */
.L_x_27:
[----:B-1----:R-:W-:-:S07]  /*130f0*/  MOV R0, UR33 ;  /* 0x0000002100007c02 */ /* 0x002fce0008000f00 */
.L_x_196:
[----:B-1----:R1:W2:Y:S02]  /*13100*/  SYNCS.PHASECHK.TRANS64.TRYWAIT P0, [R0+URZ+0x18], R3 ;  /* 0x00001803000075a7 */ /* 0x0022a400080011ff */
[----:B--2---:R-:W-:Y:S05]  /*13110*/  @!P0 NANOSLEEP.SYNCS 0x989680 ;  /* 0x009896800000895d */ /* 0x004fea0003900000 */
[----:B------:R-:W2:Y:S02]  /*13120*/  @!P0 SYNCS.PHASECHK.TRANS64 P0, [R0+URZ+0x18], R3 ;  /* 0x00001803000085a7 */ /* 0x000ea400080010ff */
[----:B--2---:R-:W-:Y:S05]  /*13130*/  @!P0 BRA `(.L_x_196) ;  /* 0xfffffffc00f08947 */ /* 0x004fea000383ffff */
[----:B------:R-:W-:Y:S05]  /*13140*/  BRA `(.L_x_26) ;  /* 0xfffffeec000c7947 */ /* 0x000fea000383ffff */
.L_x_36:
[----:B-1----:R-:W-:-:S07]  /*13150*/  MOV R0, UR33 ;  /* 0x0000002100007c02 */ /* 0x002fce0008000f00 */
.L_x_197:
[----:B-1----:R1:W2:Y:S02]  /*13160*/  SYNCS.PHASECHK.TRANS64.TRYWAIT P0, [R0+URZ+0x18], R3 ;  /* 0x00001803000075a7 */ /* 0x0022a400080011ff */
[----:B--2---:R-:W-:Y:S05]  /*13170*/  @!P0 NANOSLEEP.SYNCS 0x989680 ;  /* 0x009896800000895d */ /* 0x004fea0003900000 */
[----:B------:R-:W2:Y:S02]  /*13180*/  @!P0 SYNCS.PHASECHK.TRANS64 P0, [R0+URZ+0x18], R3 ;  /* 0x00001803000085a7 */ /* 0x000ea400080010ff */
[----:B--2---:R-:W-:Y:S05]  /*13190*/  @!P0 BRA `(.L_x_197) ;  /* 0xfffffffc00f08947 */ /* 0x004fea000383ffff */
[----:B------:R-:W-:Y:S05]  /*131a0*/  BRA `(.L_x_35) ;  /* 0xfffffef0002c7947 */ /* 0x000fea000383ffff */
.L_x_43:
[----:B-1----:R1:W4:Y:S02]  /*131b0*/  SYNCS.PHASECHK.TRANS64.TRYWAIT P0, [R3+URZ+0x80], R0 ;  /* 0x00008000030075a7 */ /* 0x00232400080011ff */
[----:B----4-:R-:W-:Y:S05]  /*131c0*/  @!P0 NANOSLEEP.SYNCS 0x989680 ;  /* 0x009896800000895d */ /* 0x010fea0003900000 */
[----:B------:R-:W4:Y:S02]  /*131d0*/  @!P0 SYNCS.PHASECHK.TRANS64 P0, [R3+URZ+0x80], R0 ;  /* 0x00008000030085a7 */ /* 0x000f2400080010ff */
[----:B----4-:R-:W-:Y:S05]  /*131e0*/  @!P0 BRA `(.L_x_43) ;  /* 0xfffffffc00f08947 */ /* 0x010fea000383ffff */
[----:B------:R-:W-:Y:S05]  /*131f0*/  BRA `(.L_x_198) ;  /* 0xfffffef400247947 */ /* 0x000fea000383ffff */
.L_x_47:
[----:B-1----:R-:W-:-:S07]  /*13200*/  MOV R0, UR4 ;  /* 0x0000000400007c02 */ /* 0x002fce0008000f00 */
.L_x_199:
[----:B-1----:R1:W2:Y:S02]  /*13210*/  SYNCS.PHASECHK.TRANS64.TRYWAIT P0, [R0+URZ], R3 ;  /* 0x00000003000075a7 */ /* 0x0022a400080011ff */
[----:B--2---:R-:W-:Y:S05]  /*13220*/  @!P0 NANOSLEEP.SYNCS 0x989680 ;  /* 0x009896800000895d */ /* 0x004fea0003900000 */
[----:B------:R-:W2:Y:S02]  /*13230*/  @!P0 SYNCS.PHASECHK.TRANS64 P0, [R0+URZ], R3 ;  /* 0x00000003000085a7 */ /* 0x000ea400080010ff */
[----:B--2---:R-:W-:Y:S05]  /*13240*/  @!P0 BRA `(.L_x_199) ;  /* 0xfffffffc00f08947 */ /* 0x004fea000383ffff */
[----:B------:R-:W-:Y:S05]  /*13250*/  BRA `(.L_x_200) ;  /* 0xfffffef800d07947 */ /* 0x000fea000383ffff */
.L_x_48:
[----:B------:R-:W-:-:S07]  /*13260*/  MOV R0, UR5 ;  /* 0x0000000500007c02 */ /* 0x000fce0008000f00 */
.L_x_201:
[----:B-1----:R1:W2:Y:S02]  /*13270*/  SYNCS.PHASECHK.TRANS64.TRYWAIT P0, [R0+URZ], R3 ;  /* 0x00000003000075a7 */ /* 0x0022a400080011ff */
[----:B--2---:R-:W-:Y:S05]  /*13280*/  @!P0 NANOSLEEP.SYNCS 0x989680 ;  /* 0x009896800000895d */ /* 0x004fea0003900000 */
[----:B------:R-:W2:Y:S02]  /*13290*/  @!P0 SYNCS.PHASECHK.TRANS64 P0, [R0+URZ], R3 ;  /* 0x00000003000085a7 */ /* 0x000ea400080010ff */
[----:B--2---:R-:W-:Y:S05]  /*132a0*/  @!P0 BRA `(.L_x_201) ;  /* 0xfffffffc00f08947 */ /* 0x004fea000383ffff */
[----:B------:R-:W-:Y:S05]  /*132b0*/  BRA `(.L_x_202) ;  /* 0xfffffef800dc7947 */ /* 0x000fea000383ffff */
.L_x_51:
[----:B--2---:R2:W3:Y:S02]  /*132c0*/  SYNCS.PHASECHK.TRANS64.TRYWAIT P0, [R2+URZ+0xb0], R5 ;  /* 0x0000b005020075a7 */ /* 0x0044e400080011ff */
[----:B---3--:R-:W-:Y:S05]  /*132d0*/  @!P0 NANOSLEEP.SYNCS 0x989680 ;  /* 0x009896800000895d */ /* 0x008fea0003900000 */
[----:B------:R-:W3:Y:S02]  /*132e0*/  @!P0 SYNCS.PHASECHK.TRANS64 P0, [R2+URZ+0xb0], R5 ;  /* 0x0000b005020085a7 */ /* 0x000ee400080010ff */
[----:B---3--:R-:W-:Y:S05]  /*132f0*/  @!P0 BRA `(.L_x_51) ;  /* 0xfffffffc00f08947 */ /* 0x008fea000383ffff */
[----:B------:R-:W-:Y:S05]  /*13300*/  BRA `(.L_x_203) ;  /* 0xfffffefc00407947 */ /* 0x000fea000383ffff */
.L_x_52:
[----:B------:R-:W-:-:S07]  /*13310*/  MOV R2, UR4 ;  /* 0x0000000400027c02 */ /* 0x000fce0008000f00 */
.L_x_204:
[----:B--2---:R2:W3:Y:S02]  /*13320*/  SYNCS.PHASECHK.TRANS64.TRYWAIT P0, [R2+URZ+0x90], R5 ;  /* 0x00009005020075a7 */ /* 0x0044e400080011ff */
[----:B---3--:R-:W-:Y:S05]  /*13330*/  @!P0 NANOSLEEP.SYNCS 0x989680 ;  /* 0x009896800000895d */ /* 0x008fea0003900000 */
[----:B------:R-:W3:Y:S02]  /*13340*/  @!P0 SYNCS.PHASECHK.TRANS64 P0, [R2+URZ+0x90], R5 ;  /* 0x00009005020085a7 */ /* 0x000ee400080010ff */
[----:B---3--:R-:W-:Y:S05]  /*13350*/  @!P0 BRA `(.L_x_204) ;  /* 0xfffffffc00f08947 */ /* 0x008fea000383ffff */
[----:B------:R-:W-:Y:S05]  /*13360*/  BRA `(.L_x_205) ;  /* 0xfffffefc00507947 */ /* 0x000fea000383ffff */
.L_x_53:
[----:B--2---:R2:W3:Y:S02]  /*13370*/  SYNCS.PHASECHK.TRANS64.TRYWAIT P1, [R2+URZ+0x80], R5 ;  /* 0x00008005020075a7 */ /* 0x0044e400080211ff */
[----:B---3--:R-:W-:Y:S05]  /*13380*/  @!P1 NANOSLEEP.SYNCS 0x989680 ;  /* 0x009896800000995d */ /* 0x008fea0003900000 */
[----:B------:R-:W3:Y:S02]  /*13390*/  @!P1 SYNCS.PHASECHK.TRANS64 P1, [R2+URZ+0x80], R5 ;  /* 0x00008005020095a7 */ /* 0x000ee400080210ff */
[----:B---3--:R-:W-:Y:S05]  /*133a0*/  @!P1 BRA `(.L_x_53) ;  /* 0xfffffffc00f09947 */ /* 0x008fea000383ffff */
[----:B------:R-:W-:Y:S05]  /*133b0*/  BRA `(.L_x_206) ;  /* 0xfffffefc00807947 */ /* 0x000fea000383ffff */
.L_x_56:
[----:B------:R-:W-:-:S07]  /*133c0*/  MOV R0, UR4 ;  /* 0x0000000400007c02 */ /* 0x000fce0008000f00 */
.L_x_207:
[----:B--2---:R2:W3:Y:S02]  /*133d0*/  SYNCS.PHASECHK.TRANS64.TRYWAIT P0, [R0+URZ+0x90], R3 ;  /* 0x00009003000075a7 */ /* 0x0044e400080011ff */
[----:B---3--:R-:W-:Y:S05]  /*133e0*/  @!P0 NANOSLEEP.SYNCS 0x989680 ;  /* 0x009896800000895d */ /* 0x008fea0003900000 */
[----:B------:R-:W3:Y:S02]  /*133f0*/  @!P0 SYNCS.PHASECHK.TRANS64 P0, [R0+URZ+0x90], R3 ;  /* 0x00009003000085a7 */ /* 0x000ee400080010ff */
[----:B---3--:R-:W-:Y:S05]  /*13400*/  @!P0 BRA `(.L_x_207) ;  /* 0xfffffffc00f08947 */ /* 0x008fea000383ffff */
[----:B------:R-:W-:Y:S05]  /*13410*/  BRA `(.L_x_55) ;  /* 0xfffffefc00d47947 */ /* 0x000fea000383ffff */
.L_x_63:
[----:B--2---:R2:W3:Y:S02]  /*13420*/  SYNCS.PHASECHK.TRANS64.TRYWAIT P0, [R0+URZ+0x80], R5 ;  /* 0x00008005000075a7 */ /* 0x0044e400080011ff */
[----:B---3--:R-:W-:Y:S05]  /*13430*/  @!P0 NANOSLEEP.SYNCS 0x989680 ;  /* 0x009896800000895d */ /* 0x008fea0003900000 */
[----:B------:R-:W3:Y:S02]  /*13440*/  @!P0 SYNCS.PHASECHK.TRANS64 P0, [R0+URZ+0x80], R5 ;  /* 0x00008005000085a7 */ /* 0x000ee400080010ff */
[----:B---3--:R-:W-:Y:S05]  /*13450*/  @!P0 BRA `(.L_x_63) ;  /* 0xfffffffc00f08947 */ /* 0x008fea000383ffff */
[----:B------:R-:W-:Y:S05]  /*13460*/  BRA `(.L_x_208) ;  /* 0xffffff0800107947 */ /* 0x000fea000383ffff */
.L_x_66:
[----:B------:R-:W-:-:S07]  /*13470*/  MOV R0, UR5 ;  /* 0x0000000500007c02 */ /* 0x000fce0008000f00 */
.L_x_209:
[----:B--2---:R2:W3:Y:S02]  /*13480*/  SYNCS.PHASECHK.TRANS64.TRYWAIT P0, [R0+URZ], R5 ;  /* 0x00000005000075a7 */ /* 0x0044e400080011ff */
[----:B---3--:R-:W-:Y:S05]  /*13490*/  @!P0 NANOSLEEP.SYNCS 0x989680 ;  /* 0x009896800000895d */ /* 0x008fea0003900000 */
[----:B------:R-:W3:Y:S02]  /*134a0*/  @!P0 SYNCS.PHASECHK.TRANS64 P0, [R0+URZ], R5 ;  /* 0x00000005000085a7 */ /* 0x000ee400080010ff */
[----:B---3--:R-:W-:Y:S05]  /*134b0*/  @!P0 BRA `(.L_x_209) ;  /* 0xfffffffc00f08947 */ /* 0x008fea000383ffff */
[----:B------:R-:W-:Y:S05]  /*134c0*/  BRA `(.L_x_65) ;  /* 0xffffff0800587947 */ /* 0x000fea000383ffff */
.L_x_69:
[----:B------:R-:W-:-:S07]  /*134d0*/  MOV R0, UR50 ;  /* 0x0000003200007c02 */ /* 0x000fce0008000f00 */
.L_x_210:
[----:B-1----:R1:W2:Y:S02]  /*134e0*/  SYNCS.PHASECHK.TRANS64.TRYWAIT P0, [R0+URZ+0xa8], R5 ;  /* 0x0000a805000075a7 */ /* 0x0022a400080011ff */
[----:B--2---:R-:W-:Y:S05]  /*134f0*/  @!P0 NANOSLEEP.SYNCS 0x989680 ;  /* 0x009896800000895d */ /* 0x004fea0003900000 */
[----:B------:R-:W2:Y:S02]  /*13500*/  @!P0 SYNCS.PHASECHK.TRANS64 P0, [R0+URZ+0xa8], R5 ;  /* 0x0000a805000085a7 */ /* 0x000ea400080010ff */
[----:B--2---:R-:W-:Y:S05]  /*13510*/  @!P0 BRA `(.L_x_210) ;  /* 0xfffffffc00f08947 */ /* 0x004fea000383ffff */
[----:B------:R-:W-:Y:S05]  /*13520*/  BRA `(.L_x_211) ;  /* 0xffffff0c00247947 */ /* 0x000fea000383ffff */
.L_x_72:
[----:B------:R-:W-:Y:S07]  /*13530*/  MOV R0, UR7 ;  /* 0x0000000700007c02 */ /* 0x000fee0008000f00 */
.L_x_212:
[----:B--2---:R2:W3:Y:S02]  /*13540*/  SYNCS.PHASECHK.TRANS64.TRYWAIT P0, [R0+URZ], R5 ;  /* 0x00000005000075a7 */ /* 0x0044e400080011ff */
[----:B---3--:R-:W-:Y:S05]  /*13550*/  @!P0 NANOSLEEP.SYNCS 0x989680 ;  /* 0x009896800000895d */ /* 0x008fea0003900000 */
[----:B------:R-:W3:Y:S02]  /*13560*/  @!P0 SYNCS.PHASECHK.TRANS64 P0, [R0+URZ], R5 ;  /* 0x00000005000085a7 */ /* 0x000ee400080010ff */
[----:B---3--:R-:W-:Y:S05]  /*13570*/  @!P0 BRA `(.L_x_212) ;  /* 0xfffffffc00f08947 */ /* 0x008fea000383ffff */
[----:B------:R-:W-:Y:S05]  /*13580*/  BRA `(.L_x_71) ;  /* 0xffffff0c00ac7947 */ /* 0x000fea000383ffff */
.L_x_75:
[----:B------:R-:W-:-:S07]  /*13590*/  MOV R0, UR50 ;  /* 0x0000003200007c02 */ /* 0x000fce0008000f00 */
.L_x_213:
[----:B--2---:R2:W3:Y:S02]  /*135a0*/  SYNCS.PHASECHK.TRANS64.TRYWAIT P0, [R0+URZ+0xd0], R3 ;  /* 0x0000d003000075a7 */ /* 0x0044e400080011ff */
[----:B---3--:R-:W-:Y:S05]  /*135b0*/  @!P0 NANOSLEEP.SYNCS 0x989680 ;  /* 0x009896800000895d */ /* 0x008fea0003900000 */
[----:B------:R-:W3:Y:S02]  /*135c0*/  @!P0 SYNCS.PHASECHK.TRANS64 P0, [R0+URZ+0xd0], R3 ;  /* 0x0000d003000085a7 */ /* 0x000ee400080010ff */
[----:B---3--:R-:W-:Y:S05]  /*135d0*/  @!P0 BRA `(.L_x_213) ;  /* 0xfffffffc00f08947 */ /* 0x008fea000383ffff */
[----:B------:R-:W-:Y:S05]  /*135e0*/  BRA `(.L_x_214) ;  /* 0xffffff1400247947 */ /* 0x000fea000383ffff */
.L_x_80:
[----:B-1----:R1:W2:Y:S02]  /*135f0*/  SYNCS.PHASECHK.TRANS64.TRYWAIT P0, [R12+URZ+0x80], R9 ;  /* 0x000080090c0075a7 */ /* 0x0022a400080011ff */
[----:B--2---:R-:W-:Y:S05]  /*13600*/  @!P0 NANOSLEEP.SYNCS 0x989680 ;  /* 0x009896800000895d */ /* 0x004fea0003900000 */
[----:B------:R-:W2:Y:S02]  /*13610*/  @!P0 SYNCS.PHASECHK.TRANS64 P0, [R12+URZ+0x80], R9 ;  /* 0x000080090c0085a7 */ /* 0x000ea400080010ff */
[----:B--2---:R-:W-:Y:S05]  /*13620*/  @!P0 BRA `(.L_x_80) ;  /* 0xfffffffc00f08947 */ /* 0x004fea000383ffff */
[----:B------:R-:W-:Y:S05]  /*13630*/  BRA `(.L_x_215) ;  /* 0xffffff1800547947 */ /* 0x000fea000383ffff */
.L_x_83:
[----:B------:R-:W-:Y:S07]  /*13640*/  MOV R0, UR21 ;  /* 0x0000001500007c02 */ /* 0x000fee0008000f00 */
.L_x_216:
[----:B-1----:R1:W2:Y:S02]  /*13650*/  SYNCS.PHASECHK.TRANS64.TRYWAIT P2, [R0+URZ+0x78], R9 ;  /* 0x00007809000075a7 */ /* 0x0022a400080411ff */
[----:B--2---:R-:W-:Y:S05]  /*13660*/  @!P2 NANOSLEEP.SYNCS 0x989680 ;  /* 0x009896800000a95d */ /* 0x004fea0003900000 */
[----:B------:R-:W2:Y:S02]  /*13670*/  @!P2 SYNCS.PHASECHK.TRANS64 P2, [R0+URZ+0x78], R9 ;  /* 0x000078090000a5a7 */ /* 0x000ea400080410ff */
[----:B--2---:R-:W-:Y:S05]  /*13680*/  @!P2 BRA `(.L_x_216) ;  /* 0xfffffffc00f0a947 */ /* 0x004fea000383ffff */
[----:B------:R-:W-:Y:S05]  /*13690*/  BRA `(.L_x_82) ;  /* 0xffffff1c00bc7947 */ /* 0x000fea000383ffff */
.L_x_86:
[----:B------:R-:W-:Y:S07]  /*136a0*/  MOV R9, UR21 ;  /* 0x0000001500097c02 */ /* 0x000fee0008000f00 */
.L_x_217:
[----:B-1----:R1:W2:Y:S02]  /*136b0*/  SYNCS.PHASECHK.TRANS64.TRYWAIT P0, [R9+URZ+0x50], R10 ;  /* 0x0000500a090075a7 */ /* 0x0022a400080011ff */
[----:B--2---:R-:W-:Y:S05]  /*136c0*/  @!P0 NANOSLEEP.SYNCS 0x989680 ;  /* 0x009896800000895d */ /* 0x004fea0003900000 */
[----:B------:R-:W2:Y:S02]  /*136d0*/  @!P0 SYNCS.PHASECHK.TRANS64 P0, [R9+URZ+0x50], R10 ;  /* 0x0000500a090085a7 */ /* 0x000ea400080010ff */
[----:B--2---:R-:W-:Y:S05]  /*136e0*/  @!P0 BRA `(.L_x_217) ;  /* 0xfffffffc00f08947 */ /* 0x004fea000383ffff */
[----:B------:R-:W-:Y:S05]  /*136f0*/  BRA `(.L_x_218) ;  /* 0xffffff2000247947 */ /* 0x000fea000383ffff */
.L_x_87:
[----:B------:R-:W-:Y:S07]  /*13700*/  MOV R9, UR21 ;  /* 0x0000001500097c02 */ /* 0x000fee0008000f00 */
.L_x_219:
[----:B-1----:R1:W2:Y:S02]  /*13710*/  SYNCS.PHASECHK.TRANS64.TRYWAIT P0, [R9+URZ+0x58], R10 ;  /* 0x0000580a090075a7 */ /* 0x0022a400080011ff */
[----:B--2---:R-:W-:Y:S05]  /*13720*/  @!P0 NANOSLEEP.SYNCS 0x989680 ;  /* 0x009896800000895d */ /* 0x004fea0003900000 */
[----:B------:R-:W2:Y:S02]  /*13730*/  @!P0 SYNCS.PHASECHK.TRANS64 P0, [R9+URZ+0x58], R10 ;  /* 0x0000580a090085a7 */ /* 0x000ea400080010ff */
[----:B--2---:R-:W-:Y:S05]  /*13740*/  @!P0 BRA `(.L_x_219) ;  /* 0xfffffffc00f08947 */ /* 0x004fea000383ffff */
[----:B------:R-:W-:Y:S05]  /*13750*/  BRA `(.L_x_220) ;  /* 0xffffff20007c7947 */ /* 0x000fea000383ffff */
.L_x_88:
[----:B------:R-:W-:Y:S07]  /*13760*/  MOV R9, UR21 ;  /* 0x0000001500097c02 */ /* 0x000fee0008000f00 */
.L_x_221:
[----:B-1----:R1:W2:Y:S02]  /*13770*/  SYNCS.PHASECHK.TRANS64.TRYWAIT P0, [R9+URZ+0x60], R10 ;  /* 0x0000600a090075a7 */ /* 0x0022a400080011ff */
[----:B--2---:R-:W-:Y:S05]  /*13780*/  @!P0 NANOSLEEP.SYNCS 0x989680 ;  /* 0x009896800000895d */ /* 0x004fea0003900000 */
[----:B------:R-:W2:Y:S02]  /*13790*/  @!P0 SYNCS.PHASECHK.TRANS64 P0, [R9+URZ+0x60], R10 ;  /* 0x0000600a090085a7 */ /* 0x000ea400080010ff */
[----:B--2---:R-:W-:Y:S05]  /*137a0*/  @!P0 BRA `(.L_x_221) ;  /* 0xfffffffc00f08947 */ /* 0x004fea000383ffff */
[----:B------:R-:W-:Y:S05]  /*137b0*/  BRA `(.L_x_222) ;  /* 0xffffff2000dc7947 */ /* 0x000fea000383ffff */
.L_x_89:
[----:B------:R-:W-:Y:S07]  /*137c0*/  MOV R9, UR21 ;  /* 0x0000001500097c02 */ /* 0x000fee0008000f00 */
.L_x_223:
[----:B-1----:R1:W2:Y:S02]  /*137d0*/  SYNCS.PHASECHK.TRANS64.TRYWAIT P0, [R9+URZ+0x68], R10 ;  /* 0x0000680a090075a7 */ /* 0x0022a400080011ff */
[----:B--2---:R-:W-:Y:S05]  /*137e0*/  @!P0 NANOSLEEP.SYNCS 0x989680 ;  /* 0x009896800000895d */ /* 0x004fea0003900000 */
[----:B------:R-:W2:Y:S02]  /*137f0*/  @!P0 SYNCS.PHASECHK.TRANS64 P0, [R9+URZ+0x68], R10 ;  /* 0x0000680a090085a7 */ /* 0x000ea400080010ff */
[----:B--2---:R-:W-:Y:S05]  /*13800*/  @!P0 BRA `(.L_x_223) ;  /* 0xfffffffc00f08947 */ /* 0x004fea000383ffff */
[----:B------:R-:W-:Y:S05]  /*13810*/  BRA `(.L_x_224) ;  /* 0xffffff2400407947 */ /* 0x000fea000383ffff */
.L_x_90:
[----:B------:R-:W-:Y:S07]  /*13820*/  MOV R0, UR21 ;  /* 0x0000001500007c02 */ /* 0x000fee0008000f00 */
.L_x_225:
[----:B-1----:R1:W2:Y:S02]  /*13830*/  SYNCS.PHASECHK.TRANS64.TRYWAIT P0, [R0+URZ+0x50], R9 ;  /* 0x00005009000075a7 */ /* 0x0022a400080011ff */
[----:B--2---:R-:W-:Y:S05]  /*13840*/  @!P0 NANOSLEEP.SYNCS 0x989680 ;  /* 0x009896800000895d */ /* 0x004fea0003900000 */
[----:B------:R-:W2:Y:S02]  /*13850*/  @!P0 SYNCS.PHASECHK.TRANS64 P0, [R0+URZ+0x50], R9 ;  /* 0x00005009000085a7 */ /* 0x000ea400080010ff */
[----:B--2---:R-:W-:Y:S05]  /*13860*/  @!P0 BRA `(.L_x_225) ;  /* 0xfffffffc00f08947 */ /* 0x004fea000383ffff */
[----:B------:R-:W-:Y:S05]  /*13870*/  BRA `(.L_x_226) ;  /* 0xffffff2400a07947 */ /* 0x000fea000383ffff */
.L_x_91:
[----:B------:R-:W-:Y:S07]  /*13880*/  MOV R0, UR21 ;  /* 0x0000001500007c02 */ /* 0x000fee0008000f00 */
.L_x_227:
[----:B-1----:R1:W2:Y:S02]  /*13890*/  SYNCS.PHASECHK.TRANS64.TRYWAIT P0, [R0+URZ+0x58], R9 ;  /* 0x00005809000075a7 */ /* 0x0022a400080011ff */
[----:B--2---:R-:W-:Y:S05]  /*138a0*/  @!P0 NANOSLEEP.SYNCS 0x989680 ;  /* 0x009896800000895d */ /* 0x004fea0003900000 */
[----:B------:R-:W2:Y:S02]  /*138b0*/  @!P0 SYNCS.PHASECHK.TRANS64 P0, [R0+URZ+0x58], R9 ;  /* 0x00005809000085a7 */ /* 0x000ea400080010ff */
[----:B--2---:R-:W-:Y:S05]  /*138c0*/  @!P0 BRA `(.L_x_227) ;  /* 0xfffffffc00f08947 */ /* 0x004fea000383ffff */
[----:B------:R-:W-:Y:S05]  /*138d0*/  BRA `(.L_x_228) ;  /* 0xffffff2800007947 */ /* 0x000fea000383ffff */
.L_x_92:
[----:B------:R-:W-:Y:S07]  /*138e0*/  MOV R0, UR21 ;  /* 0x0000001500007c02 */ /* 0x000fee0008000f00 */
.L_x_229:
[----:B-1----:R1:W2:Y:S02]  /*138f0*/  SYNCS.PHASECHK.TRANS64.TRYWAIT P0, [R0+URZ+0x60], R9 ;  /* 0x00006009000075a7 */ /* 0x0022a400080011ff */
[----:B--2---:R-:W-:Y:S05]  /*13900*/  @!P0 NANOSLEEP.SYNCS 0x989680 ;  /* 0x009896800000895d */ /* 0x004fea0003900000 */
[----:B------:R-:W2:Y:S02]  /*13910*/  @!P0 SYNCS.PHASECHK.TRANS64 P0, [R0+URZ+0x60], R9 ;  /* 0x00006009000085a7 */ /* 0x000ea400080010ff */
[----:B--2---:R-:W-:Y:S05]  /*13920*/  @!P0 BRA `(.L_x_229) ;  /* 0xfffffffc00f08947 */ /* 0x004fea000383ffff */
[----:B------:R-:W-:Y:S05]  /*13930*/  BRA `(.L_x_230) ;  /* 0xffffff2800647947 */ /* 0x000fea000383ffff */
.L_x_93:
[----:B------:R-:W-:Y:S07]  /*13940*/  MOV R0, UR21 ;  /* 0x0000001500007c02 */ /* 0x000fee0008000f00 */
.L_x_231:
[----:B-1----:R1:W2:Y:S02]  /*13950*/  SYNCS.PHASECHK.TRANS64.TRYWAIT P0, [R0+URZ+0x68], R9 ;  /* 0x00006809000075a7 */ /* 0x0022a400080011ff */
[----:B--2---:R-:W-:Y:S05]  /*13960*/  @!P0 NANOSLEEP.SYNCS 0x989680 ;  /* 0x009896800000895d */ /* 0x004fea0003900000 */
[----:B------:R-:W2:Y:S02]  /*13970*/  @!P0 SYNCS.PHASECHK.TRANS64 P0, [R0+URZ+0x68], R9 ;  /* 0x00006809000085a7 */ /* 0x000ea400080010ff */
[----:B--2---:R-:W-:Y:S05]  /*13980*/  @!P0 BRA `(.L_x_231) ;  /* 0xfffffffc00f08947 */ /* 0x004fea000383ffff */
[----:B------:R-:W-:Y:S05]  /*13990*/  BRA `(.L_x_232) ;  /* 0xffffff2800c07947 */ /* 0x000fea000383ffff */
.L_x_95:
[----:B------:R-:W-:-:S07]  /*139a0*/  MOV R3, UR21 ;  /* 0x0000001500037c02 */ /* 0x000fce0008000f00 */
.L_x_233:
[----:B-1----:R1:W3:Y:S02]  /*139b0*/  SYNCS.PHASECHK.TRANS64.TRYWAIT P0, [R3+URZ+0x50], R10 ;  /* 0x0000500a030075a7 */ /* 0x0022e400080011ff */
[----:B---3--:R-:W-:Y:S05]  /*139c0*/  @!P0 NANOSLEEP.SYNCS 0x989680 ;  /* 0x009896800000895d */ /* 0x008fea0003900000 */
[----:B------:R-:W3:Y:S02]  /*139d0*/  @!P0 SYNCS.PHASECHK.TRANS64 P0, [R3+URZ+0x50], R10 ;  /* 0x0000500a030085a7 */ /* 0x000ee400080010ff */
[----:B---3--:R-:W-:Y:S05]  /*139e0*/  @!P0 BRA `(.L_x_233) ;  /* 0xfffffffc00f08947 */ /* 0x008fea000383ffff */
[----:B------:R-:W-:Y:S05]  /*139f0*/  BRA `(.L_x_234) ;  /* 0xffffff2c00487947 */ /* 0x000fea000383ffff */
.L_x_96:
[----:B-1----:R-:W-:-:S07]  /*13a00*/  MOV R3, UR21 ;  /* 0x0000001500037c02 */ /* 0x002fce0008000f00 */
.L_x_235:
[----:B-1----:R1:W3:Y:S02]  /*13a10*/  SYNCS.PHASECHK.TRANS64.TRYWAIT P0, [R3+URZ+0x58], R10 ;  /* 0x0000580a030075a7 */ /* 0x0022e400080011ff */
[----:B---3--:R-:W-:Y:S05]  /*13a20*/  @!P0 NANOSLEEP.SYNCS 0x989680 ;  /* 0x009896800000895d */ /* 0x008fea0003900000 */
[----:B------:R-:W3:Y:S02]  /*13a30*/  @!P0 SYNCS.PHASECHK.TRANS64 P0, [R3+URZ+0x58], R10 ;  /* 0x0000580a030085a7 */ /* 0x000ee400080010ff */
[----:B---3--:R-:W-:Y:S05]  /*13a40*/  @!P0 BRA `(.L_x_235) ;  /* 0xfffffffc00f08947 */ /* 0x008fea000383ffff */
[----:B------:R-:W-:Y:S05]  /*13a50*/  BRA `(.L_x_236) ;  /* 0xffffff2c00387947 */ /* 0x000fea000383ffff */
.L_x_97:
[----:B-1----:R-:W-:-:S07]  /*13a60*/  MOV R3, UR21 ;  /* 0x0000001500037c02 */ /* 0x002fce0008000f00 */
.L_x_237:
[----:B-1----:R1:W3:Y:S02]  /*13a70*/  SYNCS.PHASECHK.TRANS64.TRYWAIT P0, [R3+URZ+0x60], R10 ;  /* 0x0000600a030075a7 */ /* 0x0022e400080011ff */
[----:B---3--:R-:W-:Y:S05]  /*13a80*/  @!P0 NANOSLEEP.SYNCS 0x989680 ;  /* 0x009896800000895d */ /* 0x008fea0003900000 */
[----:B------:R-:W3:Y:S02]  /*13a90*/  @!P0 SYNCS.PHASECHK.TRANS64 P0, [R3+URZ+0x60], R10 ;  /* 0x0000600a030085a7 */ /* 0x000ee400080010ff */
[----:B---3--:R-:W-:Y:S05]  /*13aa0*/  @!P0 BRA `(.L_x_237) ;  /* 0xfffffffc00f08947 */ /* 0x008fea000383ffff */
[----:B------:R-:W-:Y:S05]  /*13ab0*/  BRA `(.L_x_238) ;  /* 0xffffff2c002c7947 */ /* 0x000fea000383ffff */
.L_x_99:
[----:B-1----:R1:W2:Y:S02]  /*13ac0*/  SYNCS.PHASECHK.TRANS64.TRYWAIT P0, [R0+URZ+0x80], R3 ;  /* 0x00008003000075a7 */ /* 0x0022a400080011ff */
[----:B--2---:R-:W-:Y:S05]  /*13ad0*/  @!P0 NANOSLEEP.SYNCS 0x989680 ;  /* 0x009896800000895d */ /* 0x004fea0003900000 */
[----:B------:R-:W2:Y:S02]  /*13ae0*/  @!P0 SYNCS.PHASECHK.TRANS64 P0, [R0+URZ+0x80], R3 ;  /* 0x00008003000085a7 */ /* 0x000ea400080010ff */
[----:B--2---:R-:W-:Y:S05]  /*13af0*/  @!P0 BRA `(.L_x_99) ;  /* 0xfffffffc00f08947 */ /* 0x004fea000383ffff */
[----:B------:R-:W-:Y:S05]  /*13b00*/  BRA `(.L_x_239) ;  /* 0xffffff3000047947 */ /* 0x000fea000383ffff */
.L_x_110:
[----:B-1----:R-:W-:Y:S04]  /*13b10*/  MOV R3, UR44 ;  /* 0x0000002c00037c02 */ /* 0x002fe80008000f00 */
[----:B------:R1:W3:Y:S03]  /*13b20*/  SYNCS.PHASECHK.TRANS64.TRYWAIT P1, [R3+URZ+0x30], R6 ;  /* 0x00003006030075a7 */ /* 0x0002e600080211ff */
[----:B---3--:R-:W-:Y:S05]  /*13b30*/  @!P1 NANOSLEEP.SYNCS 0x989680 ;  /* 0x009896800000995d */ /* 0x008fea0003900000 */
[----:B------:R-:W3:Y:S02]  /*13b40*/  @!P1 SYNCS.PHASECHK.TRANS64 P1, [R3+URZ+0x30], R6 ;  /* 0x00003006030095a7 */ /* 0x000ee400080210ff */
[----:B---3--:R-:W-:Y:S05]  /*13b50*/  @!P1 BRA `(.L_x_110) ;  /* 0xfffffffc00ec9947 */ /* 0x008fea000383ffff */
[----:B------:R-:W-:Y:S05]  /*13b60*/  BRA `(.L_x_109) ;  /* 0xffffff3c00e47947 */ /* 0x000fea000383ffff */
.L_x_112:
[----:B-1----:R-:W-:Y:S04]  /*13b70*/  MOV R3, UR44 ;  /* 0x0000002c00037c02 */ /* 0x002fe80008000f00 */
[----:B------:R1:W4:Y:S03]  /*13b80*/  SYNCS.PHASECHK.TRANS64.TRYWAIT P0, [R3+URZ+0xa0], R4 ;  /* 0x0000a004030075a7 */ /* 0x00032600080011ff */
[----:B----4-:R-:W-:Y:S05]  /*13b90*/  @!P0 NANOSLEEP.SYNCS 0x989680 ;  /* 0x009896800000895d */ /* 0x010fea0003900000 */
[----:B------:R-:W4:Y:S02]  /*13ba0*/  @!P0 SYNCS.PHASECHK.TRANS64 P0, [R3+URZ+0xa0], R4 ;  /* 0x0000a004030085a7 */ /* 0x000f2400080010ff */
[----:B----4-:R-:W-:Y:S05]  /*13bb0*/  @!P0 BRA `(.L_x_112) ;  /* 0xfffffffc00ec8947 */ /* 0x010fea000383ffff */
[----:B------:R-:W-:Y:S05]  /*13bc0*/  BRA `(.L_x_111) ;  /* 0xffffff4000147947 */ /* 0x000fea000383ffff */
.L_x_123:
[----:B--2---:R2:W4:Y:S02]  /*13bd0*/  SYNCS.PHASECHK.TRANS64.TRYWAIT P0, [R3+URZ+0x30], R0 ;  /* 0x00003000030075a7 */ /* 0x00452400080011ff */
[----:B----4-:R-:W-:Y:S05]  /*13be0*/  @!P0 NANOSLEEP.SYNCS 0x989680 ;  /* 0x009896800000895d */ /* 0x010fea0003900000 */
[----:B------:R-:W4:Y:S02]  /*13bf0*/  @!P0 SYNCS.PHASECHK.TRANS64 P0, [R3+URZ+0x30], R0 ;  /* 0x00003000030085a7 */ /* 0x000f2400080010ff */
[----:B----4-:R-:W-:Y:S05]  /*13c00*/  @!P0 BRA `(.L_x_123) ;  /* 0xfffffffc00f08947 */ /* 0x010fea000383ffff */
[----:B------:R-:W-:Y:S05]  /*13c10*/  BRA `(.L_x_122) ;  /* 0xffffff5400c87947 */ /* 0x000fea000383ffff */
.L_x_133:
[----:B-1----:R1:W2:Y:S02]  /*13c20*/  SYNCS.PHASECHK.TRANS64.TRYWAIT P0, [R11+URZ+0x30], R8 ;  /* 0x000030080b0075a7 */ /* 0x0022a400080011ff */
[----:B--2---:R-:W-:Y:S05]  /*13c30*/  @!P0 NANOSLEEP.SYNCS 0x989680 ;  /* 0x009896800000895d */ /* 0x004fea0003900000 */
[----:B------:R-:W2:Y:S02]  /*13c40*/  @!P0 SYNCS.PHASECHK.TRANS64 P0, [R11+URZ+0x30], R8 ;  /* 0x000030080b0085a7 */ /* 0x000ea400080010ff */
[----:B--2---:R-:W-:Y:S05]  /*13c50*/  @!P0 BRA `(.L_x_133) ;  /* 0xfffffffc00f08947 */ /* 0x004fea000383ffff */
[----:B------:R-:W-:Y:S05]  /*13c60*/  BRA `(.L_x_132) ;  /* 0xffffff6c00647947 */ /* 0x000fea000383ffff */
.L_x_143:
[----:B-1----:R1:W2:Y:S02]  /*13c70*/  SYNCS.PHASECHK.TRANS64.TRYWAIT P0, [R0+URZ+0x30], R5 ;  /* 0x00003005000075a7 */ /* 0x0022a400080011ff */
[----:B--2---:R-:W-:Y:S05]  /*13c80*/  @!P0 NANOSLEEP.SYNCS 0x989680 ;  /* 0x009896800000895d */ /* 0x004fea0003900000 */
[----:B------:R-:W2:Y:S02]  /*13c90*/  @!P0 SYNCS.PHASECHK.TRANS64 P0, [R0+URZ+0x30], R5 ;  /* 0x00003005000085a7 */ /* 0x000ea400080010ff */
[----:B--2---:R-:W-:Y:S05]  /*13ca0*/  @!P0 BRA `(.L_x_143) ;  /* 0xfffffffc00f08947 */ /* 0x004fea000383ffff */
[----:B------:R-:W-:Y:S05]  /*13cb0*/  BRA `(.L_x_142) ;  /* 0xffffff8000bc7947 */ /* 0x000fea000383ffff */
.L_x_153:
[----:B-1----:R1:W4:Y:S02]  /*13cc0*/  SYNCS.PHASECHK.TRANS64.TRYWAIT P0, [R8+URZ+0x30], R5 ;  /* 0x00003005080075a7 */ /* 0x00232400080011ff */
[----:B----4-:R-:W-:Y:S05]  /*13cd0*/  @!P0 NANOSLEEP.SYNCS 0x989680 ;  /* 0x009896800000895d */ /* 0x010fea0003900000 */
[----:B------:R-:W4:Y:S02]  /*13ce0*/  @!P0 SYNCS.PHASECHK.TRANS64 P0, [R8+URZ+0x30], R5 ;  /* 0x00003005080085a7 */ /* 0x000f2400080010ff */
[----:B----4-:R-:W-:Y:S05]  /*13cf0*/  @!P0 BRA `(.L_x_153) ;  /* 0xfffffffc00f08947 */ /* 0x010fea000383ffff */
[----:B------:R-:W-:Y:S05]  /*13d00*/  BRA `(.L_x_152) ;  /* 0xffffff9800507947 */ /* 0x000fea000383ffff */
.L_x_163:
[----:B-1----:R1:W4:Y:S02]  /*13d10*/  SYNCS.PHASECHK.TRANS64.TRYWAIT P0, [R8+URZ+0x30], R5 ;  /* 0x00003005080075a7 */ /* 0x00232400080011ff */
[----:B----4-:R-:W-:Y:S05]  /*13d20*/  @!P0 NANOSLEEP.SYNCS 0x989680 ;  /* 0x009896800000895d */ /* 0x010fea0003900000 */
[----:B------:R-:W4:Y:S02]  /*13d30*/  @!P0 SYNCS.PHASECHK.TRANS64 P0, [R8+URZ+0x30], R5 ;  /* 0x00003005080085a7 */ /* 0x000f2400080010ff */
[----:B----4-:R-:W-:Y:S05]  /*13d40*/  @!P0 BRA `(.L_x_163) ;  /* 0xfffffffc00f08947 */ /* 0x010fea000383ffff */
[----:B------:R-:W-:Y:S05]  /*13d50*/  BRA `(.L_x_162) ;  /* 0xffffffac00c07947 */ /* 0x000fea000383ffff */
.L_x_173:
[----:B-1----:R1:W4:Y:S02]  /*13d60*/  SYNCS.PHASECHK.TRANS64.TRYWAIT P0, [R0+URZ+0x30], R5 ;  /* 0x00003005000075a7 */ /* 0x00232400080011ff */
[----:B----4-:R-:W-:Y:S05]  /*13d70*/  @!P0 NANOSLEEP.SYNCS 0x989680 ;  /* 0x009896800000895d */ /* 0x010fea0003900000 */
[----:B------:R-:W4:Y:S02]  /*13d80*/  @!P0 SYNCS.PHASECHK.TRANS64 P0, [R0+URZ+0x30], R5 ;  /* 0x00003005000085a7 */ /* 0x000f2400080010ff */
[----:B----4-:R-:W-:Y:S05]  /*13d90*/  @!P0 BRA `(.L_x_173) ;  /* 0xfffffffc00f08947 */ /* 0x010fea000383ffff */
[----:B------:R-:W-:Y:S05]  /*13da0*/  BRA `(.L_x_172) ;  /* 0xffffffc400547947 */ /* 0x000fea000383ffff */
.L_x_183:
[----:B-1----:R1:W4:Y:S02]  /*13db0*/  SYNCS.PHASECHK.TRANS64.TRYWAIT P0, [R0+URZ+0x30], R3 ;  /* 0x00003003000075a7 */ /* 0x00232400080011ff */
[----:B----4-:R-:W-:Y:S05]  /*13dc0*/  @!P0 NANOSLEEP.SYNCS 0x989680 ;  /* 0x009896800000895d */ /* 0x010fea0003900000 */
[----:B------:R-:W4:Y:S02]  /*13dd0*/  @!P0 SYNCS.PHASECHK.TRANS64 P0, [R0+URZ+0x30], R3 ;  /* 0x00003003000085a7 */ /* 0x000f2400080010ff */
[----:B----4-:R-:W-:Y:S05]  /*13de0*/  @!P0 BRA `(.L_x_183) ;  /* 0xfffffffc00f08947 */ /* 0x010fea000383ffff */
[----:B------:R-:W-:Y:S05]  /*13df0*/  BRA `(.L_x_182) ;  /* 0xffffffd800b87947 */ /* 0x000fea000383ffff */
        .weak           $__internal_0_$__cuda_sm10x_tcgen05_guardrail_trap_col_being_dealloced_not_returned_by_alloc
        .type           $__internal_0_$__cuda_sm10x_tcgen05_guardrail_trap_col_being_dealloced_not_returned_by_alloc,@function
        .size           $__internal_0_$__cuda_sm10x_tcgen05_guardrail_trap_col_being_dealloced_not_returned_by_alloc,($__internal_1_$__cuda_sm10x_tcgen05_guardrail_trap_phase_invalid_during_alloc - $__internal_0_$__cuda_sm10x_tcgen05_guardrail_trap_col_being_dealloced_not_returned_by_alloc)
$__internal_0_$__cuda_sm10x_tcgen05_guardrail_trap_col_being_dealloced_not_returned_by_alloc:
[----:B------:R-:W-:Y:S05]  /*13e00*/  BPT.TRAP 0x1 ;  /* 0x000000040000795c */ /* 0x000fea0000300000 */
[----:B------:R-:W-:-:S04]  /*13e10*/  HFMA2 R3, -RZ, RZ, 0, 0 ;  /* 0x00000000ff037431 */ /* 0x000fc800000001ff */
[----:B------:R-:W-:Y:S05]  /*13e20*/  RET.REL.NODEC R2 `(_ZN7cutlass13device_kernelINS_4gemm6kernel13GemmUniversalIN4cute5tupleIJiiiiEEENS1_10collective13CollectiveMmaINS1_46MainloopSm100TmaUmmaWarpSpecializedBlockScaledILi3ELi2ELi1ENS5_IJNS4_1CILi4EEENSA_ILi2EEENSA_ILi1EEEEEEEENS5_IJNSA_ILi128EEENSA_ILi256EEESH_EEENS5_IJNS_12float_e2m1_tENS_13float_ue4m3_tEEEENS5_IJNS5_IJlSD_lEEENS4_6LayoutINS5_IJNS5_IJNS5_IJNSA_ILi32EEESB_EEEiEEENS5_IJNS5_IJNSA_ILi16EEESB_EEEiEEENS5_IJSD_iEEEEEENS5_IJST_NS5_IJNS5_IJNSA_ILi0EEESD_EEENSA_ILi512EEEEEENS5_IJSW_iEEEEEEEEEEESL_S13_NS4_8TiledMMAINS4_8MMA_AtomIJNS4_17SM100_MMA_MXF4_SSISJ_SJ_fSK_Li128ELi256ELi16ELNS4_4UMMA5MajorE0ELS18_0ELNS17_7ScaleInE0ELS19_0EEEEEENSN_INS5_IJSD_SD_SD_EEENS5_IJSW_SW_SW_EEEEENS5_IJNS4_10UnderscoreES1F_S1F_EEEEENS5_IJNS4_23SM90_TMA_LOAD_MULTICASTES1I_EEENS5_IJNS4_14ComposedLayoutINS4_7SwizzleILi3ELi4ELi3EEENS4_18smem_ptr_flag_bitsILi4EEENSN_INS5_IJNSA_ILi8EEESH_EEENS5_IJSH_SD_EEEEEEENSN_INS5_IJNS5_IJNS5_IJSP_SD_EEESS_EEESD_NS5_IJSD_SB_EEEEEENS5_IJNS5_IJNS5_IJSS_SY_EEESX_EEESW_NS5_IJSB_SY_EEEEEEEEEEEvNS4_8identityES1J_NS5_IJS1T_NSN_INS5_IJNS5_IJNS5_IJSP_SC_EEESS_EEESD_S1W_EEENS5_IJS1Z_SW_NS5_IJSB_NSA_ILi1024EEEEEEEEEEEEEEvS24_EENS_8epilogue10collective18CollectiveEpilogueINS2E_23Sm100TmaWarpSpecializedILi4ELi2ELi32ELb1ELb0EEEJNS5_IJNSA_ILi64EEESH_SH_EEENS5_IJNSN_IS2J_SD_EENSN_INS5_IJSO_SC_EEENS5_IJSD_SG_EEEEEEEENS_10bfloat16_tESM_S2Q_SM_NS2E_6fusion15FusionCallbacksIS2I_NS2R_17LinearCombinationIS2Q_fS2Q_fLNS_15FloatRoundStyleE2EEES2K_S2P_JEEENS4_5SM1004TMEM4LOAD26SM100_TMEM_LOAD_32dp32b32xENS4_13SM90_TMA_LOADENS1K_INS1L_ILi2ELi4ELi3EEENS1N_ILi16EEENSN_INS5_IJS1P_SO_EEENS5_IJSO_SD_EEEEEEENS4_39AutoVectorizingCopyWithAssumedAlignmentILi128EEENS4_14SM90_TMA_STOREES37_S39_S39_EEEvvEEEEvNT_6ParamsE) ;  /* 0xfffffec002747950 */ /* 0x000fea0003c3ffff */
        .weak           $__internal_1_$__cuda_sm10x_tcgen05_guardrail_trap_phase_invalid_during_alloc
        .type           $__internal_1_$__cuda_sm10x_tcgen05_guardrail_trap_phase_invalid_during_alloc,@function
        .size           $__internal_1_$__cuda_sm10x_tcgen05_guardrail_trap_phase_invalid_during_alloc,($__internal_2_$__cuda_sm10x_tcgen05_guardrail_trap_unallocated_columns_being_dealloced - $__internal_1_$__cuda_sm10x_tcgen05_guardrail_trap_phase_invalid_during_alloc)
$__internal_1_$__cuda_sm10x_tcgen05_guardrail_trap_phase_invalid_during_alloc:
[----:B------:R-:W-:Y:S05]  /*13e30*/  BPT.TRAP 0x1 ;  /* 0x000000040000795c */ /* 0x000fea0000300000 */
[----:B------:R-:W-:-:S04]  /*13e40*/  MOV R5, 0x0 ;  /* 0x0000000000057802 */ /* 0x000fc80000000f00 */
[----:B------:R-:W-:Y:S05]  /*13e50*/  RET.REL.NODEC R4 `(_ZN7cutlass13device_kernelINS_4gemm6kernel13GemmUniversalIN4cute5tupleIJiiiiEEENS1_10collective13CollectiveMmaINS1_46MainloopSm100TmaUmmaWarpSpecializedBlockScaledILi3ELi2ELi1ENS5_IJNS4_1CILi4EEENSA_ILi2EEENSA_ILi1EEEEEEEENS5_IJNSA_ILi128EEENSA_ILi256EEESH_EEENS5_IJNS_12float_e2m1_tENS_13float_ue4m3_tEEEENS5_IJNS5_IJlSD_lEEENS4_6LayoutINS5_IJNS5_IJNS5_IJNSA_ILi32EEESB_EEEiEEENS5_IJNS5_IJNSA_ILi16EEESB_EEEiEEENS5_IJSD_iEEEEEENS5_IJST_NS5_IJNS5_IJNSA_ILi0EEESD_EEENSA_ILi512EEEEEENS5_IJSW_iEEEEEEEEEEESL_S13_NS4_8TiledMMAINS4_8MMA_AtomIJNS4_17SM100_MMA_MXF4_SSISJ_SJ_fSK_Li128ELi256ELi16ELNS4_4UMMA5MajorE0ELS18_0ELNS17_7ScaleInE0ELS19_0EEEEEENSN_INS5_IJSD_SD_SD_EEENS5_IJSW_SW_SW_EEEEENS5_IJNS4_10UnderscoreES1F_S1F_EEEEENS5_IJNS4_23SM90_TMA_LOAD_MULTICASTES1I_EEENS5_IJNS4_14ComposedLayoutINS4_7SwizzleILi3ELi4ELi3EEENS4_18smem_ptr_flag_bitsILi4EEENSN_INS5_IJNSA_ILi8EEESH_EEENS5_IJSH_SD_EEEEEEENSN_INS5_IJNS5_IJNS5_IJSP_SD_EEESS_EEESD_NS5_IJSD_SB_EEEEEENS5_IJNS5_IJNS5_IJSS_SY_EEESX_EEESW_NS5_IJSB_SY_EEEEEEEEEEEvNS4_8identityES1J_NS5_IJS1T_NSN_INS5_IJNS5_IJNS5_IJSP_SC_EEESS_EEESD_S1W_EEENS5_IJS1Z_SW_NS5_IJSB_NSA_ILi1024EEEEEEEEEEEEEEvS24_EENS_8epilogue10collective18CollectiveEpilogueINS2E_23Sm100TmaWarpSpecializedILi4ELi2ELi32ELb1ELb0EEEJNS5_IJNSA_ILi64EEESH_SH_EEENS5_IJNSN_IS2J_SD_EENSN_INS5_IJSO_SC_EEENS5_IJSD_SG_EEEEEEEENS_10bfloat16_tESM_S2Q_SM_NS2E_6fusion15FusionCallbacksIS2I_NS2R_17LinearCombinationIS2Q_fS2Q_fLNS_15FloatRoundStyleE2EEES2K_S2P_JEEENS4_5SM1004TMEM4LOAD26SM100_TMEM_LOAD_32dp32b32xENS4_13SM90_TMA_LOADENS1K_INS1L_ILi2ELi4ELi3EEENS1N_ILi16EEENSN_INS5_IJS1P_SO_EEENS5_IJSO_SD_EEEEEEENS4_39AutoVectorizingCopyWithAssumedAlignmentILi128EEENS4_14SM90_TMA_STOREES37_S39_S39_EEEvvEEEEvNT_6ParamsE) ;  /* 0xfffffec004687950 */ /* 0x000fea0003c3ffff */
        .weak           $__internal_2_$__cuda_sm10x_tcgen05_guardrail_trap_unallocated_columns_being_dealloced
        .type           $__internal_2_$__cuda_sm10x_tcgen05_guardrail_trap_unallocated_columns_being_dealloced,@function
        .size           $__internal_2_$__cuda_sm10x_tcgen05_guardrail_trap_unallocated_columns_being_dealloced,(.L_x_241 - $__internal_2_$__cuda_sm10x_tcgen05_guardrail_trap_unallocated_columns_being_dealloced)
$__internal_2_$__cuda_sm10x_tcgen05_guardrail_trap_unallocated_columns_being_dealloced:
[----:B------:R-:W-:Y:S05]  /*13e60*/  BPT.TRAP 0x1 ;  /* 0x000000040000795c */ /* 0x000fea0000300000 */
[----:B------:R-:W-:-:S04]  /*13e70*/  HFMA2 R3, -RZ, RZ, 0, 0 ;  /* 0x00000000ff037431 */ /* 0x000fc800000001ff */
[----:B------:R-:W-:Y:S05]  /*13e80*/  RET.REL.NODEC R2 `(_ZN7cutlass13device_kernelINS_4gemm6kernel13GemmUniversalIN4cute5tupleIJiiiiEEENS1_10collective13CollectiveMmaINS1_46MainloopSm100TmaUmmaWarpSpecializedBlockScaledILi3ELi2ELi1ENS5_IJNS4_1CILi4EEENSA_ILi2EEENSA_ILi1EEEEEEEENS5_IJNSA_ILi128EEENSA_ILi256EEESH_EEENS5_IJNS_12float_e2m1_tENS_13float_ue4m3_tEEEENS5_IJNS5_IJlSD_lEEENS4_6LayoutINS5_IJNS5_IJNS5_IJNSA_ILi32EEESB_EEEiEEENS5_IJNS5_IJNSA_ILi16EEESB_EEEiEEENS5_IJSD_iEEEEEENS5_IJST_NS5_IJNS5_IJNSA_ILi0EEESD_EEENSA_ILi512EEEEEENS5_IJSW_iEEEEEEEEEEESL_S13_NS4_8TiledMMAINS4_8MMA_AtomIJNS4_17SM100_MMA_MXF4_SSISJ_SJ_fSK_Li128ELi256ELi16ELNS4_4UMMA5MajorE0ELS18_0ELNS17_7ScaleInE0ELS19_0EEEEEENSN_INS5_IJSD_SD_SD_EEENS5_IJSW_SW_SW_EEEEENS5_IJNS4_10UnderscoreES1F_S1F_EEEEENS5_IJNS4_23SM90_TMA_LOAD_MULTICASTES1I_EEENS5_IJNS4_14ComposedLayoutINS4_7SwizzleILi3ELi4ELi3EEENS4_18smem_ptr_flag_bitsILi4EEENSN_INS5_IJNSA_ILi8EEESH_EEENS5_IJSH_SD_EEEEEEENSN_INS5_IJNS5_IJNS5_IJSP_SD_EEESS_EEESD_NS5_IJSD_SB_EEEEEENS5_IJNS5_IJNS5_IJSS_SY_EEESX_EEESW_NS5_IJSB_SY_EEEEEEEEEEEvNS4_8identityES1J_NS5_IJS1T_NSN_INS5_IJNS5_IJNS5_IJSP_SC_EEESS_EEESD_S1W_EEENS5_IJS1Z_SW_NS5_IJSB_NSA_ILi1024EEEEEEEEEEEEEEvS24_EENS_8epilogue10collective18CollectiveEpilogueINS2E_23Sm100TmaWarpSpecializedILi4ELi2ELi32ELb1ELb0EEEJNS5_IJNSA_ILi64EEESH_SH_EEENS5_IJNSN_IS2J_SD_EENSN_INS5_IJSO_SC_EEENS5_IJSD_SG_EEEEEEEENS_10bfloat16_tESM_S2Q_SM_NS2E_6fusion15FusionCallbacksIS2I_NS2R_17LinearCombinationIS2Q_fS2Q_fLNS_15FloatRoundStyleE2EEES2K_S2P_JEEENS4_5SM1004TMEM4LOAD26SM100_TMEM_LOAD_32dp32b32xENS4_13SM90_TMA_LOADENS1K_INS1L_ILi2ELi4ELi3EEENS1N_ILi16EEENSN_INS5_IJS1P_SO_EEENS5_IJSO_SD_EEEEEEENS4_39AutoVectorizingCopyWithAssumedAlignmentILi128EEENS4_14SM90_TMA_STOREES37_S39_S39_EEEvvEEEEvNT_6ParamsE) ;  /* 0xfffffec0025c7950 */ /* 0x000fea0003c3ffff */
.L_x_240:
[----:B------:R-:W-:-:S00]  /*13e90*/  BRA `(.L_x_240) ;  /* 0xfffffffc00fc7947 */ /* 0x000fc0000383ffff */
[----:B------:R-:W-:-:S00]  /*13ea0*/  NOP ;  /* 0x0000000000007918 */ /* 0x000fc00000000000 */
        /* <DEDUP_REMOVED lines=13> */
.L_x_241:


//--------------------- .nv.global.init           --------------------------
	.section	.nv.global.init,"aw",@progbits
.nv.global.init:
	.type		$str$29,@object
	.size		$str$29,($str$30 - $str$29)
$str$29:
        /*0000*/ 	.byte	0x28, 0x61, 0x64, 0x64, 0x72, 0x65, 0x73, 0x73, 0x20, 0x26, 0x20, 0x6d, 0x61, 0x73, 0x6b, 0x29
        /*0010*/ 	.byte	0x20, 0x3d, 0x3d, 0x20, 0x30, 0x00
	.type		$str$30,@object
	.size		$str$30,($str$26 - $str$30)
$str$30:
        /*0016*/ 	.byte	0x2f, 0x74, 0x6d, 0x70, 0x2f, 0x63, 0x75, 0x74, 0x6c, 0x61, 0x73, 0x73, 0x5f, 0x73, 0x77, 0x65
        /*0026*/ 	.byte	0x65, 0x70, 0x5f, 0x73, 0x72, 0x63, 0x2f, 0x69, 0x6e, 0x63, 0x6c, 0x75, 0x64, 0x65, 0x2f, 0x63
        /*0036*/ 	.byte	0x75, 0x74, 0x65, 0x2f, 0x70, 0x6f, 0x69, 0x6e, 0x74, 0x65, 0x72, 0x5f, 0x66, 0x6c, 0x61, 0x67
        /*0046*/ 	.byte	0x67, 0x65, 0x64, 0x2e, 0x68, 0x70, 0x70, 0x00
	.type		$str$26,@object
	.size		$str$26,($str$25 - $str$26)
$str$26:
        /*004e*/ 	.byte	0x2f, 0x74, 0x6d, 0x70, 0x2f, 0x63, 0x75, 0x74, 0x6c, 0x61, 0x73, 0x73, 0x5f, 0x73, 0x77, 0x65
        /*005e*/ 	.byte	0x65, 0x70, 0x5f, 0x73, 0x72, 0x63, 0x2f, 0x69, 0x6e, 0x63, 0x6c, 0x75, 0x64, 0x65, 0x2f, 0x63
        /*006e*/ 	.byte	0x75, 0x74, 0x65, 0x2f, 0x61, 0x74, 0x6f, 0x6d, 0x2f, 0x63, 0x6f, 0x70, 0x79, 0x5f, 0x74, 0x72
        /*007e*/ 	.byte	0x61, 0x69, 0x74, 0x73, 0x5f, 0x73, 0x6d, 0x31, 0x30, 0x30, 0x2e, 0x68, 0x70, 0x70, 0x00
	.type		$str$25,@object
	.size		$str$25,(__unnamed_1 - $str$25)
$str$25:
        /*008d*/ 	.byte	0x28, 0x28, 0x75, 0x69, 0x6e, 0x74, 0x33, 0x32, 0x5f, 0x74, 0x28, 0x74, 0x68, 0x72, 0x65, 0x61
        /*009d*/ 	.byte	0x64, 0x49, 0x64, 0x78, 0x2e, 0x78, 0x29, 0x20, 0x2f, 0x20, 0x33, 0x32, 0x29, 0x20, 0x25, 0x20
        /*00ad*/ 	.byte	0x34, 0x29, 0x20, 0x3d, 0x3d, 0x20, 0x28, 0x28, 0x28, 0x74, 0x6d, 0x65, 0x6d, 0x5f, 0x61, 0x64
        /*00bd*/ 	.byte	0x64, 0x72, 0x20, 0x3e, 0x3e, 0x20, 0x31, 0x36, 0x29, 0x20, 0x2f, 0x20, 0x33, 0x32, 0x29, 0x20
        /*00cd*/ 	.byte	0x25, 0x20, 0x34, 0x29, 0x00
	.type		__unnamed_1,@object
	.size		__unnamed_1,(__unnamed_2 - __unnamed_1)
__unnamed_1:
        /*00d2*/ 	.byte	0x61, 0x75, 0x74, 0x6f, 0x20, 0x63, 0x75, 0x74, 0x65, 0x3a, 0x3a, 0x61, 0x73, 0x5f, 0x70, 0x6f
        /* <DEDUP_REMOVED lines=24> */
        /*0262*/ 	.byte	0x43, 0x3c, 0x34, 0x30, 0x39, 0x36, 0x3e, 0x3e, 0x3e, 0x3e, 0x5d, 0x00
	.type		__unnamed_2,@object
	.size		__unnamed_2,(.L_2 - __unnamed_2)
__unnamed_2:
        /* <DEDUP_REMOVED lines=42> */
        /*050e*/ 	.byte	0x3e, 0x3e, 0x5d, 0x00
.L_2:


//--------------------- .nv.shared._ZN7cutlass13device_kernelINS_4gemm6kernel13GemmUniversalIN4cute5tupleIJiiiiEEENS1_10collective13CollectiveMmaINS1_46MainloopSm100TmaUmmaWarpSpecializedBlockScaledILi3ELi2ELi1ENS5_IJNS4_1CILi4EEENSA_ILi2EEENSA_ILi1EEEEEEEENS5_IJNSA_ILi128EEENSA_ILi256EEESH_EEENS5_IJNS_12float_e2m1_tENS_13float_ue4m3_tEEEENS5_IJNS5_IJlSD_lEEENS4_6LayoutINS5_IJNS5_IJNS5_IJNSA_ILi32EEESB_EEEiEEENS5_IJNS5_IJNSA_ILi16EEESB_EEEiEEENS5_IJSD_iEEEEEENS5_IJST_NS5_IJNS5_IJNSA_ILi0EEESD_EEENSA_ILi512EEEEEENS5_IJSW_iEEEEEEEEEEESL_S13_NS4_8TiledMMAINS4_8MMA_AtomIJNS4_17SM100_MMA_MXF4_SSISJ_SJ_fSK_Li128ELi256ELi16ELNS4_4UMMA5MajorE0ELS18_0ELNS17_7ScaleInE0ELS19_0EEEEEENSN_INS5_IJSD_SD_SD_EEENS5_IJSW_SW_SW_EEEEENS5_IJNS4_10UnderscoreES1F_S1F_EEEEENS5_IJNS4_23SM90_TMA_LOAD_MULTICASTES1I_EEENS5_IJNS4_14ComposedLayoutINS4_7SwizzleILi3ELi4ELi3EEENS4_18smem_ptr_flag_bitsILi4EEENSN_INS5_IJNSA_ILi8EEESH_EEENS5_IJSH_SD_EEEEEEENSN_INS5_IJNS5_IJNS5_IJSP_SD_EEESS_EEESD_NS5_IJSD_SB_EEEEEENS5_IJNS5_IJNS5_IJSS_SY_EEESX_EEESW_NS5_IJSB_SY_EEEEEEEEEEEvNS4_8identityES1J_NS5_IJS1T_NSN_INS5_IJNS5_IJNS5_IJSP_SC_EEESS_EEESD_S1W_EEENS5_IJS1Z_SW_NS5_IJSB_NSA_ILi1024EEEEEEEEEEEEEEvS24_EENS_8epilogue10collective18CollectiveEpilogueINS2E_23Sm100TmaWarpSpecializedILi4ELi2ELi32ELb1ELb0EEEJNS5_IJNSA_ILi64EEESH_SH_EEENS5_IJNSN_IS2J_SD_EENSN_INS5_IJSO_SC_EEENS5_IJSD_SG_EEEEEEEENS_10bfloat16_tESM_S2Q_SM_NS2E_6fusion15FusionCallbacksIS2I_NS2R_17LinearCombinationIS2Q_fS2Q_fLNS_15FloatRoundStyleE2EEES2K_S2P_JEEENS4_5SM1004TMEM4LOAD26SM100_TMEM_LOAD_32dp32b32xENS4_13SM90_TMA_LOADENS1K_INS1L_ILi2ELi4ELi3EEENS1N_ILi16EEENSN_INS5_IJS1P_SO_EEENS5_IJSO_SD_EEEEEEENS4_39AutoVectorizingCopyWithAssumedAlignmentILi128EEENS4_14SM90_TMA_STOREES37_S39_S39_EEEvvEEEEvNT_6ParamsE --------------------------
	.section	.nv.shared._ZN7cutlass13device_kernelINS_4gemm6kernel13GemmUniversalIN4cute5tupleIJiiiiEEENS1_10collective13CollectiveMmaINS1_46MainloopSm100TmaUmmaWarpSpecializedBlockScaledILi3ELi2ELi1ENS5_IJNS4_1CILi4EEENSA_ILi2EEENSA_ILi1EEEEEEEENS5_IJNSA_ILi128EEENSA_ILi256EEESH_EEENS5_IJNS_12float_e2m1_tENS_13float_ue4m3_tEEEENS5_IJNS5_IJlSD_lEEENS4_6LayoutINS5_IJNS5_IJNS5_IJNSA_ILi32EEESB_EEEiEEENS5_IJNS5_IJNSA_ILi16EEESB_EEEiEEENS5_IJSD_iEEEEEENS5_IJST_NS5_IJNS5_IJNSA_ILi0EEESD_EEENSA_ILi512EEEEEENS5_IJSW_iEEEEEEEEEEESL_S13_NS4_8TiledMMAINS4_8MMA_AtomIJNS4_17SM100_MMA_MXF4_SSISJ_SJ_fSK_Li128ELi256ELi16ELNS4_4UMMA5MajorE0ELS18_0ELNS17_7ScaleInE0ELS19_0EEEEEENSN_INS5_IJSD_SD_SD_EEENS5_IJSW_SW_SW_EEEEENS5_IJNS4_10UnderscoreES1F_S1F_EEEEENS5_IJNS4_23SM90_TMA_LOAD_MULTICASTES1I_EEENS5_IJNS4_14ComposedLayoutINS4_7SwizzleILi3ELi4ELi3EEENS4_18smem_ptr_flag_bitsILi4EEENSN_INS5_IJNSA_ILi8EEESH_EEENS5_IJSH_SD_EEEEEEENSN_INS5_IJNS5_IJNS5_IJSP_SD_EEESS_EEESD_NS5_IJSD_SB_EEEEEENS5_IJNS5_IJNS5_IJSS_SY_EEESX_EEESW_NS5_IJSB_SY_EEEEEEEEEEEvNS4_8identityES1J_NS5_IJS1T_NSN_INS5_IJNS5_IJNS5_IJSP_SC_EEESS_EEESD_S1W_EEENS5_IJS1Z_SW_NS5_IJSB_NSA_ILi1024EEEEEEEEEEEEEEvS24_EENS_8epilogue10collective18CollectiveEpilogueINS2E_23Sm100TmaWarpSpecializedILi4ELi2ELi32ELb1ELb0EEEJNS5_IJNSA_ILi64EEESH_SH_EEENS5_IJNSN_IS2J_SD_EENSN_INS5_IJSO_SC_EEENS5_IJSD_SG_EEEEEEEENS_10bfloat16_tESM_S2Q_SM_NS2E_6fusion15FusionCallbacksIS2I_NS2R_17LinearCombinationIS2Q_fS2Q_fLNS_15FloatRoundStyleE2EEES2K_S2P_JEEENS4_5SM1004TMEM4LOAD26SM100_TMEM_LOAD_32dp32b32xENS4_13SM90_TMA_LOADENS1K_INS1L_ILi2ELi4ELi3EEENS1N_ILi16EEENSN_INS5_IJS1P_SO_EEENS5_IJSO_SD_EEEEEEENS4_39AutoVectorizingCopyWithAssumedAlignmentILi128EEENS4_14SM90_TMA_STOREES37_S39_S39_EEEvvEEEEvNT_6ParamsE,"aw",@nobits
	.sectionflags	@""
	.align	16
	.zero		1024


//--------------------- .nv.shared.reserved.0     --------------------------
	.section	.nv.shared.reserved.0,"aw",@nobits
	.weak		__nv_reservedSMEM_offset_0_alias
	.size		__nv_reservedSMEM_offset_0_alias, 0, 64
	.other		__nv_reservedSMEM_offset_0_alias,@"STO_CUDA_RESERVED_SHARED STV_DEFAULT"
__nv_reservedSMEM_offset_0_alias:
	.zero		0
.nv.shared.reserved.0:
	.zero		64
	.weak		__nv_reservedSMEM_tcgen05_partition
	.type		__nv_reservedSMEM_tcgen05_partition,@object
	.size		__nv_reservedSMEM_tcgen05_partition,(.L_0 - __nv_reservedSMEM_tcgen05_partition)
__nv_reservedSMEM_tcgen05_partition:
	.zero		32
.L_0:


//--------------------- .nv.global                --------------------------
	.section	.nv.global,"aw",@nobits
.nv.global:
	.type		_ZN40_INTERNAL_a3253474_4_k_cu_56d8aeb2_224424cute1_E,@object
	.size		_ZN40_INTERNAL_a3253474_4_k_cu_56d8aeb2_224424cute1_E,(_ZN40_INTERNAL_a3253474_4_k_cu_56d8aeb2_224424cuda3std3__45__cpo6cbeginE - _ZN40_INTERNAL_a3253474_4_k_cu_56d8aeb2_224424cute1_E)
_ZN40_INTERNAL_a3253474_4_k_cu_56d8aeb2_224424cute1_E:
	.zero		1
	.type		_ZN40_INTERNAL_a3253474_4_k_cu_56d8aeb2_224424cuda3std3__45__cpo6cbeginE,@object
	.size		_ZN40_INTERNAL_a3253474_4_k_cu_56d8aeb2_224424cuda3std3__45__cpo6cbeginE,(_ZN40_INTERNAL_a3253474_4_k_cu_56d8aeb2_224424cuda3std3__48in_placeE - _ZN40_INTERNAL_a3253474_4_k_cu_56d8aeb2_224424cuda3std3__45__cpo6cbeginE)
_ZN40_INTERNAL_a3253474_4_k_cu_56d8aeb2_224424cuda3std3__45__cpo6cbeginE:
	.zero		1
	.type		_ZN40_INTERNAL_a3253474_4_k_cu_56d8aeb2_224424cuda3std3__48in_placeE,@object
	.size		_ZN40_INTERNAL_a3253474_4_k_cu_56d8aeb2_224424cuda3std3__48in_placeE,(_ZN40_INTERNAL_a3253474_4_k_cu_56d8aeb2_224424cuda3std6ranges3__45__cpo9iter_moveE - _ZN40_INTERNAL_a3253474_4_k_cu_56d8aeb2_224424cuda3std3__48in_placeE)
_ZN40_INTERNAL_a3253474_4_k_cu_56d8aeb2_224424cuda3std3__48in_placeE:
	.zero		1
	.type		_ZN40_INTERNAL_a3253474_4_k_cu_56d8aeb2_224424cuda3std6ranges3__45__cpo9iter_moveE,@object
	.size		_ZN40_INTERNAL_a3253474_4_k_cu_56d8aeb2_224424cuda3std6ranges3__45__cpo9iter_moveE,(_ZN40_INTERNAL_a3253474_4_k_cu_56d8aeb2_224424cuda3std3__45__cpo5beginE - _ZN40_INTERNAL_a3253474_4_k_cu_56d8aeb2_224424cuda3std6ranges3__45__cpo9iter_moveE)
_ZN40_INTERNAL_a3253474_4_k_cu_56d8aeb2_224424cuda3std6ranges3__45__cpo9iter_moveE:
	.zero		1
	.type		_ZN40_INTERNAL_a3253474_4_k_cu_56d8aeb2_224424cuda3std3__45__cpo5beginE,@object
	.size		_ZN40_INTERNAL_a3253474_4_k_cu_56d8aeb2_224424cuda3std3__45__cpo5beginE,(_ZN40_INTERNAL_a3253474_4_k_cu_56d8aeb2_224424cuda3std3__442_GLOBAL__N__a3253474_4_k_cu_56d8aeb2_224426ignoreE - _ZN40_INTERNAL_a3253474_4_k_cu_56d8aeb2_224424cuda3std3__45__cpo5beginE)
_ZN40_INTERNAL_a3253474_4_k_cu_56d8aeb2_224424cuda3std3__45__cpo5beginE:
	.zero		1
	.type		_ZN40_INTERNAL_a3253474_4_k_cu_56d8aeb2_224424cuda3std3__442_GLOBAL__N__a3253474_4_k_cu_56d8aeb2_224426ignoreE,@object
	.size		_ZN40_INTERNAL_a3253474_4_k_cu_56d8aeb2_224424cuda3std3__442_GLOBAL__N__a3253474_4_k_cu_56d8aeb2_224426ignoreE,(_ZN40_INTERNAL_a3253474_4_k_cu_56d8aeb2_224424cute7productE - _ZN40_INTERNAL_a3253474_4_k_cu_56d8aeb2_224424cuda3std3__442_GLOBAL__N__a3253474_4_k_cu_56d8aeb2_224426ignoreE)
_ZN40_INTERNAL_a3253474_4_k_cu_56d8aeb2_224424cuda3std3__442_GLOBAL__N__a3253474_4_k_cu_56d8aeb2_224426ignoreE:
	.zero		1
	.type		_ZN40_INTERNAL_a3253474_4_k_cu_56d8aeb2_224424cute7productE,@object
	.size		_ZN40_INTERNAL_a3253474_4_k_cu_56d8aeb2_224424cute7productE,(_ZN40_INTERNAL_a3253474_4_k_cu_56d8aeb2_224424cuda3std3__45__cpo3endE - _ZN40_INTERNAL_a3253474_4_k_cu_56d8aeb2_224424cute7productE)
_ZN40_INTERNAL_a3253474_4_k_cu_56d8aeb2_224424cute7productE:
	.zero		1
	.type		_ZN40_INTERNAL_a3253474_4_k_cu_56d8aeb2_224424cuda3std3__45__cpo3endE,@object
	.size		_ZN40_INTERNAL_a3253474_4_k_cu_56d8aeb2_224424cuda3std3__45__cpo3endE,(_ZN40_INTERNAL_a3253474_4_k_cu_56d8aeb2_224424cuda3std3__419piecewise_constructE - _ZN40_INTERNAL_a3253474_4_k_cu_56d8aeb2_224424cuda3std3__45__cpo3endE)
_ZN40_INTERNAL_a3253474_4_k_cu_56d8aeb2_224424cuda3std3__45__cpo3endE:
	.zero		1
	.type		_ZN40_INTERNAL_a3253474_4_k_cu_56d8aeb2_224424cuda3std3__419piecewise_constructE,@object
	.size		_ZN40_INTERNAL_a3253474_4_k_cu_56d8aeb2_224424cuda3std3__419piecewise_constructE,(_ZN40_INTERNAL_a3253474_4_k_cu_56d8aeb2_224424cuda3std3__45__cpo4cendE - _ZN40_INTERNAL_a3253474_4_k_cu_56d8aeb2_224424cuda3std3__419piecewise_constructE)
_ZN40_INTERNAL_a3253474_4_k_cu_56d8aeb2_224424cuda3std3__419piecewise_constructE:
	.zero		1
	.type		_ZN40_INTERNAL_a3253474_4_k_cu_56d8aeb2_224424cuda3std3__45__cpo4cendE,@object
	.size		_ZN40_INTERNAL_a3253474_4_k_cu_56d8aeb2_224424cuda3std3__45__cpo4cendE,(_ZN40_INTERNAL_a3253474_4_k_cu_56d8aeb2_224424cuda3std6ranges3__45__cpo4swapE - _ZN40_INTERNAL_a3253474_4_k_cu_56d8aeb2_224424cuda3std3__45__cpo4cendE)
_ZN40_INTERNAL_a3253474_4_k_cu_56d8aeb2_224424cuda3std3__45__cpo4cendE:
	.zero		1
	.type		_ZN40_INTERNAL_a3253474_4_k_cu_56d8aeb2_224424cuda3std6ranges3__45__cpo4swapE,@object
	.size		_ZN40_INTERNAL_a3253474_4_k_cu_56d8aeb2_224424cuda3std6ranges3__45__cpo4swapE,(.L_10 - _ZN40_INTERNAL_a3253474_4_k_cu_56d8aeb2_224424cuda3std6ranges3__45__cpo4swapE)
_ZN40_INTERNAL_a3253474_4_k_cu_56d8aeb2_224424cuda3std6ranges3__45__cpo4swapE:
	.zero		1
.L_10:


//--------------------- .nv.constant0._ZN7cutlass13device_kernelINS_4gemm6kernel13GemmUniversalIN4cute5tupleIJiiiiEEENS1_10collective13CollectiveMmaINS1_46MainloopSm100TmaUmmaWarpSpecializedBlockScaledILi3ELi2ELi1ENS5_IJNS4_1CILi4EEENSA_ILi2EEENSA_ILi1EEEEEEEENS5_IJNSA_ILi128EEENSA_ILi256EEESH_EEENS5_IJNS_12float_e2m1_tENS_13float_ue4m3_tEEEENS5_IJNS5_IJlSD_lEEENS4_6LayoutINS5_IJNS5_IJNS5_IJNSA_ILi32EEESB_EEEiEEENS5_IJNS5_IJNSA_ILi16EEESB_EEEiEEENS5_IJSD_iEEEEEENS5_IJST_NS5_IJNS5_IJNSA_ILi0EEESD_EEENSA_ILi512EEEEEENS5_IJSW_iEEEEEEEEEEESL_S13_NS4_8TiledMMAINS4_8MMA_AtomIJNS4_17SM100_MMA_MXF4_SSISJ_SJ_fSK_Li128ELi256ELi16ELNS4_4UMMA5MajorE0ELS18_0ELNS17_7ScaleInE0ELS19_0EEEEEENSN_INS5_IJSD_SD_SD_EEENS5_IJSW_SW_SW_EEEEENS5_IJNS4_10UnderscoreES1F_S1F_EEEEENS5_IJNS4_23SM90_TMA_LOAD_MULTICASTES1I_EEENS5_IJNS4_14ComposedLayoutINS4_7SwizzleILi3ELi4ELi3EEENS4_18smem_ptr_flag_bitsILi4EEENSN_INS5_IJNSA_ILi8EEESH_EEENS5_IJSH_SD_EEEEEEENSN_INS5_IJNS5_IJNS5_IJSP_SD_EEESS_EEESD_NS5_IJSD_SB_EEEEEENS5_IJNS5_IJNS5_IJSS_SY_EEESX_EEESW_NS5_IJSB_SY_EEEEEEEEEEEvNS4_8identityES1J_NS5_IJS1T_NSN_INS5_IJNS5_IJNS5_IJSP_SC_EEESS_EEESD_S1W_EEENS5_IJS1Z_SW_NS5_IJSB_NSA_ILi1024EEEEEEEEEEEEEEvS24_EENS_8epilogue10collective18CollectiveEpilogueINS2E_23Sm100TmaWarpSpecializedILi4ELi2ELi32ELb1ELb0EEEJNS5_IJNSA_ILi64EEESH_SH_EEENS5_IJNSN_IS2J_SD_EENSN_INS5_IJSO_SC_EEENS5_IJSD_SG_EEEEEEEENS_10bfloat16_tESM_S2Q_SM_NS2E_6fusion15FusionCallbacksIS2I_NS2R_17LinearCombinationIS2Q_fS2Q_fLNS_15FloatRoundStyleE2EEES2K_S2P_JEEENS4_5SM1004TMEM4LOAD26SM100_TMEM_LOAD_32dp32b32xENS4_13SM90_TMA_LOADENS1K_INS1L_ILi2ELi4ELi3EEENS1N_ILi16EEENSN_INS5_IJS1P_SO_EEENS5_IJSO_SD_EEEEEEENS4_39AutoVectorizingCopyWithAssumedAlignmentILi128EEENS4_14SM90_TMA_STOREES37_S39_S39_EEEvvEEEEvNT_6ParamsE --------------------------
	.section	.nv.constant0._ZN7cutlass13device_kernelINS_4gemm6kernel13GemmUniversalIN4cute5tupleIJiiiiEEENS1_10collective13CollectiveMmaINS1_46MainloopSm100TmaUmmaWarpSpecializedBlockScaledILi3ELi2ELi1ENS5_IJNS4_1CILi4EEENSA_ILi2EEENSA_ILi1EEEEEEEENS5_IJNSA_ILi128EEENSA_ILi256EEESH_EEENS5_IJNS_12float_e2m1_tENS_13float_ue4m3_tEEEENS5_IJNS5_IJlSD_lEEENS4_6LayoutINS5_IJNS5_IJNS5_IJNSA_ILi32EEESB_EEEiEEENS5_IJNS5_IJNSA_ILi16EEESB_EEEiEEENS5_IJSD_iEEEEEENS5_IJST_NS5_IJNS5_IJNSA_ILi0EEESD_EEENSA_ILi512EEEEEENS5_IJSW_iEEEEEEEEEEESL_S13_NS4_8TiledMMAINS4_8MMA_AtomIJNS4_17SM100_MMA_MXF4_SSISJ_SJ_fSK_Li128ELi256ELi16ELNS4_4UMMA5MajorE0ELS18_0ELNS17_7ScaleInE0ELS19_0EEEEEENSN_INS5_IJSD_SD_SD_EEENS5_IJSW_SW_SW_EEEEENS5_IJNS4_10UnderscoreES1F_S1F_EEEEENS5_IJNS4_23SM90_TMA_LOAD_MULTICASTES1I_EEENS5_IJNS4_14ComposedLayoutINS4_7SwizzleILi3ELi4ELi3EEENS4_18smem_ptr_flag_bitsILi4EEENSN_INS5_IJNSA_ILi8EEESH_EEENS5_IJSH_SD_EEEEEEENSN_INS5_IJNS5_IJNS5_IJSP_SD_EEESS_EEESD_NS5_IJSD_SB_EEEEEENS5_IJNS5_IJNS5_IJSS_SY_EEESX_EEESW_NS5_IJSB_SY_EEEEEEEEEEEvNS4_8identityES1J_NS5_IJS1T_NSN_INS5_IJNS5_IJNS5_IJSP_SC_EEESS_EEESD_S1W_EEENS5_IJS1Z_SW_NS5_IJSB_NSA_ILi1024EEEEEEEEEEEEEEvS24_EENS_8epilogue10collective18CollectiveEpilogueINS2E_23Sm100TmaWarpSpecializedILi4ELi2ELi32ELb1ELb0EEEJNS5_IJNSA_ILi64EEESH_SH_EEENS5_IJNSN_IS2J_SD_EENSN_INS5_IJSO_SC_EEENS5_IJSD_SG_EEEEEEEENS_10bfloat16_tESM_S2Q_SM_NS2E_6fusion15FusionCallbacksIS2I_NS2R_17LinearCombinationIS2Q_fS2Q_fLNS_15FloatRoundStyleE2EEES2K_S2P_JEEENS4_5SM1004TMEM4LOAD26SM100_TMEM_LOAD_32dp32b32xENS4_13SM90_TMA_LOADENS1K_INS1L_ILi2ELi4ELi3EEENS1N_ILi16EEENSN_INS5_IJS1P_SO_EEENS5_IJSO_SD_EEEEEEENS4_39AutoVectorizingCopyWithAssumedAlignmentILi128EEENS4_14SM90_TMA_STOREES37_S39_S39_EEEvvEEEEvNT_6ParamsE,"a",@progbits
	.sectionflags	@""
	.align	4
.nv.constant0._ZN7cutlass13device_kernelINS_4gemm6kernel13GemmUniversalIN4cute5tupleIJiiiiEEENS1_10collective13CollectiveMmaINS1_46MainloopSm100TmaUmmaWarpSpecializedBlockScaledILi3ELi2ELi1ENS5_IJNS4_1CILi4EEENSA_ILi2EEENSA_ILi1EEEEEEEENS5_IJNSA_ILi128EEENSA_ILi256EEESH_EEENS5_IJNS_12float_e2m1_tENS_13float_ue4m3_tEEEENS5_IJNS5_IJlSD_lEEENS4_6LayoutINS5_IJNS5_IJNS5_IJNSA_ILi32EEESB_EEEiEEENS5_IJNS5_IJNSA_ILi16EEESB_EEEiEEENS5_IJSD_iEEEEEENS5_IJST_NS5_IJNS5_IJNSA_ILi0EEESD_EEENSA_ILi512EEEEEENS5_IJSW_iEEEEEEEEEEESL_S13_NS4_8TiledMMAINS4_8MMA_AtomIJNS4_17SM100_MMA_MXF4_SSISJ_SJ_fSK_Li128ELi256ELi16ELNS4_4UMMA5MajorE0ELS18_0ELNS17_7ScaleInE0ELS19_0EEEEEENSN_INS5_IJSD_SD_SD_EEENS5_IJSW_SW_SW_EEEEENS5_IJNS4_10UnderscoreES1F_S1F_EEEEENS5_IJNS4_23SM90_TMA_LOAD_MULTICASTES1I_EEENS5_IJNS4_14ComposedLayoutINS4_7SwizzleILi3ELi4ELi3EEENS4_18smem_ptr_flag_bitsILi4EEENSN_INS5_IJNSA_ILi8EEESH_EEENS5_IJSH_SD_EEEEEEENSN_INS5_IJNS5_IJNS5_IJSP_SD_EEESS_EEESD_NS5_IJSD_SB_EEEEEENS5_IJNS5_IJNS5_IJSS_SY_EEESX_EEESW_NS5_IJSB_SY_EEEEEEEEEEEvNS4_8identityES1J_NS5_IJS1T_NSN_INS5_IJNS5_IJNS5_IJSP_SC_EEESS_EEESD_S1W_EEENS5_IJS1Z_SW_NS5_IJSB_NSA_ILi1024EEEEEEEEEEEEEEvS24_EENS_8epilogue10collective18CollectiveEpilogueINS2E_23Sm100TmaWarpSpecializedILi4ELi2ELi32ELb1ELb0EEEJNS5_IJNSA_ILi64EEESH_SH_EEENS5_IJNSN_IS2J_SD_EENSN_INS5_IJSO_SC_EEENS5_IJSD_SG_EEEEEEEENS_10bfloat16_tESM_S2Q_SM_NS2E_6fusion15FusionCallbacksIS2I_NS2R_17LinearCombinationIS2Q_fS2Q_fLNS_15FloatRoundStyleE2EEES2K_S2P_JEEENS4_5SM1004TMEM4LOAD26SM100_TMEM_LOAD_32dp32b32xENS4_13SM90_TMA_LOADENS1K_INS1L_ILi2ELi4ELi3EEENS1N_ILi16EEENSN_INS5_IJS1P_SO_EEENS5_IJSO_SD_EEEEEEENS4_39AutoVectorizingCopyWithAssumedAlignmentILi128EEENS4_14SM90_TMA_STOREES37_S39_S39_EEEvvEEEEvNT_6ParamsE:
	.zero		3968


//--------------------- SYMBOLS --------------------------

	.type		.nv.reservedSmem.offset0,@object
	.size		.nv.reservedSmem.offset0,0x4
	.type		.nv.reservedSmem.cap,@object
	.size		.nv.reservedSmem.cap,0x4
	.type		__assertfail,@function
